	.target	sm_103a

	.elftype	@"ET_EXEC"


//--------------------- .note.nv.tkinfo           --------------------------
	.section	.note.nv.tkinfo,"",@"SHT_NOTE"
	.sectionflags	@"SHF_NOTE_NV_TKINFO"
	.tkinfo
        /*0018*/ 	.word	0x00000002
        /*0030*/ 	.string	""
        /*0030*/ 	.string	"ptxas"
        /*0030*/ 	.string	"Cuda compilation tools, release 13.0, V13.0.88"
        /*0030*/ 	.string	"Build cuda_13.0.r13.0/compiler.36424714_0"
        /*0030*/ 	.string	"-arch sm_103a -m 64 "



//--------------------- .note.nv.cuinfo           --------------------------
	.section	.note.nv.cuinfo,"",@"SHT_NOTE"
	.sectionflags	@"SHF_NOTE_NV_CUINFO"
        /*0018*/ 	.short	0x0002
        /*001a*/ 	.short	0x0067
        /*001c*/ 	.short	0x0082
	.zero		2


//--------------------- .nv.info                  --------------------------
	.section	.nv.info,"",@"SHT_CUDA_INFO"
	.align	4


	//----- nvinfo : EIATTR_REGCOUNT
	.align		4
        /*0000*/ 	.byte	0x04, 0x2f
        /*0002*/ 	.short	(.L_38 - .L_37)
	.align		4
.L_37:
        /*0004*/ 	.word	index@(_ZN2at6native60_GLOBAL__N__fdc43544_27_DistributionRandomKernel_cu_f88cee4443distribution_elementwise_grid_stride_kernelImLi2EZZZNS0_9templates4cuda21random_from_to_kernelIPNS_17CUDAGeneratorImplEEEvRNS_18TensorIteratorBaseEmlT_ENKUlvE_clEvENKUlvE_clEvEUlP24curandStatePhilox4_32_10E_ZNS1_27distribution_nullary_kernelIhm10ulonglong2S7_SF_ZZZS5_IS7_EvS9_mlSA_ENKSB_clEvENKSC_clEvEUlmE_EEvS9_T2_RKT3_T4_EUlimE_EEvlNS_15PhiloxCudaStateET1_SJ_)
        /*0008*/ 	.word	0x00000038


	//----- nvinfo : EIATTR_FRAME_SIZE
	.align		4
.L_38:
        /*000c*/ 	.byte	0x04, 0x11
        /*000e*/ 	.short	(.L_40 - .L_39)
	.align		4
.L_39:
        /*0010*/ 	.word	index@($__internal_159_$__cuda_sm20_rem_u64)
        /*0014*/ 	.word	0x00000000


	//----- nvinfo : EIATTR_FRAME_SIZE
	.align		4
.L_40:
        /*0018*/ 	.byte	0x04, 0x11
        /*001a*/ 	.short	(.L_42 - .L_41)
	.align		4
.L_41:
        /*001c*/ 	.word	index@($__internal_158_$__cuda_sm20_div_s64)
        /*0020*/ 	.word	0x00000000


	//----- nvinfo : EIATTR_FRAME_SIZE
	.align		4
.L_42:
        /*0024*/ 	.byte	0x04, 0x11
        /*0026*/ 	.short	(.L_44 - .L_43)
	.align		4
.L_43:
        /*0028*/ 	.word	index@(_ZN2at6native60_GLOBAL__N__fdc43544_27_DistributionRandomKernel_cu_f88cee4443distribution_elementwise_grid_stride_kernelImLi2EZZZNS0_9templates4cuda21random_from_to_kernelIPNS_17CUDAGeneratorImplEEEvRNS_18TensorIteratorBaseEmlT_ENKUlvE_clEvENKUlvE_clEvEUlP24curandStatePhilox4_32_10E_ZNS1_27distribution_nullary_kernelIhm10ulonglong2S7_SF_ZZZS5_IS7_EvS9_mlSA_ENKSB_clEvENKSC_clEvEUlmE_EEvS9_T2_RKT3_T4_EUlimE_EEvlNS_15PhiloxCudaStateET1_SJ_)
        /*002c*/ 	.word	0x00000000


	//----- nvinfo : EIATTR_REGCOUNT
	.align		4
.L_44:
        /*0030*/ 	.byte	0x04, 0x2f
        /*0032*/ 	.short	(.L_46 - .L_45)
	.align		4
.L_45:
        /*0034*/ 	.word	index@(_ZN2at6native60_GLOBAL__N__fdc43544_27_DistributionRandomKernel_cu_f88cee4443distribution_elementwise_grid_stride_kernelImLi2EZZZNS0_9templates4cuda21random_from_to_kernelIPNS_17CUDAGeneratorImplEEEvRNS_18TensorIteratorBaseEmlT_ENKUlvE_clEvENKUlvE_clEvEUlP24curandStatePhilox4_32_10E_ZNS1_27distribution_nullary_kernelIhm10ulonglong2S7_SF_ZZZS5_IS7_EvS9_mlSA_ENKSB_clEvENKSC_clEvEUlmE_EEvS9_T2_RKT3_T4_EUlimE0_EEvlNS_15PhiloxCudaStateET1_SJ_)
        /*0038*/ 	.word	0x00000038


	//----- nvinfo : EIATTR_FRAME_SIZE
	.align		4
.L_46:
        /*003c*/ 	.byte	0x04, 0x11
        /*003e*/ 	.short	(.L_48 - .L_47)
	.align		4
.L_47:
        /*0040*/ 	.word	index@($__internal_157_$__cuda_sm20_rem_u64)
        /*0044*/ 	.word	0x00000000


	//----- nvinfo : EIATTR_FRAME_SIZE
	.align		4
.L_48:
        /*0048*/ 	.byte	0x04, 0x11
        /*004a*/ 	.short	(.L_50 - .L_49)
	.align		4
.L_49:
        /*004c*/ 	.word	index@($__internal_156_$__cuda_sm20_div_s64)
        /*0050*/ 	.word	0x00000000


	//----- nvinfo : EIATTR_FRAME_SIZE
	.align		4
.L_50:
        /*0054*/ 	.byte	0x04, 0x11
        /*0056*/ 	.short	(.L_52 - .L_51)
	.align		4
.L_51:
        /*0058*/ 	.word	index@(_ZN2at6native60_GLOBAL__N__fdc43544_27_DistributionRandomKernel_cu_f88cee4443distribution_elementwise_grid_stride_kernelImLi2EZZZNS0_9templates4cuda21random_from_to_kernelIPNS_17CUDAGeneratorImplEEEvRNS_18TensorIteratorBaseEmlT_ENKUlvE_clEvENKUlvE_clEvEUlP24curandStatePhilox4_32_10E_ZNS1_27distribution_nullary_kernelIhm10ulonglong2S7_SF_ZZZS5_IS7_EvS9_mlSA_ENKSB_clEvENKSC_clEvEUlmE_EEvS9_T2_RKT3_T4_EUlimE0_EEvlNS_15PhiloxCudaStateET1_SJ_)
        /*005c*/ 	.word	0x00000000


	//----- nvinfo : EIATTR_REGCOUNT
	.align		4
.L_52:
        /*0060*/ 	.byte	0x04, 0x2f
        /*0062*/ 	.short	(.L_54 - .L_53)
	.align		4
.L_53:
        /*0064*/ 	.word	index@(_ZN2at6native60_GLOBAL__N__fdc43544_27_DistributionRandomKernel_cu_f88cee4443distribution_elementwise_grid_stride_kernelIjLi4EZZZNS0_9templates4cuda21random_from_to_kernelIPNS_17CUDAGeneratorImplEEEvRNS_18TensorIteratorBaseEmlT_ENKUlvE_clEvENKUlvE_clEvEUlP24curandStatePhilox4_32_10E0_ZNS1_27distribution_nullary_kernelIhj5uint4S7_SF_ZZZS5_IS7_EvS9_mlSA_ENKSB_clEvENKSC_clEvEUljE_EEvS9_T2_RKT3_T4_EUlijE_EEvlNS_15PhiloxCudaStateET1_SJ_)
        /*0068*/ 	.word	0x0000003c


	//----- nvinfo : EIATTR_FRAME_SIZE
	.align		4
.L_54:
        /*006c*/ 	.byte	0x04, 0x11
        /*006e*/ 	.short	(.L_56 - .L_55)
	.align		4
.L_55:
        /*0070*/ 	.word	index@($__internal_155_$__cuda_sm20_rem_u64)
        /*0074*/ 	.word	0x00000000


	//----- nvinfo : EIATTR_FRAME_SIZE
	.align		4
.L_56:
        /*0078*/ 	.byte	0x04, 0x11
        /*007a*/ 	.short	(.L_58 - .L_57)
	.align		4
.L_57:
        /*007c*/ 	.word	index@($__internal_154_$__cuda_sm20_div_s64)
        /*0080*/ 	.word	0x00000000


	//----- nvinfo : EIATTR_FRAME_SIZE
	.align		4
.L_58:
        /*0084*/ 	.byte	0x04, 0x11
        /*0086*/ 	.short	(.L_60 - .L_59)
	.align		4
.L_59:
        /*0088*/ 	.word	index@(_ZN2at6native60_GLOBAL__N__fdc43544_27_DistributionRandomKernel_cu_f88cee4443distribution_elementwise_grid_stride_kernelIjLi4EZZZNS0_9templates4cuda21random_from_to_kernelIPNS_17CUDAGeneratorImplEEEvRNS_18TensorIteratorBaseEmlT_ENKUlvE_clEvENKUlvE_clEvEUlP24curandStatePhilox4_32_10E0_ZNS1_27distribution_nullary_kernelIhj5uint4S7_SF_ZZZS5_IS7_EvS9_mlSA_ENKSB_clEvENKSC_clEvEUljE_EEvS9_T2_RKT3_T4_EUlijE_EEvlNS_15PhiloxCudaStateET1_SJ_)
        /*008c*/ 	.word	0x00000000


	//----- nvinfo : EIATTR_REGCOUNT
	.align		4
.L_60:
        /*0090*/ 	.byte	0x04, 0x2f
        /*0092*/ 	.short	(.L_62 - .L_61)
	.align		4
.L_61:
        /*0094*/ 	.word	index@(_ZN2at6native60_GLOBAL__N__fdc43544_27_DistributionRandomKernel_cu_f88cee4443distribution_elementwise_grid_stride_kernelIjLi4EZZZNS0_9templates4cuda21random_from_to_kernelIPNS_17CUDAGeneratorImplEEEvRNS_18TensorIteratorBaseEmlT_ENKUlvE_clEvENKUlvE_clEvEUlP24curandStatePhilox4_32_10E0_ZNS1_27distribution_nullary_kernelIhj5uint4S7_SF_ZZZS5_IS7_EvS9_mlSA_ENKSB_clEvENKSC_clEvEUljE_EEvS9_T2_RKT3_T4_EUlijE0_EEvlNS_15PhiloxCudaStateET1_SJ_)
        /*0098*/ 	.word	0x00000032


	//----- nvinfo : EIATTR_FRAME_SIZE
	.align		4
.L_62:
        /*009c*/ 	.byte	0x04, 0x11
        /*009e*/ 	.short	(.L_64 - .L_63)
	.align		4
.L_63:
        /*00a0*/ 	.word	index@($__internal_153_$__cuda_sm20_rem_u64)
        /*00a4*/ 	.word	0x00000000


	//----- nvinfo : EIATTR_FRAME_SIZE
	.align		4
.L_64:
        /*00a8*/ 	.byte	0x04, 0x11
        /*00aa*/ 	.short	(.L_66 - .L_65)
	.align		4
.L_65:
        /*00ac*/ 	.word	index@($__internal_152_$__cuda_sm20_div_s64)
        /*00b0*/ 	.word	0x00000000


	//----- nvinfo : EIATTR_FRAME_SIZE
	.align		4
.L_66:
        /*00b4*/ 	.byte	0x04, 0x11
        /*00b6*/ 	.short	(.L_68 - .L_67)
	.align		4
.L_67:
        /*00b8*/ 	.word	index@(_ZN2at6native60_GLOBAL__N__fdc43544_27_DistributionRandomKernel_cu_f88cee4443distribution_elementwise_grid_stride_kernelIjLi4EZZZNS0_9templates4cuda21random_from_to_kernelIPNS_17CUDAGeneratorImplEEEvRNS_18TensorIteratorBaseEmlT_ENKUlvE_clEvENKUlvE_clEvEUlP24curandStatePhilox4_32_10E0_ZNS1_27distribution_nullary_kernelIhj5uint4S7_SF_ZZZS5_IS7_EvS9_mlSA_ENKSB_clEvENKSC_clEvEUljE_EEvS9_T2_RKT3_T4_EUlijE0_EEvlNS_15PhiloxCudaStateET1_SJ_)
        /*00bc*/ 	.word	0x00000000


	//----- nvinfo : EIATTR_REGCOUNT
	.align		4
.L_68:
        /*00c0*/ 	.byte	0x04, 0x2f
        /*00c2*/ 	.short	(.L_70 - .L_69)
	.align		4
.L_69:
        /*00c4*/ 	.word	index@(_ZN2at6native60_GLOBAL__N__fdc43544_27_DistributionRandomKernel_cu_f88cee4443distribution_elementwise_grid_stride_kernelImLi2EZZZNS0_9templates4cuda21random_from_to_kernelIPNS_17CUDAGeneratorImplEEEvRNS_18TensorIteratorBaseEmlT_ENKUlvE_clEvENKUlvE0_clEvEUlP24curandStatePhilox4_32_10E_ZNS1_27distribution_nullary_kernelIam10ulonglong2S7_SF_ZZZS5_IS7_EvS9_mlSA_ENKSB_clEvENKSC_clEvEUlmE_EEvS9_T2_RKT3_T4_EUlimE_EEvlNS_15PhiloxCudaStateET1_SJ_)
        /*00c8*/ 	.word	0x00000038


	//----- nvinfo : EIATTR_FRAME_SIZE
	.align		4
.L_70:
        /*00cc*/ 	.byte	0x04, 0x11
        /*00ce*/ 	.short	(.L_72 - .L_71)
	.align		4
.L_71:
        /*00d0*/ 	.word	index@($__internal_151_$__cuda_sm20_rem_u64)
        /*00d4*/ 	.word	0x00000000


	//----- nvinfo : EIATTR_FRAME_SIZE
	.align		4
.L_72:
        /*00d8*/ 	.byte	0x04, 0x11
        /*00da*/ 	.short	(.L_74 - .L_73)
	.align		4
.L_73:
        /*00dc*/ 	.word	index@($__internal_150_$__cuda_sm20_div_s64)
        /*00e0*/ 	.word	0x00000000


	//----- nvinfo : EIATTR_FRAME_SIZE
	.align		4
.L_74:
        /*00e4*/ 	.byte	0x04, 0x11
        /*00e6*/ 	.short	(.L_76 - .L_75)
	.align		4
.L_75:
        /*00e8*/ 	.word	index@(_ZN2at6native60_GLOBAL__N__fdc43544_27_DistributionRandomKernel_cu_f88cee4443distribution_elementwise_grid_stride_kernelImLi2EZZZNS0_9templates4cuda21random_from_to_kernelIPNS_17CUDAGeneratorImplEEEvRNS_18TensorIteratorBaseEmlT_ENKUlvE_clEvENKUlvE0_clEvEUlP24curandStatePhilox4_32_10E_ZNS1_27distribution_nullary_kernelIam10ulonglong2S7_SF_ZZZS5_IS7_EvS9_mlSA_ENKSB_clEvENKSC_clEvEUlmE_EEvS9_T2_RKT3_T4_EUlimE_EEvlNS_15PhiloxCudaStateET1_SJ_)
        /*00ec*/ 	.word	0x00000000


	//----- nvinfo : EIATTR_REGCOUNT
	.align		4
.L_76:
        /*00f0*/ 	.byte	0x04, 0x2f
        /*00f2*/ 	.short	(.L_78 - .L_77)
	.align		4
.L_77:
        /*00f4*/ 	.word	index@(_ZN2at6native60_GLOBAL__N__fdc43544_27_DistributionRandomKernel_cu_f88cee4443distribution_elementwise_grid_stride_kernelImLi2EZZZNS0_9templates4cuda21random_from_to_kernelIPNS_17CUDAGeneratorImplEEEvRNS_18TensorIteratorBaseEmlT_ENKUlvE_clEvENKUlvE0_clEvEUlP24curandStatePhilox4_32_10E_ZNS1_27distribution_nullary_kernelIam10ulonglong2S7_SF_ZZZS5_IS7_EvS9_mlSA_ENKSB_clEvENKSC_clEvEUlmE_EEvS9_T2_RKT3_T4_EUlimE0_EEvlNS_15PhiloxCudaStateET1_SJ_)
        /*00f8*/ 	.word	0x00000038


	//----- nvinfo : EIATTR_FRAME_SIZE
	.align		4
.L_78:
        /*00fc*/ 	.byte	0x04, 0x11
        /*00fe*/ 	.short	(.L_80 - .L_79)
	.align		4
.L_79:
        /*0100*/ 	.word	index@($__internal_149_$__cuda_sm20_rem_u64)
        /*0104*/ 	.word	0x00000000


	//----- nvinfo : EIATTR_FRAME_SIZE
	.align		4
.L_80:
        /*0108*/ 	.byte	0x04, 0x11
        /*010a*/ 	.short	(.L_82 - .L_81)
	.align		4
.L_81:
        /*010c*/ 	.word	index@($__internal_148_$__cuda_sm20_div_s64)
        /*0110*/ 	.word	0x00000000


	//----- nvinfo : EIATTR_FRAME_SIZE
	.align		4
.L_82:
        /*0114*/ 	.byte	0x04, 0x11
        /*0116*/ 	.short	(.L_84 - .L_83)
	.align		4
.L_83:
        /*0118*/ 	.word	index@(_ZN2at6native60_GLOBAL__N__fdc43544_27_DistributionRandomKernel_cu_f88cee4443distribution_elementwise_grid_stride_kernelImLi2EZZZNS0_9templates4cuda21random_from_to_kernelIPNS_17CUDAGeneratorImplEEEvRNS_18TensorIteratorBaseEmlT_ENKUlvE_clEvENKUlvE0_clEvEUlP24curandStatePhilox4_32_10E_ZNS1_27distribution_nullary_kernelIam10ulonglong2S7_SF_ZZZS5_IS7_EvS9_mlSA_ENKSB_clEvENKSC_clEvEUlmE_EEvS9_T2_RKT3_T4_EUlimE0_EEvlNS_15PhiloxCudaStateET1_SJ_)
        /*011c*/ 	.word	0x00000000


	//----- nvinfo : EIATTR_REGCOUNT
	.align		4
.L_84:
        /*0120*/ 	.byte	0x04, 0x2f
        /*0122*/ 	.short	(.L_86 - .L_85)
	.align		4
.L_85:
        /*0124*/ 	.word	index@(_ZN2at6native60_GLOBAL__N__fdc43544_27_DistributionRandomKernel_cu_f88cee4443distribution_elementwise_grid_stride_kernelIjLi4EZZZNS0_9templates4cuda21random_from_to_kernelIPNS_17CUDAGeneratorImplEEEvRNS_18TensorIteratorBaseEmlT_ENKUlvE_clEvENKUlvE0_clEvEUlP24curandStatePhilox4_32_10E0_ZNS1_27distribution_nullary_kernelIaj5uint4S7_SF_ZZZS5_IS7_EvS9_mlSA_ENKSB_clEvENKSC_clEvEUljE_EEvS9_T2_RKT3_T4_EUlijE_EEvlNS_15PhiloxCudaStateET1_SJ_)
        /*0128*/ 	.word	0x0000003c


	//----- nvinfo : EIATTR_FRAME_SIZE
	.align		4
.L_86:
        /*012c*/ 	.byte	0x04, 0x11
        /*012e*/ 	.short	(.L_88 - .L_87)
	.align		4
.L_87:
        /*0130*/ 	.word	index@($__internal_147_$__cuda_sm20_rem_u64)
        /*0134*/ 	.word	0x00000000


	//----- nvinfo : EIATTR_FRAME_SIZE
	.align		4
.L_88:
        /*0138*/ 	.byte	0x04, 0x11
        /*013a*/ 	.short	(.L_90 - .L_89)
	.align		4
.L_89:
        /*013c*/ 	.word	index@($__internal_146_$__cuda_sm20_div_s64)
        /*0140*/ 	.word	0x00000000


	//----- nvinfo : EIATTR_FRAME_SIZE
	.align		4
.L_90:
        /*0144*/ 	.byte	0x04, 0x11
        /*0146*/ 	.short	(.L_92 - .L_91)
	.align		4
.L_91:
        /*0148*/ 	.word	index@(_ZN2at6native60_GLOBAL__N__fdc43544_27_DistributionRandomKernel_cu_f88cee4443distribution_elementwise_grid_stride_kernelIjLi4EZZZNS0_9templates4cuda21random_from_to_kernelIPNS_17CUDAGeneratorImplEEEvRNS_18TensorIteratorBaseEmlT_ENKUlvE_clEvENKUlvE0_clEvEUlP24curandStatePhilox4_32_10E0_ZNS1_27distribution_nullary_kernelIaj5uint4S7_SF_ZZZS5_IS7_EvS9_mlSA_ENKSB_clEvENKSC_clEvEUljE_EEvS9_T2_RKT3_T4_EUlijE_EEvlNS_15PhiloxCudaStateET1_SJ_)
        /*014c*/ 	.word	0x00000000


	//----- nvinfo : EIATTR_REGCOUNT
	.align		4
.L_92:
        /*0150*/ 	.byte	0x04, 0x2f
        /*0152*/ 	.short	(.L_94 - .L_93)
	.align		4
.L_93:
        /*0154*/ 	.word	index@(_ZN2at6native60_GLOBAL__N__fdc43544_27_DistributionRandomKernel_cu_f88cee4443distribution_elementwise_grid_stride_kernelIjLi4EZZZNS0_9templates4cuda21random_from_to_kernelIPNS_17CUDAGeneratorImplEEEvRNS_18TensorIteratorBaseEmlT_ENKUlvE_clEvENKUlvE0_clEvEUlP24curandStatePhilox4_32_10E0_ZNS1_27distribution_nullary_kernelIaj5uint4S7_SF_ZZZS5_IS7_EvS9_mlSA_ENKSB_clEvENKSC_clEvEUljE_EEvS9_T2_RKT3_T4_EUlijE0_EEvlNS_15PhiloxCudaStateET1_SJ_)
        /*0158*/ 	.word	0x00000032


	//----- nvinfo : EIATTR_FRAME_SIZE
	.align		4
.L_94:
        /*015c*/ 	.byte	0x04, 0x11
        /*015e*/ 	.short	(.L_96 - .L_95)
	.align		4
.L_95:
        /*0160*/ 	.word	index@($__internal_145_$__cuda_sm20_rem_u64)
        /*0164*/ 	.word	0x00000000


	//----- nvinfo : EIATTR_FRAME_SIZE
	.align		4
.L_96:
        /*0168*/ 	.byte	0x04, 0x11
        /*016a*/ 	.short	(.L_98 - .L_97)
	.align		4
.L_97:
        /*016c*/ 	.word	index@($__internal_144_$__cuda_sm20_div_s64)
        /*0170*/ 	.word	0x00000000


	//----- nvinfo : EIATTR_FRAME_SIZE
	.align		4
.L_98:
        /*0174*/ 	.byte	0x04, 0x11
        /*0176*/ 	.short	(.L_100 - .L_99)
	.align		4
.L_99:
        /*0178*/ 	.word	index@(_ZN2at6native60_GLOBAL__N__fdc43544_27_DistributionRandomKernel_cu_f88cee4443distribution_elementwise_grid_stride_kernelIjLi4EZZZNS0_9templates4cuda21random_from_to_kernelIPNS_17CUDAGeneratorImplEEEvRNS_18TensorIteratorBaseEmlT_ENKUlvE_clEvENKUlvE0_clEvEUlP24curandStatePhilox4_32_10E0_ZNS1_27distribution_nullary_kernelIaj5uint4S7_SF_ZZZS5_IS7_EvS9_mlSA_ENKSB_clEvENKSC_clEvEUljE_EEvS9_T2_RKT3_T4_EUlijE0_EEvlNS_15PhiloxCudaStateET1_SJ_)
        /*017c*/ 	.word	0x00000000


	//----- nvinfo : EIATTR_REGCOUNT
	.align		4
.L_100:
        /*0180*/ 	.byte	0x04, 0x2f
        /*0182*/ 	.short	(.L_102 - .L_101)
	.align		4
.L_101:
        /*0184*/ 	.word	index@(_ZN2at6native60_GLOBAL__N__fdc43544_27_DistributionRandomKernel_cu_f88cee4443distribution_elementwise_grid_stride_kernelImLi2EZZZNS0_9templates4cuda21random_from_to_kernelIPNS_17CUDAGeneratorImplEEEvRNS_18TensorIteratorBaseEmlT_ENKUlvE_clEvENKUlvE1_clEvEUlP24curandStatePhilox4_32_10E_ZNS1_27distribution_nullary_kernelIim10ulonglong2S7_SF_ZZZS5_IS7_EvS9_mlSA_ENKSB_clEvENKSC_clEvEUlmE_EEvS9_T2_RKT3_T4_EUlimE_EEvlNS_15PhiloxCudaStateET1_SJ_)
        /*0188*/ 	.word	0x00000038


	//----- nvinfo : EIATTR_FRAME_SIZE
	.align		4
.L_102:
        /*018c*/ 	.byte	0x04, 0x11
        /*018e*/ 	.short	(.L_104 - .L_103)
	.align		4
.L_103:
        /*0190*/ 	.word	index@($__internal_143_$__cuda_sm20_rem_u64)
        /*0194*/ 	.word	0x00000000


	//----- nvinfo : EIATTR_FRAME_SIZE
	.align		4
.L_104:
        /*0198*/ 	.byte	0x04, 0x11
        /*019a*/ 	.short	(.L_106 - .L_105)
	.align		4
.L_105:
        /*019c*/ 	.word	index@($__internal_142_$__cuda_sm20_div_s64)
        /*01a0*/ 	.word	0x00000000


	//----- nvinfo : EIATTR_FRAME_SIZE
	.align		4
.L_106:
        /*01a4*/ 	.byte	0x04, 0x11
        /*01a6*/ 	.short	(.L_108 - .L_107)
	.align		4
.L_107:
        /*01a8*/ 	.word	index@(_ZN2at6native60_GLOBAL__N__fdc43544_27_DistributionRandomKernel_cu_f88cee4443distribution_elementwise_grid_stride_kernelImLi2EZZZNS0_9templates4cuda21random_from_to_kernelIPNS_17CUDAGeneratorImplEEEvRNS_18TensorIteratorBaseEmlT_ENKUlvE_clEvENKUlvE1_clEvEUlP24curandStatePhilox4_32_10E_ZNS1_27distribution_nullary_kernelIim10ulonglong2S7_SF_ZZZS5_IS7_EvS9_mlSA_ENKSB_clEvENKSC_clEvEUlmE_EEvS9_T2_RKT3_T4_EUlimE_EEvlNS_15PhiloxCudaStateET1_SJ_)
        /*01ac*/ 	.word	0x00000000


	//----- nvinfo : EIATTR_REGCOUNT
	.align		4
.L_108:
        /*01b0*/ 	.byte	0x04, 0x2f
        /*01b2*/ 	.short	(.L_110 - .L_109)
	.align		4
.L_109:
        /*01b4*/ 	.word	index@(_ZN2at6native60_GLOBAL__N__fdc43544_27_DistributionRandomKernel_cu_f88cee4443distribution_elementwise_grid_stride_kernelImLi2EZZZNS0_9templates4cuda21random_from_to_kernelIPNS_17CUDAGeneratorImplEEEvRNS_18TensorIteratorBaseEmlT_ENKUlvE_clEvENKUlvE1_clEvEUlP24curandStatePhilox4_32_10E_ZNS1_27distribution_nullary_kernelIim10ulonglong2S7_SF_ZZZS5_IS7_EvS9_mlSA_ENKSB_clEvENKSC_clEvEUlmE_EEvS9_T2_RKT3_T4_EUlimE0_EEvlNS_15PhiloxCudaStateET1_SJ_)
        /*01b8*/ 	.word	0x00000038


	//----- nvinfo : EIATTR_FRAME_SIZE
	.align		4
.L_110:
        /*01bc*/ 	.byte	0x04, 0x11
        /*01be*/ 	.short	(.L_112 - .L_111)
	.align		4
.L_111:
        /*01c0*/ 	.word	index@($__internal_141_$__cuda_sm20_rem_u64)
        /*01c4*/ 	.word	0x00000000


	//----- nvinfo : EIATTR_FRAME_SIZE
	.align		4
.L_112:
        /*01c8*/ 	.byte	0x04, 0x11
        /*01ca*/ 	.short	(.L_114 - .L_113)
	.align		4
.L_113:
        /*01cc*/ 	.word	index@($__internal_140_$__cuda_sm20_div_s64)
        /*01d0*/ 	.word	0x00000000


	//----- nvinfo : EIATTR_FRAME_SIZE
	.align		4
.L_114:
        /*01d4*/ 	.byte	0x04, 0x11
        /*01d6*/ 	.short	(.L_116 - .L_115)
	.align		4
.L_115:
        /*01d8*/ 	.word	index@(_ZN2at6native60_GLOBAL__N__fdc43544_27_DistributionRandomKernel_cu_f88cee4443distribution_elementwise_grid_stride_kernelImLi2EZZZNS0_9templates4cuda21random_from_to_kernelIPNS_17CUDAGeneratorImplEEEvRNS_18TensorIteratorBaseEmlT_ENKUlvE_clEvENKUlvE1_clEvEUlP24curandStatePhilox4_32_10E_ZNS1_27distribution_nullary_kernelIim10ulonglong2S7_SF_ZZZS5_IS7_EvS9_mlSA_ENKSB_clEvENKSC_clEvEUlmE_EEvS9_T2_RKT3_T4_EUlimE0_EEvlNS_15PhiloxCudaStateET1_SJ_)
        /*01dc*/ 	.word	0x00000000


	//----- nvinfo : EIATTR_REGCOUNT
	.align		4
.L_116:
        /*01e0*/ 	.byte	0x04, 0x2f
        /*01e2*/ 	.short	(.L_118 - .L_117)
	.align		4
.L_117:
        /*01e4*/ 	.word	index@(_ZN2at6native60_GLOBAL__N__fdc43544_27_DistributionRandomKernel_cu_f88cee4443distribution_elementwise_grid_stride_kernelIjLi4EZZZNS0_9templates4cuda21random_from_to_kernelIPNS_17CUDAGeneratorImplEEEvRNS_18TensorIteratorBaseEmlT_ENKUlvE_clEvENKUlvE1_clEvEUlP24curandStatePhilox4_32_10E0_ZNS1_27distribution_nullary_kernelIij5uint4S7_SF_ZZZS5_IS7_EvS9_mlSA_ENKSB_clEvENKSC_clEvEUljE_EEvS9_T2_RKT3_T4_EUlijE_EEvlNS_15PhiloxCudaStateET1_SJ_)
        /*01e8*/ 	.word	0x0000003c


	//----- nvinfo : EIATTR_FRAME_SIZE
	.align		4
.L_118:
        /*01ec*/ 	.byte	0x04, 0x11
        /*01ee*/ 	.short	(.L_120 - .L_119)
	.align		4
.L_119:
        /*01f0*/ 	.word	index@($__internal_139_$__cuda_sm20_rem_u64)
        /*01f4*/ 	.word	0x00000000


	//----- nvinfo : EIATTR_FRAME_SIZE
	.align		4
.L_120:
        /*01f8*/ 	.byte	0x04, 0x11
        /*01fa*/ 	.short	(.L_122 - .L_121)
	.align		4
.L_121:
        /*01fc*/ 	.word	index@($__internal_138_$__cuda_sm20_div_s64)
        /*0200*/ 	.word	0x00000000


	//----- nvinfo : EIATTR_FRAME_SIZE
	.align		4
.L_122:
        /*0204*/ 	.byte	0x04, 0x11
        /*0206*/ 	.short	(.L_124 - .L_123)
	.align		4
.L_123:
        /*0208*/ 	.word	index@(_ZN2at6native60_GLOBAL__N__fdc43544_27_DistributionRandomKernel_cu_f88cee4443distribution_elementwise_grid_stride_kernelIjLi4EZZZNS0_9templates4cuda21random_from_to_kernelIPNS_17CUDAGeneratorImplEEEvRNS_18TensorIteratorBaseEmlT_ENKUlvE_clEvENKUlvE1_clEvEUlP24curandStatePhilox4_32_10E0_ZNS1_27distribution_nullary_kernelIij5uint4S7_SF_ZZZS5_IS7_EvS9_mlSA_ENKSB_clEvENKSC_clEvEUljE_EEvS9_T2_RKT3_T4_EUlijE_EEvlNS_15PhiloxCudaStateET1_SJ_)
        /*020c*/ 	.word	0x00000000


	//----- nvinfo : EIATTR_REGCOUNT
	.align		4
.L_124:
        /*0210*/ 	.byte	0x04, 0x2f
        /*0212*/ 	.short	(.L_126 - .L_125)
	.align		4
.L_125:
        /*0214*/ 	.word	index@(_ZN2at6native60_GLOBAL__N__fdc43544_27_DistributionRandomKernel_cu_f88cee4443distribution_elementwise_grid_stride_kernelIjLi4EZZZNS0_9templates4cuda21random_from_to_kernelIPNS_17CUDAGeneratorImplEEEvRNS_18TensorIteratorBaseEmlT_ENKUlvE_clEvENKUlvE1_clEvEUlP24curandStatePhilox4_32_10E0_ZNS1_27distribution_nullary_kernelIij5uint4S7_SF_ZZZS5_IS7_EvS9_mlSA_ENKSB_clEvENKSC_clEvEUljE_EEvS9_T2_RKT3_T4_EUlijE0_EEvlNS_15PhiloxCudaStateET1_SJ_)
        /*0218*/ 	.word	0x00000032


	//----- nvinfo : EIATTR_FRAME_SIZE
	.align		4
.L_126:
        /*021c*/ 	.byte	0x04, 0x11
        /*021e*/ 	.short	(.L_128 - .L_127)
	.align		4
.L_127:
        /*0220*/ 	.word	index@($__internal_137_$__cuda_sm20_rem_u64)
        /*0224*/ 	.word	0x00000000


	//----- nvinfo : EIATTR_FRAME_SIZE
	.align		4
.L_128:
        /*0228*/ 	.byte	0x04, 0x11
        /*022a*/ 	.short	(.L_130 - .L_129)
	.align		4
.L_129:
        /*022c*/ 	.word	index@($__internal_136_$__cuda_sm20_div_s64)
        /*0230*/ 	.word	0x00000000


	//----- nvinfo : EIATTR_FRAME_SIZE
	.align		4
.L_130:
        /*0234*/ 	.byte	0x04, 0x11
        /*0236*/ 	.short	(.L_132 - .L_131)
	.align		4
.L_131:
        /*0238*/ 	.word	index@(_ZN2at6native60_GLOBAL__N__fdc43544_27_DistributionRandomKernel_cu_f88cee4443distribution_elementwise_grid_stride_kernelIjLi4EZZZNS0_9templates4cuda21random_from_to_kernelIPNS_17CUDAGeneratorImplEEEvRNS_18TensorIteratorBaseEmlT_ENKUlvE_clEvENKUlvE1_clEvEUlP24curandStatePhilox4_32_10E0_ZNS1_27distribution_nullary_kernelIij5uint4S7_SF_ZZZS5_IS7_EvS9_mlSA_ENKSB_clEvENKSC_clEvEUljE_EEvS9_T2_RKT3_T4_EUlijE0_EEvlNS_15PhiloxCudaStateET1_SJ_)
        /*023c*/ 	.word	0x00000000


	//----- nvinfo : EIATTR_REGCOUNT
	.align		4
.L_132:
        /*0240*/ 	.byte	0x04, 0x2f
        /*0242*/ 	.short	(.L_134 - .L_133)
	.align		4
.L_133:
        /*0244*/ 	.word	index@(_ZN2at6native60_GLOBAL__N__fdc43544_27_DistributionRandomKernel_cu_f88cee4443distribution_elementwise_grid_stride_kernelImLi2EZZZNS0_9templates4cuda21random_from_to_kernelIPNS_17CUDAGeneratorImplEEEvRNS_18TensorIteratorBaseEmlT_ENKUlvE_clEvENKUlvE2_clEvEUlP24curandStatePhilox4_32_10E_ZNS1_27distribution_nullary_kernelIlm10ulonglong2S7_SF_ZZZS5_IS7_EvS9_mlSA_ENKSB_clEvENKSC_clEvEUlmE_EEvS9_T2_RKT3_T4_EUlimE_EEvlNS_15PhiloxCudaStateET1_SJ_)
        /*0248*/ 	.word	0x00000038


	//----- nvinfo : EIATTR_FRAME_SIZE
	.align		4
.L_134:
        /*024c*/ 	.byte	0x04, 0x11
        /*024e*/ 	.short	(.L_136 - .L_135)
	.align		4
.L_135:
        /*0250*/ 	.word	index@($__internal_135_$__cuda_sm20_rem_u64)
        /*0254*/ 	.word	0x00000000


	//----- nvinfo : EIATTR_FRAME_SIZE
	.align		4
.L_136:
        /*0258*/ 	.byte	0x04, 0x11
        /*025a*/ 	.short	(.L_138 - .L_137)
	.align		4
.L_137:
        /*025c*/ 	.word	index@($__internal_134_$__cuda_sm20_div_s64)
        /*0260*/ 	.word	0x00000000


	//----- nvinfo : EIATTR_FRAME_SIZE
	.align		4
.L_138:
        /*0264*/ 	.byte	0x04, 0x11
        /*0266*/ 	.short	(.L_140 - .L_139)
	.align		4
.L_139:
        /*0268*/ 	.word	index@(_ZN2at6native60_GLOBAL__N__fdc43544_27_DistributionRandomKernel_cu_f88cee4443distribution_elementwise_grid_stride_kernelImLi2EZZZNS0_9templates4cuda21random_from_to_kernelIPNS_17CUDAGeneratorImplEEEvRNS_18TensorIteratorBaseEmlT_ENKUlvE_clEvENKUlvE2_clEvEUlP24curandStatePhilox4_32_10E_ZNS1_27distribution_nullary_kernelIlm10ulonglong2S7_SF_ZZZS5_IS7_EvS9_mlSA_ENKSB_clEvENKSC_clEvEUlmE_EEvS9_T2_RKT3_T4_EUlimE_EEvlNS_15PhiloxCudaStateET1_SJ_)
        /*026c*/ 	.word	0x00000000


	//----- nvinfo : EIATTR_REGCOUNT
	.align		4
.L_140:
        /*0270*/ 	.byte	0x04, 0x2f
        /*0272*/ 	.short	(.L_142 - .L_141)
	.align		4
.L_141:
        /*0274*/ 	.word	index@(_ZN2at6native60_GLOBAL__N__fdc43544_27_DistributionRandomKernel_cu_f88cee4443distribution_elementwise_grid_stride_kernelImLi2EZZZNS0_9templates4cuda21random_from_to_kernelIPNS_17CUDAGeneratorImplEEEvRNS_18TensorIteratorBaseEmlT_ENKUlvE_clEvENKUlvE2_clEvEUlP24curandStatePhilox4_32_10E_ZNS1_27distribution_nullary_kernelIlm10ulonglong2S7_SF_ZZZS5_IS7_EvS9_mlSA_ENKSB_clEvENKSC_clEvEUlmE_EEvS9_T2_RKT3_T4_EUlimE0_EEvlNS_15PhiloxCudaStateET1_SJ_)
        /*0278*/ 	.word	0x00000038


	//----- nvinfo : EIATTR_FRAME_SIZE
	.align		4
.L_142:
        /*027c*/ 	.byte	0x04, 0x11
        /*027e*/ 	.short	(.L_144 - .L_143)
	.align		4
.L_143:
        /*0280*/ 	.word	index@($__internal_133_$__cuda_sm20_rem_u64)
        /*0284*/ 	.word	0x00000000


	//----- nvinfo : EIATTR_FRAME_SIZE
	.align		4
.L_144:
        /*0288*/ 	.byte	0x04, 0x11
        /*028a*/ 	.short	(.L_146 - .L_145)
	.align		4
.L_145:
        /*028c*/ 	.word	index@($__internal_132_$__cuda_sm20_div_s64)
        /*0290*/ 	.word	0x00000000


	//----- nvinfo : EIATTR_FRAME_SIZE
	.align		4
.L_146:
        /*0294*/ 	.byte	0x04, 0x11
        /*0296*/ 	.short	(.L_148 - .L_147)
	.align		4
.L_147:
        /*0298*/ 	.word	index@(_ZN2at6native60_GLOBAL__N__fdc43544_27_DistributionRandomKernel_cu_f88cee4443distribution_elementwise_grid_stride_kernelImLi2EZZZNS0_9templates4cuda21random_from_to_kernelIPNS_17CUDAGeneratorImplEEEvRNS_18TensorIteratorBaseEmlT_ENKUlvE_clEvENKUlvE2_clEvEUlP24curandStatePhilox4_32_10E_ZNS1_27distribution_nullary_kernelIlm10ulonglong2S7_SF_ZZZS5_IS7_EvS9_mlSA_ENKSB_clEvENKSC_clEvEUlmE_EEvS9_T2_RKT3_T4_EUlimE0_EEvlNS_15PhiloxCudaStateET1_SJ_)
        /*029c*/ 	.word	0x00000000


	//----- nvinfo : EIATTR_REGCOUNT
	.align		4
.L_148:
        /*02a0*/ 	.byte	0x04, 0x2f
        /*02a2*/ 	.short	(.L_150 - .L_149)
	.align		4
.L_149:
        /*02a4*/ 	.word	index@(_ZN2at6native60_GLOBAL__N__fdc43544_27_DistributionRandomKernel_cu_f88cee4443distribution_elementwise_grid_stride_kernelIjLi4EZZZNS0_9templates4cuda21random_from_to_kernelIPNS_17CUDAGeneratorImplEEEvRNS_18TensorIteratorBaseEmlT_ENKUlvE_clEvENKUlvE2_clEvEUlP24curandStatePhilox4_32_10E0_ZNS1_27distribution_nullary_kernelIlj5uint4S7_SF_ZZZS5_IS7_EvS9_mlSA_ENKSB_clEvENKSC_clEvEUljE_EEvS9_T2_RKT3_T4_EUlijE_EEvlNS_15PhiloxCudaStateET1_SJ_)
        /*02a8*/ 	.word	0x0000003c


	//----- nvinfo : EIATTR_FRAME_SIZE
	.align		4
.L_150:
        /*02ac*/ 	.byte	0x04, 0x11
        /*02ae*/ 	.short	(.L_152 - .L_151)
	.align		4
.L_151:
        /*02b0*/ 	.word	index@($__internal_131_$__cuda_sm20_rem_u64)
        /*02b4*/ 	.word	0x00000000


	//----- nvinfo : EIATTR_FRAME_SIZE
	.align		4
.L_152:
        /*02b8*/ 	.byte	0x04, 0x11
        /*02ba*/ 	.short	(.L_154 - .L_153)
	.align		4
.L_153:
        /*02bc*/ 	.word	index@($__internal_130_$__cuda_sm20_div_s64)
        /*02c0*/ 	.word	0x00000000


	//----- nvinfo : EIATTR_FRAME_SIZE
	.align		4
.L_154:
        /*02c4*/ 	.byte	0x04, 0x11
        /*02c6*/ 	.short	(.L_156 - .L_155)
	.align		4
.L_155:
        /*02c8*/ 	.word	index@(_ZN2at6native60_GLOBAL__N__fdc43544_27_DistributionRandomKernel_cu_f88cee4443distribution_elementwise_grid_stride_kernelIjLi4EZZZNS0_9templates4cuda21random_from_to_kernelIPNS_17CUDAGeneratorImplEEEvRNS_18TensorIteratorBaseEmlT_ENKUlvE_clEvENKUlvE2_clEvEUlP24curandStatePhilox4_32_10E0_ZNS1_27distribution_nullary_kernelIlj5uint4S7_SF_ZZZS5_IS7_EvS9_mlSA_ENKSB_clEvENKSC_clEvEUljE_EEvS9_T2_RKT3_T4_EUlijE_EEvlNS_15PhiloxCudaStateET1_SJ_)
        /*02cc*/ 	.word	0x00000000


	//----- nvinfo : EIATTR_REGCOUNT
	.align		4
.L_156:
        /*02d0*/ 	.byte	0x04, 0x2f
        /*02d2*/ 	.short	(.L_158 - .L_157)
	.align		4
.L_157:
        /*02d4*/ 	.word	index@(_ZN2at6native60_GLOBAL__N__fdc43544_27_DistributionRandomKernel_cu_f88cee4443distribution_elementwise_grid_stride_kernelIjLi4EZZZNS0_9templates4cuda21random_from_to_kernelIPNS_17CUDAGeneratorImplEEEvRNS_18TensorIteratorBaseEmlT_ENKUlvE_clEvENKUlvE2_clEvEUlP24curandStatePhilox4_32_10E0_ZNS1_27distribution_nullary_kernelIlj5uint4S7_SF_ZZZS5_IS7_EvS9_mlSA_ENKSB_clEvENKSC_clEvEUljE_EEvS9_T2_RKT3_T4_EUlijE0_EEvlNS_15PhiloxCudaStateET1_SJ_)
        /*02d8*/ 	.word	0x00000032


	//----- nvinfo : EIATTR_FRAME_SIZE
	.align		4
.L_158:
        /*02dc*/ 	.byte	0x04, 0x11
        /*02de*/ 	.short	(.L_160 - .L_159)
	.align		4
.L_159:
        /*02e0*/ 	.word	index@($__internal_129_$__cuda_sm20_rem_u64)
        /*02e4*/ 	.word	0x00000000


	//----- nvinfo : EIATTR_FRAME_SIZE
	.align		4
.L_160:
        /*02e8*/ 	.byte	0x04, 0x11
        /*02ea*/ 	.short	(.L_162 - .L_161)
	.align		4
.L_161:
        /*02ec*/ 	.word	index@($__internal_128_$__cuda_sm20_div_s64)
        /*02f0*/ 	.word	0x00000000


	//----- nvinfo : EIATTR_FRAME_SIZE
	.align		4
.L_162:
        /*02f4*/ 	.byte	0x04, 0x11
        /*02f6*/ 	.short	(.L_164 - .L_163)
	.align		4
.L_163:
        /*02f8*/ 	.word	index@(_ZN2at6native60_GLOBAL__N__fdc43544_27_DistributionRandomKernel_cu_f88cee4443distribution_elementwise_grid_stride_kernelIjLi4EZZZNS0_9templates4cuda21random_from_to_kernelIPNS_17CUDAGeneratorImplEEEvRNS_18TensorIteratorBaseEmlT_ENKUlvE_clEvENKUlvE2_clEvEUlP24curandStatePhilox4_32_10E0_ZNS1_27distribution_nullary_kernelIlj5uint4S7_SF_ZZZS5_IS7_EvS9_mlSA_ENKSB_clEvENKSC_clEvEUljE_EEvS9_T2_RKT3_T4_EUlijE0_EEvlNS_15PhiloxCudaStateET1_SJ_)
        /*02fc*/ 	.word	0x00000000


	//----- nvinfo : EIATTR_REGCOUNT
	.align		4
.L_164:
        /*0300*/ 	.byte	0x04, 0x2f
        /*0302*/ 	.short	(.L_166 - .L_165)
	.align		4
.L_165:
        /*0304*/ 	.word	index@(_ZN2at6native60_GLOBAL__N__fdc43544_27_DistributionRandomKernel_cu_f88cee4443distribution_elementwise_grid_stride_kernelImLi2EZZZNS0_9templates4cuda21random_from_to_kernelIPNS_17CUDAGeneratorImplEEEvRNS_18TensorIteratorBaseEmlT_ENKUlvE_clEvENKUlvE3_clEvEUlP24curandStatePhilox4_32_10E_ZNS1_27distribution_nullary_kernelIsm10ulonglong2S7_SF_ZZZS5_IS7_EvS9_mlSA_ENKSB_clEvENKSC_clEvEUlmE_EEvS9_T2_RKT3_T4_EUlimE_EEvlNS_15PhiloxCudaStateET1_SJ_)
        /*0308*/ 	.word	0x00000038


	//----- nvinfo : EIATTR_FRAME_SIZE
	.align		4
.L_166:
        /*030c*/ 	.byte	0x04, 0x11
        /*030e*/ 	.short	(.L_168 - .L_167)
	.align		4
.L_167:
        /*0310*/ 	.word	index@($__internal_127_$__cuda_sm20_rem_u64)
        /*0314*/ 	.word	0x00000000


	//----- nvinfo : EIATTR_FRAME_SIZE
	.align		4
.L_168:
        /*0318*/ 	.byte	0x04, 0x11
        /*031a*/ 	.short	(.L_170 - .L_169)
	.align		4
.L_169:
        /*031c*/ 	.word	index@($__internal_126_$__cuda_sm20_div_s64)
        /*0320*/ 	.word	0x00000000


	//----- nvinfo : EIATTR_FRAME_SIZE
	.align		4
.L_170:
        /*0324*/ 	.byte	0x04, 0x11
        /*0326*/ 	.short	(.L_172 - .L_171)
	.align		4
.L_171:
        /*0328*/ 	.word	index@(_ZN2at6native60_GLOBAL__N__fdc43544_27_DistributionRandomKernel_cu_f88cee4443distribution_elementwise_grid_stride_kernelImLi2EZZZNS0_9templates4cuda21random_from_to_kernelIPNS_17CUDAGeneratorImplEEEvRNS_18TensorIteratorBaseEmlT_ENKUlvE_clEvENKUlvE3_clEvEUlP24curandStatePhilox4_32_10E_ZNS1_27distribution_nullary_kernelIsm10ulonglong2S7_SF_ZZZS5_IS7_EvS9_mlSA_ENKSB_clEvENKSC_clEvEUlmE_EEvS9_T2_RKT3_T4_EUlimE_EEvlNS_15PhiloxCudaStateET1_SJ_)
        /*032c*/ 	.word	0x00000000


	//----- nvinfo : EIATTR_REGCOUNT
	.align		4
.L_172:
        /*0330*/ 	.byte	0x04, 0x2f
        /*0332*/ 	.short	(.L_174 - .L_173)
	.align		4
.L_173:
        /*0334*/ 	.word	index@(_ZN2at6native60_GLOBAL__N__fdc43544_27_DistributionRandomKernel_cu_f88cee4443distribution_elementwise_grid_stride_kernelImLi2EZZZNS0_9templates4cuda21random_from_to_kernelIPNS_17CUDAGeneratorImplEEEvRNS_18TensorIteratorBaseEmlT_ENKUlvE_clEvENKUlvE3_clEvEUlP24curandStatePhilox4_32_10E_ZNS1_27distribution_nullary_kernelIsm10ulonglong2S7_SF_ZZZS5_IS7_EvS9_mlSA_ENKSB_clEvENKSC_clEvEUlmE_EEvS9_T2_RKT3_T4_EUlimE0_EEvlNS_15PhiloxCudaStateET1_SJ_)
        /*0338*/ 	.word	0x00000038


	//----- nvinfo : EIATTR_FRAME_SIZE
	.align		4
.L_174:
        /*033c*/ 	.byte	0x04, 0x11
        /*033e*/ 	.short	(.L_176 - .L_175)
	.align		4
.L_175:
        /*0340*/ 	.word	index@($__internal_125_$__cuda_sm20_rem_u64)
        /*0344*/ 	.word	0x00000000


	//----- nvinfo : EIATTR_FRAME_SIZE
	.align		4
.L_176:
        /*0348*/ 	.byte	0x04, 0x11
        /*034a*/ 	.short	(.L_178 - .L_177)
	.align		4
.L_177:
        /*034c*/ 	.word	index@($__internal_124_$__cuda_sm20_div_s64)
        /*0350*/ 	.word	0x00000000


	//----- nvinfo : EIATTR_FRAME_SIZE
	.align		4
.L_178:
        /*0354*/ 	.byte	0x04, 0x11
        /*0356*/ 	.short	(.L_180 - .L_179)
	.align		4
.L_179:
        /*0358*/ 	.word	index@(_ZN2at6native60_GLOBAL__N__fdc43544_27_DistributionRandomKernel_cu_f88cee4443distribution_elementwise_grid_stride_kernelImLi2EZZZNS0_9templates4cuda21random_from_to_kernelIPNS_17CUDAGeneratorImplEEEvRNS_18TensorIteratorBaseEmlT_ENKUlvE_clEvENKUlvE3_clEvEUlP24curandStatePhilox4_32_10E_ZNS1_27distribution_nullary_kernelIsm10ulonglong2S7_SF_ZZZS5_IS7_EvS9_mlSA_ENKSB_clEvENKSC_clEvEUlmE_EEvS9_T2_RKT3_T4_EUlimE0_EEvlNS_15PhiloxCudaStateET1_SJ_)
        /*035c*/ 	.word	0x00000000


	//----- nvinfo : EIATTR_REGCOUNT
	.align		4
.L_180:
        /*0360*/ 	.byte	0x04, 0x2f
        /*0362*/ 	.short	(.L_182 - .L_181)
	.align		4
.L_181:
        /*0364*/ 	.word	index@(_ZN2at6native60_GLOBAL__N__fdc43544_27_DistributionRandomKernel_cu_f88cee4443distribution_elementwise_grid_stride_kernelIjLi4EZZZNS0_9templates4cuda21random_from_to_kernelIPNS_17CUDAGeneratorImplEEEvRNS_18TensorIteratorBaseEmlT_ENKUlvE_clEvENKUlvE3_clEvEUlP24curandStatePhilox4_32_10E0_ZNS1_27distribution_nullary_kernelIsj5uint4S7_SF_ZZZS5_IS7_EvS9_mlSA_ENKSB_clEvENKSC_clEvEUljE_EEvS9_T2_RKT3_T4_EUlijE_EEvlNS_15PhiloxCudaStateET1_SJ_)
        /*0368*/ 	.word	0x0000003c


	//----- nvinfo : EIATTR_FRAME_SIZE
	.align		4
.L_182:
        /*036c*/ 	.byte	0x04, 0x11
        /*036e*/ 	.short	(.L_184 - .L_183)
	.align		4
.L_183:
        /*0370*/ 	.word	index@($__internal_123_$__cuda_sm20_rem_u64)
        /*0374*/ 	.word	0x00000000


	//----- nvinfo : EIATTR_FRAME_SIZE
	.align		4
.L_184:
        /*0378*/ 	.byte	0x04, 0x11
        /*037a*/ 	.short	(.L_186 - .L_185)
	.align		4
.L_185:
        /*037c*/ 	.word	index@($__internal_122_$__cuda_sm20_div_s64)
        /*0380*/ 	.word	0x00000000


	//----- nvinfo : EIATTR_FRAME_SIZE
	.align		4
.L_186:
        /*0384*/ 	.byte	0x04, 0x11
        /*0386*/ 	.short	(.L_188 - .L_187)
	.align		4
.L_187:
        /*0388*/ 	.word	index@(_ZN2at6native60_GLOBAL__N__fdc43544_27_DistributionRandomKernel_cu_f88cee4443distribution_elementwise_grid_stride_kernelIjLi4EZZZNS0_9templates4cuda21random_from_to_kernelIPNS_17CUDAGeneratorImplEEEvRNS_18TensorIteratorBaseEmlT_ENKUlvE_clEvENKUlvE3_clEvEUlP24curandStatePhilox4_32_10E0_ZNS1_27distribution_nullary_kernelIsj5uint4S7_SF_ZZZS5_IS7_EvS9_mlSA_ENKSB_clEvENKSC_clEvEUljE_EEvS9_T2_RKT3_T4_EUlijE_EEvlNS_15PhiloxCudaStateET1_SJ_)
        /*038c*/ 	.word	0x00000000


	//----- nvinfo : EIATTR_REGCOUNT
	.align		4
.L_188:
        /*0390*/ 	.byte	0x04, 0x2f
        /*0392*/ 	.short	(.L_190 - .L_189)
	.align		4
.L_189:
        /*0394*/ 	.word	index@(_ZN2at6native60_GLOBAL__N__fdc43544_27_DistributionRandomKernel_cu_f88cee4443distribution_elementwise_grid_stride_kernelIjLi4EZZZNS0_9templates4cuda21random_from_to_kernelIPNS_17CUDAGeneratorImplEEEvRNS_18TensorIteratorBaseEmlT_ENKUlvE_clEvENKUlvE3_clEvEUlP24curandStatePhilox4_32_10E0_ZNS1_27distribution_nullary_kernelIsj5uint4S7_SF_ZZZS5_IS7_EvS9_mlSA_ENKSB_clEvENKSC_clEvEUljE_EEvS9_T2_RKT3_T4_EUlijE0_EEvlNS_15PhiloxCudaStateET1_SJ_)
        /*0398*/ 	.word	0x00000032


	//----- nvinfo : EIATTR_FRAME_SIZE
	.align		4
.L_190:
        /*039c*/ 	.byte	0x04, 0x11
        /*039e*/ 	.short	(.L_192 - .L_191)
	.align		4
.L_191:
        /*03a0*/ 	.word	index@($__internal_121_$__cuda_sm20_rem_u64)
        /*03a4*/ 	.word	0x00000000


	//----- nvinfo : EIATTR_FRAME_SIZE
	.align		4
.L_192:
        /*03a8*/ 	.byte	0x04, 0x11
        /*03aa*/ 	.short	(.L_194 - .L_193)
	.align		4
.L_193:
        /*03ac*/ 	.word	index@($__internal_120_$__cuda_sm20_div_s64)
        /*03b0*/ 	.word	0x00000000


	//----- nvinfo : EIATTR_FRAME_SIZE
	.align		4
.L_194:
        /*03b4*/ 	.byte	0x04, 0x11
        /*03b6*/ 	.short	(.L_196 - .L_195)
	.align		4
.L_195:
        /*03b8*/ 	.word	index@(_ZN2at6native60_GLOBAL__N__fdc43544_27_DistributionRandomKernel_cu_f88cee4443distribution_elementwise_grid_stride_kernelIjLi4EZZZNS0_9templates4cuda21random_from_to_kernelIPNS_17CUDAGeneratorImplEEEvRNS_18TensorIteratorBaseEmlT_ENKUlvE_clEvENKUlvE3_clEvEUlP24curandStatePhilox4_32_10E0_ZNS1_27distribution_nullary_kernelIsj5uint4S7_SF_ZZZS5_IS7_EvS9_mlSA_ENKSB_clEvENKSC_clEvEUljE_EEvS9_T2_RKT3_T4_EUlijE0_EEvlNS_15PhiloxCudaStateET1_SJ_)
        /*03bc*/ 	.word	0x00000000


	//----- nvinfo : EIATTR_REGCOUNT
	.align		4
.L_196:
        /*03c0*/ 	.byte	0x04, 0x2f
        /*03c2*/ 	.short	(.L_198 - .L_197)
	.align		4
.L_197:
        /*03c4*/ 	.word	index@(_ZN2at6native60_GLOBAL__N__fdc43544_27_DistributionRandomKernel_cu_f88cee4443distribution_elementwise_grid_stride_kernelImLi2EZZZNS0_9templates4cuda21random_from_to_kernelIPNS_17CUDAGeneratorImplEEEvRNS_18TensorIteratorBaseEmlT_ENKUlvE_clEvENKUlvE4_clEvEUlP24curandStatePhilox4_32_10E_ZNS1_27distribution_nullary_kernelIdm10ulonglong2S7_SF_ZZZS5_IS7_EvS9_mlSA_ENKSB_clEvENKSC_clEvEUlmE_EEvS9_T2_RKT3_T4_EUlimE_EEvlNS_15PhiloxCudaStateET1_SJ_)
        /*03c8*/ 	.word	0x00000038


	//----- nvinfo : EIATTR_FRAME_SIZE
	.align		4
.L_198:
        /*03cc*/ 	.byte	0x04, 0x11
        /*03ce*/ 	.short	(.L_200 - .L_199)
	.align		4
.L_199:
        /*03d0*/ 	.word	index@($__internal_119_$__cuda_sm20_rem_u64)
        /*03d4*/ 	.word	0x00000000


	//----- nvinfo : EIATTR_FRAME_SIZE
	.align		4
.L_200:
        /*03d8*/ 	.byte	0x04, 0x11
        /*03da*/ 	.short	(.L_202 - .L_201)
	.align		4
.L_201:
        /*03dc*/ 	.word	index@($__internal_118_$__cuda_sm20_div_s64)
        /*03e0*/ 	.word	0x00000000


	//----- nvinfo : EIATTR_FRAME_SIZE
	.align		4
.L_202:
        /*03e4*/ 	.byte	0x04, 0x11
        /*03e6*/ 	.short	(.L_204 - .L_203)
	.align		4
.L_203:
        /*03e8*/ 	.word	index@(_ZN2at6native60_GLOBAL__N__fdc43544_27_DistributionRandomKernel_cu_f88cee4443distribution_elementwise_grid_stride_kernelImLi2EZZZNS0_9templates4cuda21random_from_to_kernelIPNS_17CUDAGeneratorImplEEEvRNS_18TensorIteratorBaseEmlT_ENKUlvE_clEvENKUlvE4_clEvEUlP24curandStatePhilox4_32_10E_ZNS1_27distribution_nullary_kernelIdm10ulonglong2S7_SF_ZZZS5_IS7_EvS9_mlSA_ENKSB_clEvENKSC_clEvEUlmE_EEvS9_T2_RKT3_T4_EUlimE_EEvlNS_15PhiloxCudaStateET1_SJ_)
        /*03ec*/ 	.word	0x00000000


	//----- nvinfo : EIATTR_REGCOUNT
	.align		4
.L_204:
        /*03f0*/ 	.byte	0x04, 0x2f
        /*03f2*/ 	.short	(.L_206 - .L_205)
	.align		4
.L_205:
        /*03f4*/ 	.word	index@(_ZN2at6native60_GLOBAL__N__fdc43544_27_DistributionRandomKernel_cu_f88cee4443distribution_elementwise_grid_stride_kernelImLi2EZZZNS0_9templates4cuda21random_from_to_kernelIPNS_17CUDAGeneratorImplEEEvRNS_18TensorIteratorBaseEmlT_ENKUlvE_clEvENKUlvE4_clEvEUlP24curandStatePhilox4_32_10E_ZNS1_27distribution_nullary_kernelIdm10ulonglong2S7_SF_ZZZS5_IS7_EvS9_mlSA_ENKSB_clEvENKSC_clEvEUlmE_EEvS9_T2_RKT3_T4_EUlimE0_EEvlNS_15PhiloxCudaStateET1_SJ_)
        /*03f8*/ 	.word	0x00000038


	//----- nvinfo : EIATTR_FRAME_SIZE
	.align		4
.L_206:
        /*03fc*/ 	.byte	0x04, 0x11
        /*03fe*/ 	.short	(.L_208 - .L_207)
	.align		4
.L_207:
        /*0400*/ 	.word	index@($__internal_117_$__cuda_sm20_rem_u64)
        /*0404*/ 	.word	0x00000000


	//----- nvinfo : EIATTR_FRAME_SIZE
	.align		4
.L_208:
        /*0408*/ 	.byte	0x04, 0x11
        /*040a*/ 	.short	(.L_210 - .L_209)
	.align		4
.L_209:
        /*040c*/ 	.word	index@($__internal_116_$__cuda_sm20_div_s64)
        /*0410*/ 	.word	0x00000000


	//----- nvinfo : EIATTR_FRAME_SIZE
	.align		4
.L_210:
        /*0414*/ 	.byte	0x04, 0x11
        /*0416*/ 	.short	(.L_212 - .L_211)
	.align		4
.L_211:
        /*0418*/ 	.word	index@(_ZN2at6native60_GLOBAL__N__fdc43544_27_DistributionRandomKernel_cu_f88cee4443distribution_elementwise_grid_stride_kernelImLi2EZZZNS0_9templates4cuda21random_from_to_kernelIPNS_17CUDAGeneratorImplEEEvRNS_18TensorIteratorBaseEmlT_ENKUlvE_clEvENKUlvE4_clEvEUlP24curandStatePhilox4_32_10E_ZNS1_27distribution_nullary_kernelIdm10ulonglong2S7_SF_ZZZS5_IS7_EvS9_mlSA_ENKSB_clEvENKSC_clEvEUlmE_EEvS9_T2_RKT3_T4_EUlimE0_EEvlNS_15PhiloxCudaStateET1_SJ_)
        /*041c*/ 	.word	0x00000000


	//----- nvinfo : EIATTR_REGCOUNT
	.align		4
.L_212:
        /*0420*/ 	.byte	0x04, 0x2f
        /*0422*/ 	.short	(.L_214 - .L_213)
	.align		4
.L_213:
        /*0424*/ 	.word	index@(_ZN2at6native60_GLOBAL__N__fdc43544_27_DistributionRandomKernel_cu_f88cee4443distribution_elementwise_grid_stride_kernelIjLi4EZZZNS0_9templates4cuda21random_from_to_kernelIPNS_17CUDAGeneratorImplEEEvRNS_18TensorIteratorBaseEmlT_ENKUlvE_clEvENKUlvE4_clEvEUlP24curandStatePhilox4_32_10E0_ZNS1_27distribution_nullary_kernelIdj5uint4S7_SF_ZZZS5_IS7_EvS9_mlSA_ENKSB_clEvENKSC_clEvEUljE_EEvS9_T2_RKT3_T4_EUlijE_EEvlNS_15PhiloxCudaStateET1_SJ_)
        /*0428*/ 	.word	0x0000003c


	//----- nvinfo : EIATTR_FRAME_SIZE
	.align		4
.L_214:
        /*042c*/ 	.byte	0x04, 0x11
        /*042e*/ 	.short	(.L_216 - .L_215)
	.align		4
.L_215:
        /*0430*/ 	.word	index@($__internal_115_$__cuda_sm20_rem_u64)
        /*0434*/ 	.word	0x00000000


	//----- nvinfo : EIATTR_FRAME_SIZE
	.align		4
.L_216:
        /*0438*/ 	.byte	0x04, 0x11
        /*043a*/ 	.short	(.L_218 - .L_217)
	.align		4
.L_217:
        /*043c*/ 	.word	index@($__internal_114_$__cuda_sm20_div_s64)
        /*0440*/ 	.word	0x00000000


	//----- nvinfo : EIATTR_FRAME_SIZE
	.align		4
.L_218:
        /*0444*/ 	.byte	0x04, 0x11
        /*0446*/ 	.short	(.L_220 - .L_219)
	.align		4
.L_219:
        /*0448*/ 	.word	index@(_ZN2at6native60_GLOBAL__N__fdc43544_27_DistributionRandomKernel_cu_f88cee4443distribution_elementwise_grid_stride_kernelIjLi4EZZZNS0_9templates4cuda21random_from_to_kernelIPNS_17CUDAGeneratorImplEEEvRNS_18TensorIteratorBaseEmlT_ENKUlvE_clEvENKUlvE4_clEvEUlP24curandStatePhilox4_32_10E0_ZNS1_27distribution_nullary_kernelIdj5uint4S7_SF_ZZZS5_IS7_EvS9_mlSA_ENKSB_clEvENKSC_clEvEUljE_EEvS9_T2_RKT3_T4_EUlijE_EEvlNS_15PhiloxCudaStateET1_SJ_)
        /*044c*/ 	.word	0x00000000


	//----- nvinfo : EIATTR_REGCOUNT
	.align		4
.L_220:
        /*0450*/ 	.byte	0x04, 0x2f
        /*0452*/ 	.short	(.L_222 - .L_221)
	.align		4
.L_221:
        /*0454*/ 	.word	index@(_ZN2at6native60_GLOBAL__N__fdc43544_27_DistributionRandomKernel_cu_f88cee4443distribution_elementwise_grid_stride_kernelIjLi4EZZZNS0_9templates4cuda21random_from_to_kernelIPNS_17CUDAGeneratorImplEEEvRNS_18TensorIteratorBaseEmlT_ENKUlvE_clEvENKUlvE4_clEvEUlP24curandStatePhilox4_32_10E0_ZNS1_27distribution_nullary_kernelIdj5uint4S7_SF_ZZZS5_IS7_EvS9_mlSA_ENKSB_clEvENKSC_clEvEUljE_EEvS9_T2_RKT3_T4_EUlijE0_EEvlNS_15PhiloxCudaStateET1_SJ_)
        /*0458*/ 	.word	0x00000032


	//----- nvinfo : EIATTR_FRAME_SIZE
	.align		4
.L_222:
        /*045c*/ 	.byte	0x04, 0x11
        /*045e*/ 	.short	(.L_224 - .L_223)
	.align		4
.L_223:
        /*0460*/ 	.word	index@($__internal_113_$__cuda_sm20_rem_u64)
        /*0464*/ 	.word	0x00000000


	//----- nvinfo : EIATTR_FRAME_SIZE
	.align		4
.L_224:
        /*0468*/ 	.byte	0x04, 0x11
        /*046a*/ 	.short	(.L_226 - .L_225)
	.align		4
.L_225:
        /*046c*/ 	.word	index@($__internal_112_$__cuda_sm20_div_s64)
        /*0470*/ 	.word	0x00000000


	//----- nvinfo : EIATTR_FRAME_SIZE
	.align		4
.L_226:
        /*0474*/ 	.byte	0x04, 0x11
        /*0476*/ 	.short	(.L_228 - .L_227)
	.align		4
.L_227:
        /*0478*/ 	.word	index@(_ZN2at6native60_GLOBAL__N__fdc43544_27_DistributionRandomKernel_cu_f88cee4443distribution_elementwise_grid_stride_kernelIjLi4EZZZNS0_9templates4cuda21random_from_to_kernelIPNS_17CUDAGeneratorImplEEEvRNS_18TensorIteratorBaseEmlT_ENKUlvE_clEvENKUlvE4_clEvEUlP24curandStatePhilox4_32_10E0_ZNS1_27distribution_nullary_kernelIdj5uint4S7_SF_ZZZS5_IS7_EvS9_mlSA_ENKSB_clEvENKSC_clEvEUljE_EEvS9_T2_RKT3_T4_EUlijE0_EEvlNS_15PhiloxCudaStateET1_SJ_)
        /*047c*/ 	.word	0x00000000


	//----- nvinfo : EIATTR_REGCOUNT
	.align		4
.L_228:
        /*0480*/ 	.byte	0x04, 0x2f
        /*0482*/ 	.short	(.L_230 - .L_229)
	.align		4
.L_229:
        /*0484*/ 	.word	index@(_ZN2at6native60_GLOBAL__N__fdc43544_27_DistributionRandomKernel_cu_f88cee4443distribution_elementwise_grid_stride_kernelImLi2EZZZNS0_9templates4cuda21random_from_to_kernelIPNS_17CUDAGeneratorImplEEEvRNS_18TensorIteratorBaseEmlT_ENKUlvE_clEvENKUlvE5_clEvEUlP24curandStatePhilox4_32_10E_ZNS1_27distribution_nullary_kernelIfm10ulonglong2S7_SF_ZZZS5_IS7_EvS9_mlSA_ENKSB_clEvENKSC_clEvEUlmE_EEvS9_T2_RKT3_T4_EUlimE_EEvlNS_15PhiloxCudaStateET1_SJ_)
        /*0488*/ 	.word	0x00000038


	//----- nvinfo : EIATTR_FRAME_SIZE
	.align		4
.L_230:
        /*048c*/ 	.byte	0x04, 0x11
        /*048e*/ 	.short	(.L_232 - .L_231)
	.align		4
.L_231:
        /*0490*/ 	.word	index@($__internal_111_$__cuda_sm20_rem_u64)
        /*0494*/ 	.word	0x00000000


	//----- nvinfo : EIATTR_FRAME_SIZE
	.align		4
.L_232:
        /*0498*/ 	.byte	0x04, 0x11
        /*049a*/ 	.short	(.L_234 - .L_233)
	.align		4
.L_233:
        /*049c*/ 	.word	index@($__internal_110_$__cuda_sm20_div_s64)
        /*04a0*/ 	.word	0x00000000


	//----- nvinfo : EIATTR_FRAME_SIZE
	.align		4
.L_234:
        /*04a4*/ 	.byte	0x04, 0x11
        /*04a6*/ 	.short	(.L_236 - .L_235)
	.align		4
.L_235:
        /*04a8*/ 	.word	index@(_ZN2at6native60_GLOBAL__N__fdc43544_27_DistributionRandomKernel_cu_f88cee4443distribution_elementwise_grid_stride_kernelImLi2EZZZNS0_9templates4cuda21random_from_to_kernelIPNS_17CUDAGeneratorImplEEEvRNS_18TensorIteratorBaseEmlT_ENKUlvE_clEvENKUlvE5_clEvEUlP24curandStatePhilox4_32_10E_ZNS1_27distribution_nullary_kernelIfm10ulonglong2S7_SF_ZZZS5_IS7_EvS9_mlSA_ENKSB_clEvENKSC_clEvEUlmE_EEvS9_T2_RKT3_T4_EUlimE_EEvlNS_15PhiloxCudaStateET1_SJ_)
        /*04ac*/ 	.word	0x00000000


	//----- nvinfo : EIATTR_REGCOUNT
	.align		4
.L_236:
        /*04b0*/ 	.byte	0x04, 0x2f
        /*04b2*/ 	.short	(.L_238 - .L_237)
	.align		4
.L_237:
        /*04b4*/ 	.word	index@(_ZN2at6native60_GLOBAL__N__fdc43544_27_DistributionRandomKernel_cu_f88cee4443distribution_elementwise_grid_stride_kernelImLi2EZZZNS0_9templates4cuda21random_from_to_kernelIPNS_17CUDAGeneratorImplEEEvRNS_18TensorIteratorBaseEmlT_ENKUlvE_clEvENKUlvE5_clEvEUlP24curandStatePhilox4_32_10E_ZNS1_27distribution_nullary_kernelIfm10ulonglong2S7_SF_ZZZS5_IS7_EvS9_mlSA_ENKSB_clEvENKSC_clEvEUlmE_EEvS9_T2_RKT3_T4_EUlimE0_EEvlNS_15PhiloxCudaStateET1_SJ_)
        /*04b8*/ 	.word	0x00000038


	//----- nvinfo : EIATTR_FRAME_SIZE
	.align		4
.L_238:
        /*04bc*/ 	.byte	0x04, 0x11
        /*04be*/ 	.short	(.L_240 - .L_239)
	.align		4
.L_239:
        /*04c0*/ 	.word	index@($__internal_109_$__cuda_sm20_rem_u64)
        /*04c4*/ 	.word	0x00000000


	//----- nvinfo : EIATTR_FRAME_SIZE
	.align		4
.L_240:
        /*04c8*/ 	.byte	0x04, 0x11
        /*04ca*/ 	.short	(.L_242 - .L_241)
	.align		4
.L_241:
        /*04cc*/ 	.word	index@($__internal_108_$__cuda_sm20_div_s64)
        /*04d0*/ 	.word	0x00000000


	//----- nvinfo : EIATTR_FRAME_SIZE
	.align		4
.L_242:
        /*04d4*/ 	.byte	0x04, 0x11
        /*04d6*/ 	.short	(.L_244 - .L_243)
	.align		4
.L_243:
        /*04d8*/ 	.word	index@(_ZN2at6native60_GLOBAL__N__fdc43544_27_DistributionRandomKernel_cu_f88cee4443distribution_elementwise_grid_stride_kernelImLi2EZZZNS0_9templates4cuda21random_from_to_kernelIPNS_17CUDAGeneratorImplEEEvRNS_18TensorIteratorBaseEmlT_ENKUlvE_clEvENKUlvE5_clEvEUlP24curandStatePhilox4_32_10E_ZNS1_27distribution_nullary_kernelIfm10ulonglong2S7_SF_ZZZS5_IS7_EvS9_mlSA_ENKSB_clEvENKSC_clEvEUlmE_EEvS9_T2_RKT3_T4_EUlimE0_EEvlNS_15PhiloxCudaStateET1_SJ_)
        /*04dc*/ 	.word	0x00000000


	//----- nvinfo : EIATTR_REGCOUNT
	.align		4
.L_244:
        /*04e0*/ 	.byte	0x04, 0x2f
        /*04e2*/ 	.short	(.L_246 - .L_245)
	.align		4
.L_245:
        /*04e4*/ 	.word	index@(_ZN2at6native60_GLOBAL__N__fdc43544_27_DistributionRandomKernel_cu_f88cee4443distribution_elementwise_grid_stride_kernelIjLi4EZZZNS0_9templates4cuda21random_from_to_kernelIPNS_17CUDAGeneratorImplEEEvRNS_18TensorIteratorBaseEmlT_ENKUlvE_clEvENKUlvE5_clEvEUlP24curandStatePhilox4_32_10E0_ZNS1_27distribution_nullary_kernelIfj5uint4S7_SF_ZZZS5_IS7_EvS9_mlSA_ENKSB_clEvENKSC_clEvEUljE_EEvS9_T2_RKT3_T4_EUlijE_EEvlNS_15PhiloxCudaStateET1_SJ_)
        /*04e8*/ 	.word	0x0000003c


	//----- nvinfo : EIATTR_FRAME_SIZE
	.align		4
.L_246:
        /*04ec*/ 	.byte	0x04, 0x11
        /*04ee*/ 	.short	(.L_248 - .L_247)
	.align		4
.L_247:
        /*04f0*/ 	.word	index@($__internal_107_$__cuda_sm20_rem_u64)
        /*04f4*/ 	.word	0x00000000


	//----- nvinfo : EIATTR_FRAME_SIZE
	.align		4
.L_248:
        /*04f8*/ 	.byte	0x04, 0x11
        /*04fa*/ 	.short	(.L_250 - .L_249)
	.align		4
.L_249:
        /*04fc*/ 	.word	index@($__internal_106_$__cuda_sm20_div_s64)
        /*0500*/ 	.word	0x00000000


	//----- nvinfo : EIATTR_FRAME_SIZE
	.align		4
.L_250:
        /*0504*/ 	.byte	0x04, 0x11
        /*0506*/ 	.short	(.L_252 - .L_251)
	.align		4
.L_251:
        /*0508*/ 	.word	index@(_ZN2at6native60_GLOBAL__N__fdc43544_27_DistributionRandomKernel_cu_f88cee4443distribution_elementwise_grid_stride_kernelIjLi4EZZZNS0_9templates4cuda21random_from_to_kernelIPNS_17CUDAGeneratorImplEEEvRNS_18TensorIteratorBaseEmlT_ENKUlvE_clEvENKUlvE5_clEvEUlP24curandStatePhilox4_32_10E0_ZNS1_27distribution_nullary_kernelIfj5uint4S7_SF_ZZZS5_IS7_EvS9_mlSA_ENKSB_clEvENKSC_clEvEUljE_EEvS9_T2_RKT3_T4_EUlijE_EEvlNS_15PhiloxCudaStateET1_SJ_)
        /*050c*/ 	.word	0x00000000


	//----- nvinfo : EIATTR_REGCOUNT
	.align		4
.L_252:
        /*0510*/ 	.byte	0x04, 0x2f
        /*0512*/ 	.short	(.L_254 - .L_253)
	.align		4
.L_253:
        /*0514*/ 	.word	index@(_ZN2at6native60_GLOBAL__N__fdc43544_27_DistributionRandomKernel_cu_f88cee4443distribution_elementwise_grid_stride_kernelIjLi4EZZZNS0_9templates4cuda21random_from_to_kernelIPNS_17CUDAGeneratorImplEEEvRNS_18TensorIteratorBaseEmlT_ENKUlvE_clEvENKUlvE5_clEvEUlP24curandStatePhilox4_32_10E0_ZNS1_27distribution_nullary_kernelIfj5uint4S7_SF_ZZZS5_IS7_EvS9_mlSA_ENKSB_clEvENKSC_clEvEUljE_EEvS9_T2_RKT3_T4_EUlijE0_EEvlNS_15PhiloxCudaStateET1_SJ_)
        /*0518*/ 	.word	0x00000032


	//----- nvinfo : EIATTR_FRAME_SIZE
	.align		4
.L_254:
        /*051c*/ 	.byte	0x04, 0x11
        /*051e*/ 	.short	(.L_256 - .L_255)
	.align		4
.L_255:
        /*0520*/ 	.word	index@($__internal_105_$__cuda_sm20_rem_u64)
        /*0524*/ 	.word	0x00000000


	//----- nvinfo : EIATTR_FRAME_SIZE
	.align		4
.L_256:
        /*0528*/ 	.byte	0x04, 0x11
        /*052a*/ 	.short	(.L_258 - .L_257)
	.align		4
.L_257:
        /*052c*/ 	.word	index@($__internal_104_$__cuda_sm20_div_s64)
        /*0530*/ 	.word	0x00000000


	//----- nvinfo : EIATTR_FRAME_SIZE
	.align		4
.L_258:
        /*0534*/ 	.byte	0x04, 0x11
        /*0536*/ 	.short	(.L_260 - .L_259)
	.align		4
.L_259:
        /*0538*/ 	.word	index@(_ZN2at6native60_GLOBAL__N__fdc43544_27_DistributionRandomKernel_cu_f88cee4443distribution_elementwise_grid_stride_kernelIjLi4EZZZNS0_9templates4cuda21random_from_to_kernelIPNS_17CUDAGeneratorImplEEEvRNS_18TensorIteratorBaseEmlT_ENKUlvE_clEvENKUlvE5_clEvEUlP24curandStatePhilox4_32_10E0_ZNS1_27distribution_nullary_kernelIfj5uint4S7_SF_ZZZS5_IS7_EvS9_mlSA_ENKSB_clEvENKSC_clEvEUljE_EEvS9_T2_RKT3_T4_EUlijE0_EEvlNS_15PhiloxCudaStateET1_SJ_)
        /*053c*/ 	.word	0x00000000


	//----- nvinfo : EIATTR_REGCOUNT
	.align		4
.L_260:
        /*0540*/ 	.byte	0x04, 0x2f
        /*0542*/ 	.short	(.L_262 - .L_261)
	.align		4
.L_261:
        /*0544*/ 	.word	index@(_ZN2at6native60_GLOBAL__N__fdc43544_27_DistributionRandomKernel_cu_f88cee4443distribution_elementwise_grid_stride_kernelImLi2EZZZNS0_9templates4cuda21random_from_to_kernelIPNS_17CUDAGeneratorImplEEEvRNS_18TensorIteratorBaseEmlT_ENKUlvE_clEvENKUlvE6_clEvEUlP24curandStatePhilox4_32_10E_ZNS1_27distribution_nullary_kernelIbm10ulonglong2S7_SF_ZZZS5_IS7_EvS9_mlSA_ENKSB_clEvENKSC_clEvEUlmE_EEvS9_T2_RKT3_T4_EUlimE_EEvlNS_15PhiloxCudaStateET1_SJ_)
        /*0548*/ 	.word	0x00000038


	//----- nvinfo : EIATTR_FRAME_SIZE
	.align		4
.L_262:
        /*054c*/ 	.byte	0x04, 0x11
        /*054e*/ 	.short	(.L_264 - .L_263)
	.align		4
.L_263:
        /*0550*/ 	.word	index@($__internal_103_$__cuda_sm20_rem_u64)
        /*0554*/ 	.word	0x00000000


	//----- nvinfo : EIATTR_FRAME_SIZE
	.align		4
.L_264:
        /*0558*/ 	.byte	0x04, 0x11
        /*055a*/ 	.short	(.L_266 - .L_265)
	.align		4
.L_265:
        /*055c*/ 	.word	index@($__internal_102_$__cuda_sm20_div_s64)
        /*0560*/ 	.word	0x00000000


	//----- nvinfo : EIATTR_FRAME_SIZE
	.align		4
.L_266:
        /*0564*/ 	.byte	0x04, 0x11
        /*0566*/ 	.short	(.L_268 - .L_267)
	.align		4
.L_267:
        /*0568*/ 	.word	index@(_ZN2at6native60_GLOBAL__N__fdc43544_27_DistributionRandomKernel_cu_f88cee4443distribution_elementwise_grid_stride_kernelImLi2EZZZNS0_9templates4cuda21random_from_to_kernelIPNS_17CUDAGeneratorImplEEEvRNS_18TensorIteratorBaseEmlT_ENKUlvE_clEvENKUlvE6_clEvEUlP24curandStatePhilox4_32_10E_ZNS1_27distribution_nullary_kernelIbm10ulonglong2S7_SF_ZZZS5_IS7_EvS9_mlSA_ENKSB_clEvENKSC_clEvEUlmE_EEvS9_T2_RKT3_T4_EUlimE_EEvlNS_15PhiloxCudaStateET1_SJ_)
        /*056c*/ 	.word	0x00000000


	//----- nvinfo : EIATTR_REGCOUNT
	.align		4
.L_268:
        /*0570*/ 	.byte	0x04, 0x2f
        /*0572*/ 	.short	(.L_270 - .L_269)
	.align		4
.L_269:
        /*0574*/ 	.word	index@(_ZN2at6native60_GLOBAL__N__fdc43544_27_DistributionRandomKernel_cu_f88cee4443distribution_elementwise_grid_stride_kernelImLi2EZZZNS0_9templates4cuda21random_from_to_kernelIPNS_17CUDAGeneratorImplEEEvRNS_18TensorIteratorBaseEmlT_ENKUlvE_clEvENKUlvE6_clEvEUlP24curandStatePhilox4_32_10E_ZNS1_27distribution_nullary_kernelIbm10ulonglong2S7_SF_ZZZS5_IS7_EvS9_mlSA_ENKSB_clEvENKSC_clEvEUlmE_EEvS9_T2_RKT3_T4_EUlimE0_EEvlNS_15PhiloxCudaStateET1_SJ_)
        /*0578*/ 	.word	0x00000038


	//----- nvinfo : EIATTR_FRAME_SIZE
	.align		4
.L_270:
        /*057c*/ 	.byte	0x04, 0x11
        /*057e*/ 	.short	(.L_272 - .L_271)
	.align		4
.L_271:
        /*0580*/ 	.word	index@($__internal_101_$__cuda_sm20_rem_u64)
        /*0584*/ 	.word	0x00000000


	//----- nvinfo : EIATTR_FRAME_SIZE
	.align		4
.L_272:
        /*0588*/ 	.byte	0x04, 0x11
        /*058a*/ 	.short	(.L_274 - .L_273)
	.align		4
.L_273:
        /*058c*/ 	.word	index@($__internal_100_$__cuda_sm20_div_s64)
        /*0590*/ 	.word	0x00000000


	//----- nvinfo : EIATTR_FRAME_SIZE
	.align		4
.L_274:
        /*0594*/ 	.byte	0x04, 0x11
        /*0596*/ 	.short	(.L_276 - .L_275)
	.align		4
.L_275:
        /*0598*/ 	.word	index@(_ZN2at6native60_GLOBAL__N__fdc43544_27_DistributionRandomKernel_cu_f88cee4443distribution_elementwise_grid_stride_kernelImLi2EZZZNS0_9templates4cuda21random_from_to_kernelIPNS_17CUDAGeneratorImplEEEvRNS_18TensorIteratorBaseEmlT_ENKUlvE_clEvENKUlvE6_clEvEUlP24curandStatePhilox4_32_10E_ZNS1_27distribution_nullary_kernelIbm10ulonglong2S7_SF_ZZZS5_IS7_EvS9_mlSA_ENKSB_clEvENKSC_clEvEUlmE_EEvS9_T2_RKT3_T4_EUlimE0_EEvlNS_15PhiloxCudaStateET1_SJ_)
        /*059c*/ 	.word	0x00000000


	//----- nvinfo : EIATTR_REGCOUNT
	.align		4
.L_276:
        /*05a0*/ 	.byte	0x04, 0x2f
        /*05a2*/ 	.short	(.L_278 - .L_277)
	.align		4
.L_277:
        /*05a4*/ 	.word	index@(_ZN2at6native60_GLOBAL__N__fdc43544_27_DistributionRandomKernel_cu_f88cee4443distribution_elementwise_grid_stride_kernelIjLi4EZZZNS0_9templates4cuda21random_from_to_kernelIPNS_17CUDAGeneratorImplEEEvRNS_18TensorIteratorBaseEmlT_ENKUlvE_clEvENKUlvE6_clEvEUlP24curandStatePhilox4_32_10E0_ZNS1_27distribution_nullary_kernelIbj5uint4S7_SF_ZZZS5_IS7_EvS9_mlSA_ENKSB_clEvENKSC_clEvEUljE_EEvS9_T2_RKT3_T4_EUlijE_EEvlNS_15PhiloxCudaStateET1_SJ_)
        /*05a8*/ 	.word	0x0000003c


	//----- nvinfo : EIATTR_FRAME_SIZE
	.align		4
.L_278:
        /*05ac*/ 	.byte	0x04, 0x11
        /*05ae*/ 	.short	(.L_280 - .L_279)
	.align		4
.L_279:
        /*05b0*/ 	.word	index@($__internal_99_$__cuda_sm20_rem_u64)
        /*05b4*/ 	.word	0x00000000


	//----- nvinfo : EIATTR_FRAME_SIZE
	.align		4
.L_280:
        /*05b8*/ 	.byte	0x04, 0x11
        /*05ba*/ 	.short	(.L_282 - .L_281)
	.align		4
.L_281:
        /*05bc*/ 	.word	index@($__internal_98_$__cuda_sm20_div_s64)
        /*05c0*/ 	.word	0x00000000


	//----- nvinfo : EIATTR_FRAME_SIZE
	.align		4
.L_282:
        /*05c4*/ 	.byte	0x04, 0x11
        /*05c6*/ 	.short	(.L_284 - .L_283)
	.align		4
.L_283:
        /*05c8*/ 	.word	index@(_ZN2at6native60_GLOBAL__N__fdc43544_27_DistributionRandomKernel_cu_f88cee4443distribution_elementwise_grid_stride_kernelIjLi4EZZZNS0_9templates4cuda21random_from_to_kernelIPNS_17CUDAGeneratorImplEEEvRNS_18TensorIteratorBaseEmlT_ENKUlvE_clEvENKUlvE6_clEvEUlP24curandStatePhilox4_32_10E0_ZNS1_27distribution_nullary_kernelIbj5uint4S7_SF_ZZZS5_IS7_EvS9_mlSA_ENKSB_clEvENKSC_clEvEUljE_EEvS9_T2_RKT3_T4_EUlijE_EEvlNS_15PhiloxCudaStateET1_SJ_)
        /*05cc*/ 	.word	0x00000000


	//----- nvinfo : EIATTR_REGCOUNT
	.align		4
.L_284:
        /*05d0*/ 	.byte	0x04, 0x2f
        /*05d2*/ 	.short	(.L_286 - .L_285)
	.align		4
.L_285:
        /*05d4*/ 	.word	index@(_ZN2at6native60_GLOBAL__N__fdc43544_27_DistributionRandomKernel_cu_f88cee4443distribution_elementwise_grid_stride_kernelIjLi4EZZZNS0_9templates4cuda21random_from_to_kernelIPNS_17CUDAGeneratorImplEEEvRNS_18TensorIteratorBaseEmlT_ENKUlvE_clEvENKUlvE6_clEvEUlP24curandStatePhilox4_32_10E0_ZNS1_27distribution_nullary_kernelIbj5uint4S7_SF_ZZZS5_IS7_EvS9_mlSA_ENKSB_clEvENKSC_clEvEUljE_EEvS9_T2_RKT3_T4_EUlijE0_EEvlNS_15PhiloxCudaStateET1_SJ_)
        /*05d8*/ 	.word	0x00000032


	//----- nvinfo : EIATTR_FRAME_SIZE
	.align		4
.L_286:
        /*05dc*/ 	.byte	0x04, 0x11
        /*05de*/ 	.short	(.L_288 - .L_287)
	.align		4
.L_287:
        /*05e0*/ 	.word	index@($__internal_97_$__cuda_sm20_rem_u64)
        /*05e4*/ 	.word	0x00000000


	//----- nvinfo : EIATTR_FRAME_SIZE
	.align		4
.L_288:
        /*05e8*/ 	.byte	0x04, 0x11
        /*05ea*/ 	.short	(.L_290 - .L_289)
	.align		4
.L_289:
        /*05ec*/ 	.word	index@($__internal_96_$__cuda_sm20_div_s64)
        /*05f0*/ 	.word	0x00000000


	//----- nvinfo : EIATTR_FRAME_SIZE
	.align		4
.L_290:
        /*05f4*/ 	.byte	0x04, 0x11
        /*05f6*/ 	.short	(.L_292 - .L_291)
	.align		4
.L_291:
        /*05f8*/ 	.word	index@(_ZN2at6native60_GLOBAL__N__fdc43544_27_DistributionRandomKernel_cu_f88cee4443distribution_elementwise_grid_stride_kernelIjLi4EZZZNS0_9templates4cuda21random_from_to_kernelIPNS_17CUDAGeneratorImplEEEvRNS_18TensorIteratorBaseEmlT_ENKUlvE_clEvENKUlvE6_clEvEUlP24curandStatePhilox4_32_10E0_ZNS1_27distribution_nullary_kernelIbj5uint4S7_SF_ZZZS5_IS7_EvS9_mlSA_ENKSB_clEvENKSC_clEvEUljE_EEvS9_T2_RKT3_T4_EUlijE0_EEvlNS_15PhiloxCudaStateET1_SJ_)
        /*05fc*/ 	.word	0x00000000


	//----- nvinfo : EIATTR_REGCOUNT
	.align		4
.L_292:
        /*0600*/ 	.byte	0x04, 0x2f
        /*0602*/ 	.short	(.L_294 - .L_293)
	.align		4
.L_293:
        /*0604*/ 	.word	index@(_ZN2at6native60_GLOBAL__N__fdc43544_27_DistributionRandomKernel_cu_f88cee4443distribution_elementwise_grid_stride_kernelImLi2EZZZNS0_9templates4cuda21random_from_to_kernelIPNS_17CUDAGeneratorImplEEEvRNS_18TensorIteratorBaseEmlT_ENKUlvE_clEvENKUlvE7_clEvEUlP24curandStatePhilox4_32_10E_ZNS1_27distribution_nullary_kernelIN3c104HalfEm10ulonglong2S7_SF_ZZZS5_IS7_EvS9_mlSA_ENKSB_clEvENKSC_clEvEUlmE_EEvS9_T2_RKT3_T4_EUlimE_EEvlNS_15PhiloxCudaStateET1_SL_)
        /*0608*/ 	.word	0x00000038


	//----- nvinfo : EIATTR_FRAME_SIZE
	.align		4
.L_294:
        /*060c*/ 	.byte	0x04, 0x11
        /*060e*/ 	.short	(.L_296 - .L_295)
	.align		4
.L_295:
        /*0610*/ 	.word	index@($__internal_95_$__cuda_sm20_rem_u64)
        /*0614*/ 	.word	0x00000000


	//----- nvinfo : EIATTR_FRAME_SIZE
	.align		4
.L_296:
        /*0618*/ 	.byte	0x04, 0x11
        /*061a*/ 	.short	(.L_298 - .L_297)
	.align		4
.L_297:
        /*061c*/ 	.word	index@($__internal_94_$__cuda_sm20_div_s64)
        /*0620*/ 	.word	0x00000000


	//----- nvinfo : EIATTR_FRAME_SIZE
	.align		4
.L_298:
        /*0624*/ 	.byte	0x04, 0x11
        /*0626*/ 	.short	(.L_300 - .L_299)
	.align		4
.L_299:
        /*0628*/ 	.word	index@(_ZN2at6native60_GLOBAL__N__fdc43544_27_DistributionRandomKernel_cu_f88cee4443distribution_elementwise_grid_stride_kernelImLi2EZZZNS0_9templates4cuda21random_from_to_kernelIPNS_17CUDAGeneratorImplEEEvRNS_18TensorIteratorBaseEmlT_ENKUlvE_clEvENKUlvE7_clEvEUlP24curandStatePhilox4_32_10E_ZNS1_27distribution_nullary_kernelIN3c104HalfEm10ulonglong2S7_SF_ZZZS5_IS7_EvS9_mlSA_ENKSB_clEvENKSC_clEvEUlmE_EEvS9_T2_RKT3_T4_EUlimE_EEvlNS_15PhiloxCudaStateET1_SL_)
        /*062c*/ 	.word	0x00000000


	//----- nvinfo : EIATTR_REGCOUNT
	.align		4
.L_300:
        /*0630*/ 	.byte	0x04, 0x2f
        /*0632*/ 	.short	(.L_302 - .L_301)
	.align		4
.L_301:
        /*0634*/ 	.word	index@(_ZN2at6native60_GLOBAL__N__fdc43544_27_DistributionRandomKernel_cu_f88cee4443distribution_elementwise_grid_stride_kernelImLi2EZZZNS0_9templates4cuda21random_from_to_kernelIPNS_17CUDAGeneratorImplEEEvRNS_18TensorIteratorBaseEmlT_ENKUlvE_clEvENKUlvE7_clEvEUlP24curandStatePhilox4_32_10E_ZNS1_27distribution_nullary_kernelIN3c104HalfEm10ulonglong2S7_SF_ZZZS5_IS7_EvS9_mlSA_ENKSB_clEvENKSC_clEvEUlmE_EEvS9_T2_RKT3_T4_EUlimE0_EEvlNS_15PhiloxCudaStateET1_SL_)
        /*0638*/ 	.word	0x00000038


	//----- nvinfo : EIATTR_FRAME_SIZE
	.align		4
.L_302:
        /*063c*/ 	.byte	0x04, 0x11
        /*063e*/ 	.short	(.L_304 - .L_303)
	.align		4
.L_303:
        /*0640*/ 	.word	index@($__internal_93_$__cuda_sm20_rem_u64)
        /*0644*/ 	.word	0x00000000


	//----- nvinfo : EIATTR_FRAME_SIZE
	.align		4
.L_304:
        /*0648*/ 	.byte	0x04, 0x11
        /*064a*/ 	.short	(.L_306 - .L_305)
	.align		4
.L_305:
        /*064c*/ 	.word	index@($__internal_92_$__cuda_sm20_div_s64)
        /*0650*/ 	.word	0x00000000


	//----- nvinfo : EIATTR_FRAME_SIZE
	.align		4
.L_306:
        /*0654*/ 	.byte	0x04, 0x11
        /*0656*/ 	.short	(.L_308 - .L_307)
	.align		4
.L_307:
        /*0658*/ 	.word	index@(_ZN2at6native60_GLOBAL__N__fdc43544_27_DistributionRandomKernel_cu_f88cee4443distribution_elementwise_grid_stride_kernelImLi2EZZZNS0_9templates4cuda21random_from_to_kernelIPNS_17CUDAGeneratorImplEEEvRNS_18TensorIteratorBaseEmlT_ENKUlvE_clEvENKUlvE7_clEvEUlP24curandStatePhilox4_32_10E_ZNS1_27distribution_nullary_kernelIN3c104HalfEm10ulonglong2S7_SF_ZZZS5_IS7_EvS9_mlSA_ENKSB_clEvENKSC_clEvEUlmE_EEvS9_T2_RKT3_T4_EUlimE0_EEvlNS_15PhiloxCudaStateET1_SL_)
        /*065c*/ 	.word	0x00000000


	//----- nvinfo : EIATTR_REGCOUNT
	.align		4
.L_308:
        /*0660*/ 	.byte	0x04, 0x2f
        /*0662*/ 	.short	(.L_310 - .L_309)
	.align		4
.L_309:
        /*0664*/ 	.word	index@(_ZN2at6native60_GLOBAL__N__fdc43544_27_DistributionRandomKernel_cu_f88cee4443distribution_elementwise_grid_stride_kernelIjLi4EZZZNS0_9templates4cuda21random_from_to_kernelIPNS_17CUDAGeneratorImplEEEvRNS_18TensorIteratorBaseEmlT_ENKUlvE_clEvENKUlvE7_clEvEUlP24curandStatePhilox4_32_10E0_ZNS1_27distribution_nullary_kernelIN3c104HalfEj5uint4S7_SF_ZZZS5_IS7_EvS9_mlSA_ENKSB_clEvENKSC_clEvEUljE_EEvS9_T2_RKT3_T4_EUlijE_EEvlNS_15PhiloxCudaStateET1_SL_)
        /*0668*/ 	.word	0x0000003c


	//----- nvinfo : EIATTR_FRAME_SIZE
	.align		4
.L_310:
        /*066c*/ 	.byte	0x04, 0x11
        /*066e*/ 	.short	(.L_312 - .L_311)
	.align		4
.L_311:
        /*0670*/ 	.word	index@($__internal_91_$__cuda_sm20_rem_u64)
        /*0674*/ 	.word	0x00000000


	//----- nvinfo : EIATTR_FRAME_SIZE
	.align		4
.L_312:
        /*0678*/ 	.byte	0x04, 0x11
        /*067a*/ 	.short	(.L_314 - .L_313)
	.align		4
.L_313:
        /*067c*/ 	.word	index@($__internal_90_$__cuda_sm20_div_s64)
        /*0680*/ 	.word	0x00000000


	//----- nvinfo : EIATTR_FRAME_SIZE
	.align		4
.L_314:
        /*0684*/ 	.byte	0x04, 0x11
        /*0686*/ 	.short	(.L_316 - .L_315)
	.align		4
.L_315:
        /*0688*/ 	.word	index@(_ZN2at6native60_GLOBAL__N__fdc43544_27_DistributionRandomKernel_cu_f88cee4443distribution_elementwise_grid_stride_kernelIjLi4EZZZNS0_9templates4cuda21random_from_to_kernelIPNS_17CUDAGeneratorImplEEEvRNS_18TensorIteratorBaseEmlT_ENKUlvE_clEvENKUlvE7_clEvEUlP24curandStatePhilox4_32_10E0_ZNS1_27distribution_nullary_kernelIN3c104HalfEj5uint4S7_SF_ZZZS5_IS7_EvS9_mlSA_ENKSB_clEvENKSC_clEvEUljE_EEvS9_T2_RKT3_T4_EUlijE_EEvlNS_15PhiloxCudaStateET1_SL_)
        /*068c*/ 	.word	0x00000000


	//----- nvinfo : EIATTR_REGCOUNT
	.align		4
.L_316:
        /*0690*/ 	.byte	0x04, 0x2f
        /*0692*/ 	.short	(.L_318 - .L_317)
	.align		4
.L_317:
        /*0694*/ 	.word	index@(_ZN2at6native60_GLOBAL__N__fdc43544_27_DistributionRandomKernel_cu_f88cee4443distribution_elementwise_grid_stride_kernelIjLi4EZZZNS0_9templates4cuda21random_from_to_kernelIPNS_17CUDAGeneratorImplEEEvRNS_18TensorIteratorBaseEmlT_ENKUlvE_clEvENKUlvE7_clEvEUlP24curandStatePhilox4_32_10E0_ZNS1_27distribution_nullary_kernelIN3c104HalfEj5uint4S7_SF_ZZZS5_IS7_EvS9_mlSA_ENKSB_clEvENKSC_clEvEUljE_EEvS9_T2_RKT3_T4_EUlijE0_EEvlNS_15PhiloxCudaStateET1_SL_)
        /*0698*/ 	.word	0x00000032


	//----- nvinfo : EIATTR_FRAME_SIZE
	.align		4
.L_318:
        /*069c*/ 	.byte	0x04, 0x11
        /*069e*/ 	.short	(.L_320 - .L_319)
	.align		4
.L_319:
        /*06a0*/ 	.word	index@($__internal_89_$__cuda_sm20_rem_u64)
        /*06a4*/ 	.word	0x00000000


	//----- nvinfo : EIATTR_FRAME_SIZE
	.align		4
.L_320:
        /*06a8*/ 	.byte	0x04, 0x11
        /*06aa*/ 	.short	(.L_322 - .L_321)
	.align		4
.L_321:
        /*06ac*/ 	.word	index@($__internal_88_$__cuda_sm20_div_s64)
        /*06b0*/ 	.word	0x00000000


	//----- nvinfo : EIATTR_FRAME_SIZE
	.align		4
.L_322:
        /*06b4*/ 	.byte	0x04, 0x11
        /*06b6*/ 	.short	(.L_324 - .L_323)
	.align		4
.L_323:
        /*06b8*/ 	.word	index@(_ZN2at6native60_GLOBAL__N__fdc43544_27_DistributionRandomKernel_cu_f88cee4443distribution_elementwise_grid_stride_kernelIjLi4EZZZNS0_9templates4cuda21random_from_to_kernelIPNS_17CUDAGeneratorImplEEEvRNS_18TensorIteratorBaseEmlT_ENKUlvE_clEvENKUlvE7_clEvEUlP24curandStatePhilox4_32_10E0_ZNS1_27distribution_nullary_kernelIN3c104HalfEj5uint4S7_SF_ZZZS5_IS7_EvS9_mlSA_ENKSB_clEvENKSC_clEvEUljE_EEvS9_T2_RKT3_T4_EUlijE0_EEvlNS_15PhiloxCudaStateET1_SL_)
        /*06bc*/ 	.word	0x00000000


	//----- nvinfo : EIATTR_REGCOUNT
	.align		4
.L_324:
        /*06c0*/ 	.byte	0x04, 0x2f
        /*06c2*/ 	.short	(.L_326 - .L_325)
	.align		4
.L_325:
        /*06c4*/ 	.word	index@(_ZN2at6native60_GLOBAL__N__fdc43544_27_DistributionRandomKernel_cu_f88cee4443distribution_elementwise_grid_stride_kernelImLi2EZZZNS0_9templates4cuda21random_from_to_kernelIPNS_17CUDAGeneratorImplEEEvRNS_18TensorIteratorBaseEmlT_ENKUlvE_clEvENKUlvE8_clEvEUlP24curandStatePhilox4_32_10E_ZNS1_27distribution_nullary_kernelIN3c108BFloat16Em10ulonglong2S7_SF_ZZZS5_IS7_EvS9_mlSA_ENKSB_clEvENKSC_clEvEUlmE_EEvS9_T2_RKT3_T4_EUlimE_EEvlNS_15PhiloxCudaStateET1_SL_)
        /*06c8*/ 	.word	0x00000038


	//----- nvinfo : EIATTR_FRAME_SIZE
	.align		4
.L_326:
        /*06cc*/ 	.byte	0x04, 0x11
        /*06ce*/ 	.short	(.L_328 - .L_327)
	.align		4
.L_327:
        /*06d0*/ 	.word	index@($__internal_87_$__cuda_sm20_rem_u64)
        /*06d4*/ 	.word	0x00000000


	//----- nvinfo : EIATTR_FRAME_SIZE
	.align		4
.L_328:
        /*06d8*/ 	.byte	0x04, 0x11
        /*06da*/ 	.short	(.L_330 - .L_329)
	.align		4
.L_329:
        /*06dc*/ 	.word	index@($__internal_86_$__cuda_sm20_div_s64)
        /*06e0*/ 	.word	0x00000000


	//----- nvinfo : EIATTR_FRAME_SIZE
	.align		4
.L_330:
        /*06e4*/ 	.byte	0x04, 0x11
        /*06e6*/ 	.short	(.L_332 - .L_331)
	.align		4
.L_331:
        /*06e8*/ 	.word	index@(_ZN2at6native60_GLOBAL__N__fdc43544_27_DistributionRandomKernel_cu_f88cee4443distribution_elementwise_grid_stride_kernelImLi2EZZZNS0_9templates4cuda21random_from_to_kernelIPNS_17CUDAGeneratorImplEEEvRNS_18TensorIteratorBaseEmlT_ENKUlvE_clEvENKUlvE8_clEvEUlP24curandStatePhilox4_32_10E_ZNS1_27distribution_nullary_kernelIN3c108BFloat16Em10ulonglong2S7_SF_ZZZS5_IS7_EvS9_mlSA_ENKSB_clEvENKSC_clEvEUlmE_EEvS9_T2_RKT3_T4_EUlimE_EEvlNS_15PhiloxCudaStateET1_SL_)
        /*06ec*/ 	.word	0x00000000


	//----- nvinfo : EIATTR_REGCOUNT
	.align		4
.L_332:
        /*06f0*/ 	.byte	0x04, 0x2f
        /*06f2*/ 	.short	(.L_334 - .L_333)
	.align		4
.L_333:
        /*06f4*/ 	.word	index@(_ZN2at6native60_GLOBAL__N__fdc43544_27_DistributionRandomKernel_cu_f88cee4443distribution_elementwise_grid_stride_kernelImLi2EZZZNS0_9templates4cuda21random_from_to_kernelIPNS_17CUDAGeneratorImplEEEvRNS_18TensorIteratorBaseEmlT_ENKUlvE_clEvENKUlvE8_clEvEUlP24curandStatePhilox4_32_10E_ZNS1_27distribution_nullary_kernelIN3c108BFloat16Em10ulonglong2S7_SF_ZZZS5_IS7_EvS9_mlSA_ENKSB_clEvENKSC_clEvEUlmE_EEvS9_T2_RKT3_T4_EUlimE0_EEvlNS_15PhiloxCudaStateET1_SL_)
        /*06f8*/ 	.word	0x00000038


	//----- nvinfo : EIATTR_FRAME_SIZE
	.align		4
.L_334:
        /*06fc*/ 	.byte	0x04, 0x11
        /*06fe*/ 	.short	(.L_336 - .L_335)
	.align		4
.L_335:
        /*0700*/ 	.word	index@($__internal_85_$__cuda_sm20_rem_u64)
        /*0704*/ 	.word	0x00000000


	//----- nvinfo : EIATTR_FRAME_SIZE
	.align		4
.L_336:
        /*0708*/ 	.byte	0x04, 0x11
        /*070a*/ 	.short	(.L_338 - .L_337)
	.align		4
.L_337:
        /*070c*/ 	.word	index@($__internal_84_$__cuda_sm20_div_s64)
        /*0710*/ 	.word	0x00000000


	//----- nvinfo : EIATTR_FRAME_SIZE
	.align		4
.L_338:
        /*0714*/ 	.byte	0x04, 0x11
        /*0716*/ 	.short	(.L_340 - .L_339)
	.align		4
.L_339:
        /*0718*/ 	.word	index@(_ZN2at6native60_GLOBAL__N__fdc43544_27_DistributionRandomKernel_cu_f88cee4443distribution_elementwise_grid_stride_kernelImLi2EZZZNS0_9templates4cuda21random_from_to_kernelIPNS_17CUDAGeneratorImplEEEvRNS_18TensorIteratorBaseEmlT_ENKUlvE_clEvENKUlvE8_clEvEUlP24curandStatePhilox4_32_10E_ZNS1_27distribution_nullary_kernelIN3c108BFloat16Em10ulonglong2S7_SF_ZZZS5_IS7_EvS9_mlSA_ENKSB_clEvENKSC_clEvEUlmE_EEvS9_T2_RKT3_T4_EUlimE0_EEvlNS_15PhiloxCudaStateET1_SL_)
        /*071c*/ 	.word	0x00000000


	//----- nvinfo : EIATTR_REGCOUNT
	.align		4
.L_340:
        /*0720*/ 	.byte	0x04, 0x2f
        /*0722*/ 	.short	(.L_342 - .L_341)
	.align		4
.L_341:
        /*0724*/ 	.word	index@(_ZN2at6native60_GLOBAL__N__fdc43544_27_DistributionRandomKernel_cu_f88cee4443distribution_elementwise_grid_stride_kernelIjLi4EZZZNS0_9templates4cuda21random_from_to_kernelIPNS_17CUDAGeneratorImplEEEvRNS_18TensorIteratorBaseEmlT_ENKUlvE_clEvENKUlvE8_clEvEUlP24curandStatePhilox4_32_10E0_ZNS1_27distribution_nullary_kernelIN3c108BFloat16Ej5uint4S7_SF_ZZZS5_IS7_EvS9_mlSA_ENKSB_clEvENKSC_clEvEUljE_EEvS9_T2_RKT3_T4_EUlijE_EEvlNS_15PhiloxCudaStateET1_SL_)
        /*0728*/ 	.word	0x0000003c


	//----- nvinfo : EIATTR_FRAME_SIZE
	.align		4
.L_342:
        /*072c*/ 	.byte	0x04, 0x11
        /*072e*/ 	.short	(.L_344 - .L_343)
	.align		4
.L_343:
        /*0730*/ 	.word	index@($__internal_83_$__cuda_sm20_rem_u64)
        /*0734*/ 	.word	0x00000000


	//----- nvinfo : EIATTR_FRAME_SIZE
	.align		4
.L_344:
        /*0738*/ 	.byte	0x04, 0x11
        /*073a*/ 	.short	(.L_346 - .L_345)
	.align		4
.L_345:
        /*073c*/ 	.word	index@($__internal_82_$__cuda_sm20_div_s64)
        /*0740*/ 	.word	0x00000000


	//----- nvinfo : EIATTR_FRAME_SIZE
	.align		4
.L_346:
        /*0744*/ 	.byte	0x04, 0x11
        /*0746*/ 	.short	(.L_348 - .L_347)
	.align		4
.L_347:
        /*0748*/ 	.word	index@(_ZN2at6native60_GLOBAL__N__fdc43544_27_DistributionRandomKernel_cu_f88cee4443distribution_elementwise_grid_stride_kernelIjLi4EZZZNS0_9templates4cuda21random_from_to_kernelIPNS_17CUDAGeneratorImplEEEvRNS_18TensorIteratorBaseEmlT_ENKUlvE_clEvENKUlvE8_clEvEUlP24curandStatePhilox4_32_10E0_ZNS1_27distribution_nullary_kernelIN3c108BFloat16Ej5uint4S7_SF_ZZZS5_IS7_EvS9_mlSA_ENKSB_clEvENKSC_clEvEUljE_EEvS9_T2_RKT3_T4_EUlijE_EEvlNS_15PhiloxCudaStateET1_SL_)
        /*074c*/ 	.word	0x00000000


	//----- nvinfo : EIATTR_REGCOUNT
	.align		4
.L_348:
        /*0750*/ 	.byte	0x04, 0x2f
        /*0752*/ 	.short	(.L_350 - .L_349)
	.align		4
.L_349:
        /*0754*/ 	.word	index@(_ZN2at6native60_GLOBAL__N__fdc43544_27_DistributionRandomKernel_cu_f88cee4443distribution_elementwise_grid_stride_kernelIjLi4EZZZNS0_9templates4cuda21random_from_to_kernelIPNS_17CUDAGeneratorImplEEEvRNS_18TensorIteratorBaseEmlT_ENKUlvE_clEvENKUlvE8_clEvEUlP24curandStatePhilox4_32_10E0_ZNS1_27distribution_nullary_kernelIN3c108BFloat16Ej5uint4S7_SF_ZZZS5_IS7_EvS9_mlSA_ENKSB_clEvENKSC_clEvEUljE_EEvS9_T2_RKT3_T4_EUlijE0_EEvlNS_15PhiloxCudaStateET1_SL_)
        /*0758*/ 	.word	0x00000032


	//----- nvinfo : EIATTR_FRAME_SIZE
	.align		4
.L_350:
        /*075c*/ 	.byte	0x04, 0x11
        /*075e*/ 	.short	(.L_352 - .L_351)
	.align		4
.L_351:
        /*0760*/ 	.word	index@($__internal_81_$__cuda_sm20_rem_u64)
        /*0764*/ 	.word	0x00000000


	//----- nvinfo : EIATTR_FRAME_SIZE
	.align		4
.L_352:
        /*0768*/ 	.byte	0x04, 0x11
        /*076a*/ 	.short	(.L_354 - .L_353)
	.align		4
.L_353:
        /*076c*/ 	.word	index@($__internal_80_$__cuda_sm20_div_s64)
        /*0770*/ 	.word	0x00000000


	//----- nvinfo : EIATTR_FRAME_SIZE
	.align		4
.L_354:
        /*0774*/ 	.byte	0x04, 0x11
        /*0776*/ 	.short	(.L_356 - .L_355)
	.align		4
.L_355:
        /*0778*/ 	.word	index@(_ZN2at6native60_GLOBAL__N__fdc43544_27_DistributionRandomKernel_cu_f88cee4443distribution_elementwise_grid_stride_kernelIjLi4EZZZNS0_9templates4cuda21random_from_to_kernelIPNS_17CUDAGeneratorImplEEEvRNS_18TensorIteratorBaseEmlT_ENKUlvE_clEvENKUlvE8_clEvEUlP24curandStatePhilox4_32_10E0_ZNS1_27distribution_nullary_kernelIN3c108BFloat16Ej5uint4S7_SF_ZZZS5_IS7_EvS9_mlSA_ENKSB_clEvENKSC_clEvEUljE_EEvS9_T2_RKT3_T4_EUlijE0_EEvlNS_15PhiloxCudaStateET1_SL_)
        /*077c*/ 	.word	0x00000000


	//----- nvinfo : EIATTR_REGCOUNT
	.align		4
.L_356:
        /*0780*/ 	.byte	0x04, 0x2f
        /*0782*/ 	.short	(.L_358 - .L_357)
	.align		4
.L_357:
        /*0784*/ 	.word	index@(_ZN2at6native60_GLOBAL__N__fdc43544_27_DistributionRandomKernel_cu_f88cee4443distribution_elementwise_grid_stride_kernelImLi2EZZZNS0_9templates4cuda21random_from_to_kernelIPNS_17CUDAGeneratorImplEEEvRNS_18TensorIteratorBaseEmlT_ENKUlvE_clEvENKUlvE9_clEvEUlP24curandStatePhilox4_32_10E_ZNS1_27distribution_nullary_kernelItm10ulonglong2S7_SF_ZZZS5_IS7_EvS9_mlSA_ENKSB_clEvENKSC_clEvEUlmE_EEvS9_T2_RKT3_T4_EUlimE_EEvlNS_15PhiloxCudaStateET1_SJ_)
        /*0788*/ 	.word	0x00000038


	//----- nvinfo : EIATTR_FRAME_SIZE
	.align		4
.L_358:
        /*078c*/ 	.byte	0x04, 0x11
        /*078e*/ 	.short	(.L_360 - .L_359)
	.align		4
.L_359:
        /*0790*/ 	.word	index@($__internal_79_$__cuda_sm20_rem_u64)
        /*0794*/ 	.word	0x00000000


	//----- nvinfo : EIATTR_FRAME_SIZE
	.align		4
.L_360:
        /*0798*/ 	.byte	0x04, 0x11
        /*079a*/ 	.short	(.L_362 - .L_361)
	.align		4
.L_361:
        /*079c*/ 	.word	index@($__internal_78_$__cuda_sm20_div_s64)
        /*07a0*/ 	.word	0x00000000


	//----- nvinfo : EIATTR_FRAME_SIZE
	.align		4
.L_362:
        /*07a4*/ 	.byte	0x04, 0x11
        /*07a6*/ 	.short	(.L_364 - .L_363)
	.align		4
.L_363:
        /*07a8*/ 	.word	index@(_ZN2at6native60_GLOBAL__N__fdc43544_27_DistributionRandomKernel_cu_f88cee4443distribution_elementwise_grid_stride_kernelImLi2EZZZNS0_9templates4cuda21random_from_to_kernelIPNS_17CUDAGeneratorImplEEEvRNS_18TensorIteratorBaseEmlT_ENKUlvE_clEvENKUlvE9_clEvEUlP24curandStatePhilox4_32_10E_ZNS1_27distribution_nullary_kernelItm10ulonglong2S7_SF_ZZZS5_IS7_EvS9_mlSA_ENKSB_clEvENKSC_clEvEUlmE_EEvS9_T2_RKT3_T4_EUlimE_EEvlNS_15PhiloxCudaStateET1_SJ_)
        /*07ac*/ 	.word	0x00000000


	//----- nvinfo : EIATTR_REGCOUNT
	.align		4
.L_364:
        /*07b0*/ 	.byte	0x04, 0x2f
        /*07b2*/ 	.short	(.L_366 - .L_365)
	.align		4
.L_365:
        /*07b4*/ 	.word	index@(_ZN2at6native60_GLOBAL__N__fdc43544_27_DistributionRandomKernel_cu_f88cee4443distribution_elementwise_grid_stride_kernelImLi2EZZZNS0_9templates4cuda21random_from_to_kernelIPNS_17CUDAGeneratorImplEEEvRNS_18TensorIteratorBaseEmlT_ENKUlvE_clEvENKUlvE9_clEvEUlP24curandStatePhilox4_32_10E_ZNS1_27distribution_nullary_kernelItm10ulonglong2S7_SF_ZZZS5_IS7_EvS9_mlSA_ENKSB_clEvENKSC_clEvEUlmE_EEvS9_T2_RKT3_T4_EUlimE0_EEvlNS_15PhiloxCudaStateET1_SJ_)
        /*07b8*/ 	.word	0x00000038


	//----- nvinfo : EIATTR_FRAME_SIZE
	.align		4
.L_366:
        /*07bc*/ 	.byte	0x04, 0x11
        /*07be*/ 	.short	(.L_368 - .L_367)
	.align		4
.L_367:
        /*07c0*/ 	.word	index@($__internal_77_$__cuda_sm20_rem_u64)
        /*07c4*/ 	.word	0x00000000


	//----- nvinfo : EIATTR_FRAME_SIZE
	.align		4
.L_368:
        /*07c8*/ 	.byte	0x04, 0x11
        /*07ca*/ 	.short	(.L_370 - .L_369)
	.align		4
.L_369:
        /*07cc*/ 	.word	index@($__internal_76_$__cuda_sm20_div_s64)
        /*07d0*/ 	.word	0x00000000


	//----- nvinfo : EIATTR_FRAME_SIZE
	.align		4
.L_370:
        /*07d4*/ 	.byte	0x04, 0x11
        /*07d6*/ 	.short	(.L_372 - .L_371)
	.align		4
.L_371:
        /*07d8*/ 	.word	index@(_ZN2at6native60_GLOBAL__N__fdc43544_27_DistributionRandomKernel_cu_f88cee4443distribution_elementwise_grid_stride_kernelImLi2EZZZNS0_9templates4cuda21random_from_to_kernelIPNS_17CUDAGeneratorImplEEEvRNS_18TensorIteratorBaseEmlT_ENKUlvE_clEvENKUlvE9_clEvEUlP24curandStatePhilox4_32_10E_ZNS1_27distribution_nullary_kernelItm10ulonglong2S7_SF_ZZZS5_IS7_EvS9_mlSA_ENKSB_clEvENKSC_clEvEUlmE_EEvS9_T2_RKT3_T4_EUlimE0_EEvlNS_15PhiloxCudaStateET1_SJ_)
        /*07dc*/ 	.word	0x00000000


	//----- nvinfo : EIATTR_REGCOUNT
	.align		4
.L_372:
        /*07e0*/ 	.byte	0x04, 0x2f
        /*07e2*/ 	.short	(.L_374 - .L_373)
	.align		4
.L_373:
        /*07e4*/ 	.word	index@(_ZN2at6native60_GLOBAL__N__fdc43544_27_DistributionRandomKernel_cu_f88cee4443distribution_elementwise_grid_stride_kernelIjLi4EZZZNS0_9templates4cuda21random_from_to_kernelIPNS_17CUDAGeneratorImplEEEvRNS_18TensorIteratorBaseEmlT_ENKUlvE_clEvENKUlvE9_clEvEUlP24curandStatePhilox4_32_10E0_ZNS1_27distribution_nullary_kernelItj5uint4S7_SF_ZZZS5_IS7_EvS9_mlSA_ENKSB_clEvENKSC_clEvEUljE_EEvS9_T2_RKT3_T4_EUlijE_EEvlNS_15PhiloxCudaStateET1_SJ_)
        /*07e8*/ 	.word	0x0000003c


	//----- nvinfo : EIATTR_FRAME_SIZE
	.align		4
.L_374:
        /*07ec*/ 	.byte	0x04, 0x11
        /*07ee*/ 	.short	(.L_376 - .L_375)
	.align		4
.L_375:
        /*07f0*/ 	.word	index@($__internal_75_$__cuda_sm20_rem_u64)
        /*07f4*/ 	.word	0x00000000


	//----- nvinfo : EIATTR_FRAME_SIZE
	.align		4
.L_376:
        /*07f8*/ 	.byte	0x04, 0x11
        /*07fa*/ 	.short	(.L_378 - .L_377)
	.align		4
.L_377:
        /*07fc*/ 	.word	index@($__internal_74_$__cuda_sm20_div_s64)
        /*0800*/ 	.word	0x00000000


	//----- nvinfo : EIATTR_FRAME_SIZE
	.align		4
.L_378:
        /*0804*/ 	.byte	0x04, 0x11
        /*0806*/ 	.short	(.L_380 - .L_379)
	.align		4
.L_379:
        /*0808*/ 	.word	index@(_ZN2at6native60_GLOBAL__N__fdc43544_27_DistributionRandomKernel_cu_f88cee4443distribution_elementwise_grid_stride_kernelIjLi4EZZZNS0_9templates4cuda21random_from_to_kernelIPNS_17CUDAGeneratorImplEEEvRNS_18TensorIteratorBaseEmlT_ENKUlvE_clEvENKUlvE9_clEvEUlP24curandStatePhilox4_32_10E0_ZNS1_27distribution_nullary_kernelItj5uint4S7_SF_ZZZS5_IS7_EvS9_mlSA_ENKSB_clEvENKSC_clEvEUljE_EEvS9_T2_RKT3_T4_EUlijE_EEvlNS_15PhiloxCudaStateET1_SJ_)
        /*080c*/ 	.word	0x00000000


	//----- nvinfo : EIATTR_REGCOUNT
	.align		4
.L_380:
        /*0810*/ 	.byte	0x04, 0x2f
        /*0812*/ 	.short	(.L_382 - .L_381)
	.align		4
.L_381:
        /*0814*/ 	.word	index@(_ZN2at6native60_GLOBAL__N__fdc43544_27_DistributionRandomKernel_cu_f88cee4443distribution_elementwise_grid_stride_kernelIjLi4EZZZNS0_9templates4cuda21random_from_to_kernelIPNS_17CUDAGeneratorImplEEEvRNS_18TensorIteratorBaseEmlT_ENKUlvE_clEvENKUlvE9_clEvEUlP24curandStatePhilox4_32_10E0_ZNS1_27distribution_nullary_kernelItj5uint4S7_SF_ZZZS5_IS7_EvS9_mlSA_ENKSB_clEvENKSC_clEvEUljE_EEvS9_T2_RKT3_T4_EUlijE0_EEvlNS_15PhiloxCudaStateET1_SJ_)
        /*0818*/ 	.word	0x00000032


	//----- nvinfo : EIATTR_FRAME_SIZE
	.align		4
.L_382:
        /*081c*/ 	.byte	0x04, 0x11
        /*081e*/ 	.short	(.L_384 - .L_383)
	.align		4
.L_383:
        /*0820*/ 	.word	index@($__internal_73_$__cuda_sm20_rem_u64)
        /*0824*/ 	.word	0x00000000


	//----- nvinfo : EIATTR_FRAME_SIZE
	.align		4
.L_384:
        /*0828*/ 	.byte	0x04, 0x11
        /*082a*/ 	.short	(.L_386 - .L_385)
	.align		4
.L_385:
        /*082c*/ 	.word	index@($__internal_72_$__cuda_sm20_div_s64)
        /*0830*/ 	.word	0x00000000


	//----- nvinfo : EIATTR_FRAME_SIZE
	.align		4
.L_386:
        /*0834*/ 	.byte	0x04, 0x11
        /*0836*/ 	.short	(.L_388 - .L_387)
	.align		4
.L_387:
        /*0838*/ 	.word	index@(_ZN2at6native60_GLOBAL__N__fdc43544_27_DistributionRandomKernel_cu_f88cee4443distribution_elementwise_grid_stride_kernelIjLi4EZZZNS0_9templates4cuda21random_from_to_kernelIPNS_17CUDAGeneratorImplEEEvRNS_18TensorIteratorBaseEmlT_ENKUlvE_clEvENKUlvE9_clEvEUlP24curandStatePhilox4_32_10E0_ZNS1_27distribution_nullary_kernelItj5uint4S7_SF_ZZZS5_IS7_EvS9_mlSA_ENKSB_clEvENKSC_clEvEUljE_EEvS9_T2_RKT3_T4_EUlijE0_EEvlNS_15PhiloxCudaStateET1_SJ_)
        /*083c*/ 	.word	0x00000000


	//----- nvinfo : EIATTR_REGCOUNT
	.align		4
.L_388:
        /*0840*/ 	.byte	0x04, 0x2f
        /*0842*/ 	.short	(.L_390 - .L_389)
	.align		4
.L_389:
        /*0844*/ 	.word	index@(_ZN2at6native60_GLOBAL__N__fdc43544_27_DistributionRandomKernel_cu_f88cee4443distribution_elementwise_grid_stride_kernelImLi2EZZZNS0_9templates4cuda21random_from_to_kernelIPNS_17CUDAGeneratorImplEEEvRNS_18TensorIteratorBaseEmlT_ENKUlvE_clEvENKUlvE10_clEvEUlP24curandStatePhilox4_32_10E_ZNS1_27distribution_nullary_kernelIjm10ulonglong2S7_SF_ZZZS5_IS7_EvS9_mlSA_ENKSB_clEvENKSC_clEvEUlmE_EEvS9_T2_RKT3_T4_EUlimE_EEvlNS_15PhiloxCudaStateET1_SJ_)
        /*0848*/ 	.word	0x00000038


	//----- nvinfo : EIATTR_FRAME_SIZE
	.align		4
.L_390:
        /*084c*/ 	.byte	0x04, 0x11
        /*084e*/ 	.short	(.L_392 - .L_391)
	.align		4
.L_391:
        /*0850*/ 	.word	index@($__internal_71_$__cuda_sm20_rem_u64)
        /*0854*/ 	.word	0x00000000


	//----- nvinfo : EIATTR_FRAME_SIZE
	.align		4
.L_392:
        /*0858*/ 	.byte	0x04, 0x11
        /*085a*/ 	.short	(.L_394 - .L_393)
	.align		4
.L_393:
        /*085c*/ 	.word	index@($__internal_70_$__cuda_sm20_div_s64)
        /*0860*/ 	.word	0x00000000


	//----- nvinfo : EIATTR_FRAME_SIZE
	.align		4
.L_394:
        /*0864*/ 	.byte	0x04, 0x11
        /*0866*/ 	.short	(.L_396 - .L_395)
	.align		4
.L_395:
        /*0868*/ 	.word	index@(_ZN2at6native60_GLOBAL__N__fdc43544_27_DistributionRandomKernel_cu_f88cee4443distribution_elementwise_grid_stride_kernelImLi2EZZZNS0_9templates4cuda21random_from_to_kernelIPNS_17CUDAGeneratorImplEEEvRNS_18TensorIteratorBaseEmlT_ENKUlvE_clEvENKUlvE10_clEvEUlP24curandStatePhilox4_32_10E_ZNS1_27distribution_nullary_kernelIjm10ulonglong2S7_SF_ZZZS5_IS7_EvS9_mlSA_ENKSB_clEvENKSC_clEvEUlmE_EEvS9_T2_RKT3_T4_EUlimE_EEvlNS_15PhiloxCudaStateET1_SJ_)
        /*086c*/ 	.word	0x00000000


	//----- nvinfo : EIATTR_REGCOUNT
	.align		4
.L_396:
        /*0870*/ 	.byte	0x04, 0x2f
        /*0872*/ 	.short	(.L_398 - .L_397)
	.align		4
.L_397:
        /*0874*/ 	.word	index@(_ZN2at6native60_GLOBAL__N__fdc43544_27_DistributionRandomKernel_cu_f88cee4443distribution_elementwise_grid_stride_kernelImLi2EZZZNS0_9templates4cuda21random_from_to_kernelIPNS_17CUDAGeneratorImplEEEvRNS_18TensorIteratorBaseEmlT_ENKUlvE_clEvENKUlvE10_clEvEUlP24curandStatePhilox4_32_10E_ZNS1_27distribution_nullary_kernelIjm10ulonglong2S7_SF_ZZZS5_IS7_EvS9_mlSA_ENKSB_clEvENKSC_clEvEUlmE_EEvS9_T2_RKT3_T4_EUlimE0_EEvlNS_15PhiloxCudaStateET1_SJ_)
        /*0878*/ 	.word	0x00000038


	//----- nvinfo : EIATTR_FRAME_SIZE
	.align		4
.L_398:
        /*087c*/ 	.byte	0x04, 0x11
        /*087e*/ 	.short	(.L_400 - .L_399)
	.align		4
.L_399:
        /*0880*/ 	.word	index@($__internal_69_$__cuda_sm20_rem_u64)
        /*0884*/ 	.word	0x00000000


	//----- nvinfo : EIATTR_FRAME_SIZE
	.align		4
.L_400:
        /*0888*/ 	.byte	0x04, 0x11
        /*088a*/ 	.short	(.L_402 - .L_401)
	.align		4
.L_401:
        /*088c*/ 	.word	index@($__internal_68_$__cuda_sm20_div_s64)
        /*0890*/ 	.word	0x00000000


	//----- nvinfo : EIATTR_FRAME_SIZE
	.align		4
.L_402:
        /*0894*/ 	.byte	0x04, 0x11
        /*0896*/ 	.short	(.L_404 - .L_403)
	.align		4
.L_403:
        /*0898*/ 	.word	index@(_ZN2at6native60_GLOBAL__N__fdc43544_27_DistributionRandomKernel_cu_f88cee4443distribution_elementwise_grid_stride_kernelImLi2EZZZNS0_9templates4cuda21random_from_to_kernelIPNS_17CUDAGeneratorImplEEEvRNS_18TensorIteratorBaseEmlT_ENKUlvE_clEvENKUlvE10_clEvEUlP24curandStatePhilox4_32_10E_ZNS1_27distribution_nullary_kernelIjm10ulonglong2S7_SF_ZZZS5_IS7_EvS9_mlSA_ENKSB_clEvENKSC_clEvEUlmE_EEvS9_T2_RKT3_T4_EUlimE0_EEvlNS_15PhiloxCudaStateET1_SJ_)
        /*089c*/ 	.word	0x00000000


	//----- nvinfo : EIATTR_REGCOUNT
	.align		4
.L_404:
        /*08a0*/ 	.byte	0x04, 0x2f
        /*08a2*/ 	.short	(.L_406 - .L_405)
	.align		4
.L_405:
        /*08a4*/ 	.word	index@(_ZN2at6native60_GLOBAL__N__fdc43544_27_DistributionRandomKernel_cu_f88cee4443distribution_elementwise_grid_stride_kernelIjLi4EZZZNS0_9templates4cuda21random_from_to_kernelIPNS_17CUDAGeneratorImplEEEvRNS_18TensorIteratorBaseEmlT_ENKUlvE_clEvENKUlvE10_clEvEUlP24curandStatePhilox4_32_10E0_ZNS1_27distribution_nullary_kernelIjj5uint4S7_SF_ZZZS5_IS7_EvS9_mlSA_ENKSB_clEvENKSC_clEvEUljE_EEvS9_T2_RKT3_T4_EUlijE_EEvlNS_15PhiloxCudaStateET1_SJ_)
        /*08a8*/ 	.word	0x0000003c


	//----- nvinfo : EIATTR_FRAME_SIZE
	.align		4
.L_406:
        /*08ac*/ 	.byte	0x04, 0x11
        /*08ae*/ 	.short	(.L_408 - .L_407)
	.align		4
.L_407:
        /*08b0*/ 	.word	index@($__internal_67_$__cuda_sm20_rem_u64)
        /*08b4*/ 	.word	0x00000000


	//----- nvinfo : EIATTR_FRAME_SIZE
	.align		4
.L_408:
        /*08b8*/ 	.byte	0x04, 0x11
        /*08ba*/ 	.short	(.L_410 - .L_409)
	.align		4
.L_409:
        /*08bc*/ 	.word	index@($__internal_66_$__cuda_sm20_div_s64)
        /*08c0*/ 	.word	0x00000000


	//----- nvinfo : EIATTR_FRAME_SIZE
	.align		4
.L_410:
        /*08c4*/ 	.byte	0x04, 0x11
        /*08c6*/ 	.short	(.L_412 - .L_411)
	.align		4
.L_411:
        /*08c8*/ 	.word	index@(_ZN2at6native60_GLOBAL__N__fdc43544_27_DistributionRandomKernel_cu_f88cee4443distribution_elementwise_grid_stride_kernelIjLi4EZZZNS0_9templates4cuda21random_from_to_kernelIPNS_17CUDAGeneratorImplEEEvRNS_18TensorIteratorBaseEmlT_ENKUlvE_clEvENKUlvE10_clEvEUlP24curandStatePhilox4_32_10E0_ZNS1_27distribution_nullary_kernelIjj5uint4S7_SF_ZZZS5_IS7_EvS9_mlSA_ENKSB_clEvENKSC_clEvEUljE_EEvS9_T2_RKT3_T4_EUlijE_EEvlNS_15PhiloxCudaStateET1_SJ_)
        /*08cc*/ 	.word	0x00000000


	//----- nvinfo : EIATTR_REGCOUNT
	.align		4
.L_412:
        /*08d0*/ 	.byte	0x04, 0x2f
        /*08d2*/ 	.short	(.L_414 - .L_413)
	.align		4
.L_413:
        /*08d4*/ 	.word	index@(_ZN2at6native60_GLOBAL__N__fdc43544_27_DistributionRandomKernel_cu_f88cee4443distribution_elementwise_grid_stride_kernelIjLi4EZZZNS0_9templates4cuda21random_from_to_kernelIPNS_17CUDAGeneratorImplEEEvRNS_18TensorIteratorBaseEmlT_ENKUlvE_clEvENKUlvE10_clEvEUlP24curandStatePhilox4_32_10E0_ZNS1_27distribution_nullary_kernelIjj5uint4S7_SF_ZZZS5_IS7_EvS9_mlSA_ENKSB_clEvENKSC_clEvEUljE_EEvS9_T2_RKT3_T4_EUlijE0_EEvlNS_15PhiloxCudaStateET1_SJ_)
        /*08d8*/ 	.word	0x00000032


	//----- nvinfo : EIATTR_FRAME_SIZE
	.align		4
.L_414:
        /*08dc*/ 	.byte	0x04, 0x11
        /*08de*/ 	.short	(.L_416 - .L_415)
	.align		4
.L_415:
        /*08e0*/ 	.word	index@($__internal_65_$__cuda_sm20_rem_u64)
        /*08e4*/ 	.word	0x00000000


	//----- nvinfo : EIATTR_FRAME_SIZE
	.align		4
.L_416:
        /*08e8*/ 	.byte	0x04, 0x11
        /*08ea*/ 	.short	(.L_418 - .L_417)
	.align		4
.L_417:
        /*08ec*/ 	.word	index@($__internal_64_$__cuda_sm20_div_s64)
        /*08f0*/ 	.word	0x00000000


	//----- nvinfo : EIATTR_FRAME_SIZE
	.align		4
.L_418:
        /*08f4*/ 	.byte	0x04, 0x11
        /*08f6*/ 	.short	(.L_420 - .L_419)
	.align		4
.L_419:
        /*08f8*/ 	.word	index@(_ZN2at6native60_GLOBAL__N__fdc43544_27_DistributionRandomKernel_cu_f88cee4443distribution_elementwise_grid_stride_kernelIjLi4EZZZNS0_9templates4cuda21random_from_to_kernelIPNS_17CUDAGeneratorImplEEEvRNS_18TensorIteratorBaseEmlT_ENKUlvE_clEvENKUlvE10_clEvEUlP24curandStatePhilox4_32_10E0_ZNS1_27distribution_nullary_kernelIjj5uint4S7_SF_ZZZS5_IS7_EvS9_mlSA_ENKSB_clEvENKSC_clEvEUljE_EEvS9_T2_RKT3_T4_EUlijE0_EEvlNS_15PhiloxCudaStateET1_SJ_)
        /*08fc*/ 	.word	0x00000000


	//----- nvinfo : EIATTR_REGCOUNT
	.align		4
.L_420:
        /*0900*/ 	.byte	0x04, 0x2f
        /*0902*/ 	.short	(.L_422 - .L_421)
	.align		4
.L_421:
        /*0904*/ 	.word	index@(_ZN2at6native60_GLOBAL__N__fdc43544_27_DistributionRandomKernel_cu_f88cee4443distribution_elementwise_grid_stride_kernelImLi2EZZZNS0_9templates4cuda21random_from_to_kernelIPNS_17CUDAGeneratorImplEEEvRNS_18TensorIteratorBaseEmlT_ENKUlvE_clEvENKUlvE11_clEvEUlP24curandStatePhilox4_32_10E_ZNS1_27distribution_nullary_kernelImm10ulonglong2S7_SF_ZZZS5_IS7_EvS9_mlSA_ENKSB_clEvENKSC_clEvEUlmE_EEvS9_T2_RKT3_T4_EUlimE_EEvlNS_15PhiloxCudaStateET1_SJ_)
        /*0908*/ 	.word	0x00000038


	//----- nvinfo : EIATTR_FRAME_SIZE
	.align		4
.L_422:
        /*090c*/ 	.byte	0x04, 0x11
        /*090e*/ 	.short	(.L_424 - .L_423)
	.align		4
.L_423:
        /*0910*/ 	.word	index@($__internal_63_$__cuda_sm20_rem_u64)
        /*0914*/ 	.word	0x00000000


	//----- nvinfo : EIATTR_FRAME_SIZE
	.align		4
.L_424:
        /*0918*/ 	.byte	0x04, 0x11
        /*091a*/ 	.short	(.L_426 - .L_425)
	.align		4
.L_425:
        /*091c*/ 	.word	index@($__internal_62_$__cuda_sm20_div_s64)
        /*0920*/ 	.word	0x00000000


	//----- nvinfo : EIATTR_FRAME_SIZE
	.align		4
.L_426:
        /*0924*/ 	.byte	0x04, 0x11
        /*0926*/ 	.short	(.L_428 - .L_427)
	.align		4
.L_427:
        /*0928*/ 	.word	index@(_ZN2at6native60_GLOBAL__N__fdc43544_27_DistributionRandomKernel_cu_f88cee4443distribution_elementwise_grid_stride_kernelImLi2EZZZNS0_9templates4cuda21random_from_to_kernelIPNS_17CUDAGeneratorImplEEEvRNS_18TensorIteratorBaseEmlT_ENKUlvE_clEvENKUlvE11_clEvEUlP24curandStatePhilox4_32_10E_ZNS1_27distribution_nullary_kernelImm10ulonglong2S7_SF_ZZZS5_IS7_EvS9_mlSA_ENKSB_clEvENKSC_clEvEUlmE_EEvS9_T2_RKT3_T4_EUlimE_EEvlNS_15PhiloxCudaStateET1_SJ_)
        /*092c*/ 	.word	0x00000000


	//----- nvinfo : EIATTR_REGCOUNT
	.align		4
.L_428:
        /*0930*/ 	.byte	0x04, 0x2f
        /*0932*/ 	.short	(.L_430 - .L_429)
	.align		4
.L_429:
        /*0934*/ 	.word	index@(_ZN2at6native60_GLOBAL__N__fdc43544_27_DistributionRandomKernel_cu_f88cee4443distribution_elementwise_grid_stride_kernelImLi2EZZZNS0_9templates4cuda21random_from_to_kernelIPNS_17CUDAGeneratorImplEEEvRNS_18TensorIteratorBaseEmlT_ENKUlvE_clEvENKUlvE11_clEvEUlP24curandStatePhilox4_32_10E_ZNS1_27distribution_nullary_kernelImm10ulonglong2S7_SF_ZZZS5_IS7_EvS9_mlSA_ENKSB_clEvENKSC_clEvEUlmE_EEvS9_T2_RKT3_T4_EUlimE0_EEvlNS_15PhiloxCudaStateET1_SJ_)
        /*0938*/ 	.word	0x00000038


	//----- nvinfo : EIATTR_FRAME_SIZE
	.align		4
.L_430:
        /*093c*/ 	.byte	0x04, 0x11
        /*093e*/ 	.short	(.L_432 - .L_431)
	.align		4
.L_431:
        /*0940*/ 	.word	index@($__internal_61_$__cuda_sm20_rem_u64)
        /*0944*/ 	.word	0x00000000


	//----- nvinfo : EIATTR_FRAME_SIZE
	.align		4
.L_432:
        /*0948*/ 	.byte	0x04, 0x11
        /*094a*/ 	.short	(.L_434 - .L_433)
	.align		4
.L_433:
        /*094c*/ 	.word	index@($__internal_60_$__cuda_sm20_div_s64)
        /*0950*/ 	.word	0x00000000


	//----- nvinfo : EIATTR_FRAME_SIZE
	.align		4
.L_434:
        /*0954*/ 	.byte	0x04, 0x11
        /*0956*/ 	.short	(.L_436 - .L_435)
	.align		4
.L_435:
        /*0958*/ 	.word	index@(_ZN2at6native60_GLOBAL__N__fdc43544_27_DistributionRandomKernel_cu_f88cee4443distribution_elementwise_grid_stride_kernelImLi2EZZZNS0_9templates4cuda21random_from_to_kernelIPNS_17CUDAGeneratorImplEEEvRNS_18TensorIteratorBaseEmlT_ENKUlvE_clEvENKUlvE11_clEvEUlP24curandStatePhilox4_32_10E_ZNS1_27distribution_nullary_kernelImm10ulonglong2S7_SF_ZZZS5_IS7_EvS9_mlSA_ENKSB_clEvENKSC_clEvEUlmE_EEvS9_T2_RKT3_T4_EUlimE0_EEvlNS_15PhiloxCudaStateET1_SJ_)
        /*095c*/ 	.word	0x00000000


	//----- nvinfo : EIATTR_REGCOUNT
	.align		4
.L_436:
        /*0960*/ 	.byte	0x04, 0x2f
        /*0962*/ 	.short	(.L_438 - .L_437)
	.align		4
.L_437:
        /*0964*/ 	.word	index@(_ZN2at6native60_GLOBAL__N__fdc43544_27_DistributionRandomKernel_cu_f88cee4443distribution_elementwise_grid_stride_kernelIjLi4EZZZNS0_9templates4cuda21random_from_to_kernelIPNS_17CUDAGeneratorImplEEEvRNS_18TensorIteratorBaseEmlT_ENKUlvE_clEvENKUlvE11_clEvEUlP24curandStatePhilox4_32_10E0_ZNS1_27distribution_nullary_kernelImj5uint4S7_SF_ZZZS5_IS7_EvS9_mlSA_ENKSB_clEvENKSC_clEvEUljE_EEvS9_T2_RKT3_T4_EUlijE_EEvlNS_15PhiloxCudaStateET1_SJ_)
        /*0968*/ 	.word	0x0000003c


	//----- nvinfo : EIATTR_FRAME_SIZE
	.align		4
.L_438:
        /*096c*/ 	.byte	0x04, 0x11
        /*096e*/ 	.short	(.L_440 - .L_439)
	.align		4
.L_439:
        /*0970*/ 	.word	index@($__internal_59_$__cuda_sm20_rem_u64)
        /*0974*/ 	.word	0x00000000


	//----- nvinfo : EIATTR_FRAME_SIZE
	.align		4
.L_440:
        /*0978*/ 	.byte	0x04, 0x11
        /*097a*/ 	.short	(.L_442 - .L_441)
	.align		4
.L_441:
        /*097c*/ 	.word	index@($__internal_58_$__cuda_sm20_div_s64)
        /*0980*/ 	.word	0x00000000


	//----- nvinfo : EIATTR_FRAME_SIZE
	.align		4
.L_442:
        /*0984*/ 	.byte	0x04, 0x11
        /*0986*/ 	.short	(.L_444 - .L_443)
	.align		4
.L_443:
        /*0988*/ 	.word	index@(_ZN2at6native60_GLOBAL__N__fdc43544_27_DistributionRandomKernel_cu_f88cee4443distribution_elementwise_grid_stride_kernelIjLi4EZZZNS0_9templates4cuda21random_from_to_kernelIPNS_17CUDAGeneratorImplEEEvRNS_18TensorIteratorBaseEmlT_ENKUlvE_clEvENKUlvE11_clEvEUlP24curandStatePhilox4_32_10E0_ZNS1_27distribution_nullary_kernelImj5uint4S7_SF_ZZZS5_IS7_EvS9_mlSA_ENKSB_clEvENKSC_clEvEUljE_EEvS9_T2_RKT3_T4_EUlijE_EEvlNS_15PhiloxCudaStateET1_SJ_)
        /*098c*/ 	.word	0x00000000


	//----- nvinfo : EIATTR_REGCOUNT
	.align		4
.L_444:
        /*0990*/ 	.byte	0x04, 0x2f
        /*0992*/ 	.short	(.L_446 - .L_445)
	.align		4
.L_445:
        /*0994*/ 	.word	index@(_ZN2at6native60_GLOBAL__N__fdc43544_27_DistributionRandomKernel_cu_f88cee4443distribution_elementwise_grid_stride_kernelIjLi4EZZZNS0_9templates4cuda21random_from_to_kernelIPNS_17CUDAGeneratorImplEEEvRNS_18TensorIteratorBaseEmlT_ENKUlvE_clEvENKUlvE11_clEvEUlP24curandStatePhilox4_32_10E0_ZNS1_27distribution_nullary_kernelImj5uint4S7_SF_ZZZS5_IS7_EvS9_mlSA_ENKSB_clEvENKSC_clEvEUljE_EEvS9_T2_RKT3_T4_EUlijE0_EEvlNS_15PhiloxCudaStateET1_SJ_)
        /*0998*/ 	.word	0x00000032


	//----- nvinfo : EIATTR_FRAME_SIZE
	.align		4
.L_446:
        /*099c*/ 	.byte	0x04, 0x11
        /*099e*/ 	.short	(.L_448 - .L_447)
	.align		4
.L_447:
        /*09a0*/ 	.word	index@($__internal_57_$__cuda_sm20_rem_u64)
        /*09a4*/ 	.word	0x00000000


	//----- nvinfo : EIATTR_FRAME_SIZE
	.align		4
.L_448:
        /*09a8*/ 	.byte	0x04, 0x11
        /*09aa*/ 	.short	(.L_450 - .L_449)
	.align		4
.L_449:
        /*09ac*/ 	.word	index@($__internal_56_$__cuda_sm20_div_s64)
        /*09b0*/ 	.word	0x00000000


	//----- nvinfo : EIATTR_FRAME_SIZE
	.align		4
.L_450:
        /*09b4*/ 	.byte	0x04, 0x11
        /*09b6*/ 	.short	(.L_452 - .L_451)
	.align		4
.L_451:
        /*09b8*/ 	.word	index@(_ZN2at6native60_GLOBAL__N__fdc43544_27_DistributionRandomKernel_cu_f88cee4443distribution_elementwise_grid_stride_kernelIjLi4EZZZNS0_9templates4cuda21random_from_to_kernelIPNS_17CUDAGeneratorImplEEEvRNS_18TensorIteratorBaseEmlT_ENKUlvE_clEvENKUlvE11_clEvEUlP24curandStatePhilox4_32_10E0_ZNS1_27distribution_nullary_kernelImj5uint4S7_SF_ZZZS5_IS7_EvS9_mlSA_ENKSB_clEvENKSC_clEvEUljE_EEvS9_T2_RKT3_T4_EUlijE0_EEvlNS_15PhiloxCudaStateET1_SJ_)
        /*09bc*/ 	.word	0x00000000


	//----- nvinfo : EIATTR_REGCOUNT
	.align		4
.L_452:
        /*09c0*/ 	.byte	0x04, 0x2f
        /*09c2*/ 	.short	(.L_454 - .L_453)
	.align		4
.L_453:
        /*09c4*/ 	.word	index@(_ZN2at6native60_GLOBAL__N__fdc43544_27_DistributionRandomKernel_cu_f88cee4443distribution_elementwise_grid_stride_kernelImLi2EZZZNS0_9templates4cuda32random_full_64_bits_range_kernelIPNS_17CUDAGeneratorImplEEEvRNS_18TensorIteratorBaseET_ENKUlvE_clEvENKUlvE_clEvEUlP24curandStatePhilox4_32_10E_ZNS1_27distribution_nullary_kernelIhm10ulonglong2S7_SF_ZZZS5_IS7_EvS9_SA_ENKSB_clEvENKSC_clEvEUlmE_EEvS9_T2_RKT3_T4_EUlimE_EEvlNS_15PhiloxCudaStateET1_SJ_)
        /*09c8*/ 	.word	0x00000032


	//----- nvinfo : EIATTR_FRAME_SIZE
	.align		4
.L_454:
        /*09cc*/ 	.byte	0x04, 0x11
        /*09ce*/ 	.short	(.L_456 - .L_455)
	.align		4
.L_455:
        /*09d0*/ 	.word	index@($__internal_55_$__cuda_sm20_div_s64)
        /*09d4*/ 	.word	0x00000000


	//----- nvinfo : EIATTR_FRAME_SIZE
	.align		4
.L_456:
        /*09d8*/ 	.byte	0x04, 0x11
        /*09da*/ 	.short	(.L_458 - .L_457)
	.align		4
.L_457:
        /*09dc*/ 	.word	index@(_ZN2at6native60_GLOBAL__N__fdc43544_27_DistributionRandomKernel_cu_f88cee4443distribution_elementwise_grid_stride_kernelImLi2EZZZNS0_9templates4cuda32random_full_64_bits_range_kernelIPNS_17CUDAGeneratorImplEEEvRNS_18TensorIteratorBaseET_ENKUlvE_clEvENKUlvE_clEvEUlP24curandStatePhilox4_32_10E_ZNS1_27distribution_nullary_kernelIhm10ulonglong2S7_SF_ZZZS5_IS7_EvS9_SA_ENKSB_clEvENKSC_clEvEUlmE_EEvS9_T2_RKT3_T4_EUlimE_EEvlNS_15PhiloxCudaStateET1_SJ_)
        /*09e0*/ 	.word	0x00000000


	//----- nvinfo : EIATTR_REGCOUNT
	.align		4
.L_458:
        /*09e4*/ 	.byte	0x04, 0x2f
        /*09e6*/ 	.short	(.L_460 - .L_459)
	.align		4
.L_459:
        /*09e8*/ 	.word	index@(_ZN2at6native60_GLOBAL__N__fdc43544_27_DistributionRandomKernel_cu_f88cee4443distribution_elementwise_grid_stride_kernelImLi2EZZZNS0_9templates4cuda32random_full_64_bits_range_kernelIPNS_17CUDAGeneratorImplEEEvRNS_18TensorIteratorBaseET_ENKUlvE_clEvENKUlvE_clEvEUlP24curandStatePhilox4_32_10E_ZNS1_27distribution_nullary_kernelIhm10ulonglong2S7_SF_ZZZS5_IS7_EvS9_SA_ENKSB_clEvENKSC_clEvEUlmE_EEvS9_T2_RKT3_T4_EUlimE0_EEvlNS_15PhiloxCudaStateET1_SJ_)
        /*09ec*/ 	.word	0x00000030


	//----- nvinfo : EIATTR_FRAME_SIZE
	.align		4
.L_460:
        /*09f0*/ 	.byte	0x04, 0x11
        /*09f2*/ 	.short	(.L_462 - .L_461)
	.align		4
.L_461:
        /*09f4*/ 	.word	index@($__internal_54_$__cuda_sm20_div_s64)
        /*09f8*/ 	.word	0x00000000


	//----- nvinfo : EIATTR_FRAME_SIZE
	.align		4
.L_462:
        /*09fc*/ 	.byte	0x04, 0x11
        /*09fe*/ 	.short	(.L_464 - .L_463)
	.align		4
.L_463:
        /*0a00*/ 	.word	index@(_ZN2at6native60_GLOBAL__N__fdc43544_27_DistributionRandomKernel_cu_f88cee4443distribution_elementwise_grid_stride_kernelImLi2EZZZNS0_9templates4cuda32random_full_64_bits_range_kernelIPNS_17CUDAGeneratorImplEEEvRNS_18TensorIteratorBaseET_ENKUlvE_clEvENKUlvE_clEvEUlP24curandStatePhilox4_32_10E_ZNS1_27distribution_nullary_kernelIhm10ulonglong2S7_SF_ZZZS5_IS7_EvS9_SA_ENKSB_clEvENKSC_clEvEUlmE_EEvS9_T2_RKT3_T4_EUlimE0_EEvlNS_15PhiloxCudaStateET1_SJ_)
        /*0a04*/ 	.word	0x00000000


	//----- nvinfo : EIATTR_REGCOUNT
	.align		4
.L_464:
        /*0a08*/ 	.byte	0x04, 0x2f
        /*0a0a*/ 	.short	(.L_466 - .L_465)
	.align		4
.L_465:
        /*0a0c*/ 	.word	index@(_ZN2at6native60_GLOBAL__N__fdc43544_27_DistributionRandomKernel_cu_f88cee4443distribution_elementwise_grid_stride_kernelImLi2EZZZNS0_9templates4cuda32random_full_64_bits_range_kernelIPNS_17CUDAGeneratorImplEEEvRNS_18TensorIteratorBaseET_ENKUlvE_clEvENKUlvE0_clEvEUlP24curandStatePhilox4_32_10E_ZNS1_27distribution_nullary_kernelIam10ulonglong2S7_SF_ZZZS5_IS7_EvS9_SA_ENKSB_clEvENKSC_clEvEUlmE_EEvS9_T2_RKT3_T4_EUlimE_EEvlNS_15PhiloxCudaStateET1_SJ_)
        /*0a10*/ 	.word	0x00000032


	//----- nvinfo : EIATTR_FRAME_SIZE
	.align		4
.L_466:
        /*0a14*/ 	.byte	0x04, 0x11
        /*0a16*/ 	.short	(.L_468 - .L_467)
	.align		4
.L_467:
        /*0a18*/ 	.word	index@($__internal_53_$__cuda_sm20_div_s64)
        /*0a1c*/ 	.word	0x00000000


	//----- nvinfo : EIATTR_FRAME_SIZE
	.align		4
.L_468:
        /*0a20*/ 	.byte	0x04, 0x11
        /*0a22*/ 	.short	(.L_470 - .L_469)
	.align		4
.L_469:
        /*0a24*/ 	.word	index@(_ZN2at6native60_GLOBAL__N__fdc43544_27_DistributionRandomKernel_cu_f88cee4443distribution_elementwise_grid_stride_kernelImLi2EZZZNS0_9templates4cuda32random_full_64_bits_range_kernelIPNS_17CUDAGeneratorImplEEEvRNS_18TensorIteratorBaseET_ENKUlvE_clEvENKUlvE0_clEvEUlP24curandStatePhilox4_32_10E_ZNS1_27distribution_nullary_kernelIam10ulonglong2S7_SF_ZZZS5_IS7_EvS9_SA_ENKSB_clEvENKSC_clEvEUlmE_EEvS9_T2_RKT3_T4_EUlimE_EEvlNS_15PhiloxCudaStateET1_SJ_)
        /*0a28*/ 	.word	0x00000000


	//----- nvinfo : EIATTR_REGCOUNT
	.align		4
.L_470:
        /*0a2c*/ 	.byte	0x04, 0x2f
        /*0a2e*/ 	.short	(.L_472 - .L_471)
	.align		4
.L_471:
        /*0a30*/ 	.word	index@(_ZN2at6native60_GLOBAL__N__fdc43544_27_DistributionRandomKernel_cu_f88cee4443distribution_elementwise_grid_stride_kernelImLi2EZZZNS0_9templates4cuda32random_full_64_bits_range_kernelIPNS_17CUDAGeneratorImplEEEvRNS_18TensorIteratorBaseET_ENKUlvE_clEvENKUlvE0_clEvEUlP24curandStatePhilox4_32_10E_ZNS1_27distribution_nullary_kernelIam10ulonglong2S7_SF_ZZZS5_IS7_EvS9_SA_ENKSB_clEvENKSC_clEvEUlmE_EEvS9_T2_RKT3_T4_EUlimE0_EEvlNS_15PhiloxCudaStateET1_SJ_)
        /*0a34*/ 	.word	0x00000030


	//----- nvinfo : EIATTR_FRAME_SIZE
	.align		4
.L_472:
        /*0a38*/ 	.byte	0x04, 0x11
        /*0a3a*/ 	.short	(.L_474 - .L_473)
	.align		4
.L_473:
        /*0a3c*/ 	.word	index@($__internal_52_$__cuda_sm20_div_s64)
        /*0a40*/ 	.word	0x00000000


	//----- nvinfo : EIATTR_FRAME_SIZE
	.align		4
.L_474:
        /*0a44*/ 	.byte	0x04, 0x11
        /*0a46*/ 	.short	(.L_476 - .L_475)
	.align		4
.L_475:
        /*0a48*/ 	.word	index@(_ZN2at6native60_GLOBAL__N__fdc43544_27_DistributionRandomKernel_cu_f88cee4443distribution_elementwise_grid_stride_kernelImLi2EZZZNS0_9templates4cuda32random_full_64_bits_range_kernelIPNS_17CUDAGeneratorImplEEEvRNS_18TensorIteratorBaseET_ENKUlvE_clEvENKUlvE0_clEvEUlP24curandStatePhilox4_32_10E_ZNS1_27distribution_nullary_kernelIam10ulonglong2S7_SF_ZZZS5_IS7_EvS9_SA_ENKSB_clEvENKSC_clEvEUlmE_EEvS9_T2_RKT3_T4_EUlimE0_EEvlNS_15PhiloxCudaStateET1_SJ_)
        /*0a4c*/ 	.word	0x00000000


	//----- nvinfo : EIATTR_REGCOUNT
	.align		4
.L_476:
        /*0a50*/ 	.byte	0x04, 0x2f
        /*0a52*/ 	.short	(.L_478 - .L_477)
	.align		4
.L_477:
        /*0a54*/ 	.word	index@(_ZN2at6native60_GLOBAL__N__fdc43544_27_DistributionRandomKernel_cu_f88cee4443distribution_elementwise_grid_stride_kernelImLi2EZZZNS0_9templates4cuda32random_full_64_bits_range_kernelIPNS_17CUDAGeneratorImplEEEvRNS_18TensorIteratorBaseET_ENKUlvE_clEvENKUlvE1_clEvEUlP24curandStatePhilox4_32_10E_ZNS1_27distribution_nullary_kernelIim10ulonglong2S7_SF_ZZZS5_IS7_EvS9_SA_ENKSB_clEvENKSC_clEvEUlmE_EEvS9_T2_RKT3_T4_EUlimE_EEvlNS_15PhiloxCudaStateET1_SJ_)
        /*0a58*/ 	.word	0x00000032


	//----- nvinfo : EIATTR_FRAME_SIZE
	.align		4
.L_478:
        /*0a5c*/ 	.byte	0x04, 0x11
        /*0a5e*/ 	.short	(.L_480 - .L_479)
	.align		4
.L_479:
        /*0a60*/ 	.word	index@($__internal_51_$__cuda_sm20_div_s64)
        /*0a64*/ 	.word	0x00000000


	//----- nvinfo : EIATTR_FRAME_SIZE
	.align		4
.L_480:
        /*0a68*/ 	.byte	0x04, 0x11
        /*0a6a*/ 	.short	(.L_482 - .L_481)
	.align		4
.L_481:
        /*0a6c*/ 	.word	index@(_ZN2at6native60_GLOBAL__N__fdc43544_27_DistributionRandomKernel_cu_f88cee4443distribution_elementwise_grid_stride_kernelImLi2EZZZNS0_9templates4cuda32random_full_64_bits_range_kernelIPNS_17CUDAGeneratorImplEEEvRNS_18TensorIteratorBaseET_ENKUlvE_clEvENKUlvE1_clEvEUlP24curandStatePhilox4_32_10E_ZNS1_27distribution_nullary_kernelIim10ulonglong2S7_SF_ZZZS5_IS7_EvS9_SA_ENKSB_clEvENKSC_clEvEUlmE_EEvS9_T2_RKT3_T4_EUlimE_EEvlNS_15PhiloxCudaStateET1_SJ_)
        /*0a70*/ 	.word	0x00000000


	//----- nvinfo : EIATTR_REGCOUNT
	.align		4
.L_482:
        /*0a74*/ 	.byte	0x04, 0x2f
        /*0a76*/ 	.short	(.L_484 - .L_483)
	.align		4
.L_483:
        /*0a78*/ 	.word	index@(_ZN2at6native60_GLOBAL__N__fdc43544_27_DistributionRandomKernel_cu_f88cee4443distribution_elementwise_grid_stride_kernelImLi2EZZZNS0_9templates4cuda32random_full_64_bits_range_kernelIPNS_17CUDAGeneratorImplEEEvRNS_18TensorIteratorBaseET_ENKUlvE_clEvENKUlvE1_clEvEUlP24curandStatePhilox4_32_10E_ZNS1_27distribution_nullary_kernelIim10ulonglong2S7_SF_ZZZS5_IS7_EvS9_SA_ENKSB_clEvENKSC_clEvEUlmE_EEvS9_T2_RKT3_T4_EUlimE0_EEvlNS_15PhiloxCudaStateET1_SJ_)
        /*0a7c*/ 	.word	0x00000030


	//----- nvinfo : EIATTR_FRAME_SIZE
	.align		4
.L_484:
        /*0a80*/ 	.byte	0x04, 0x11
        /*0a82*/ 	.short	(.L_486 - .L_485)
	.align		4
.L_485:
        /*0a84*/ 	.word	index@($__internal_50_$__cuda_sm20_div_s64)
        /*0a88*/ 	.word	0x00000000


	//----- nvinfo : EIATTR_FRAME_SIZE
	.align		4
.L_486:
        /*0a8c*/ 	.byte	0x04, 0x11
        /*0a8e*/ 	.short	(.L_488 - .L_487)
	.align		4
.L_487:
        /*0a90*/ 	.word	index@(_ZN2at6native60_GLOBAL__N__fdc43544_27_DistributionRandomKernel_cu_f88cee4443distribution_elementwise_grid_stride_kernelImLi2EZZZNS0_9templates4cuda32random_full_64_bits_range_kernelIPNS_17CUDAGeneratorImplEEEvRNS_18TensorIteratorBaseET_ENKUlvE_clEvENKUlvE1_clEvEUlP24curandStatePhilox4_32_10E_ZNS1_27distribution_nullary_kernelIim10ulonglong2S7_SF_ZZZS5_IS7_EvS9_SA_ENKSB_clEvENKSC_clEvEUlmE_EEvS9_T2_RKT3_T4_EUlimE0_EEvlNS_15PhiloxCudaStateET1_SJ_)
        /*0a94*/ 	.word	0x00000000


	//----- nvinfo : EIATTR_REGCOUNT
	.align		4
.L_488:
        /*0a98*/ 	.byte	0x04, 0x2f
        /*0a9a*/ 	.short	(.L_490 - .L_489)
	.align		4
.L_489:
        /*0a9c*/ 	.word	index@(_ZN2at6native60_GLOBAL__N__fdc43544_27_DistributionRandomKernel_cu_f88cee4443distribution_elementwise_grid_stride_kernelImLi2EZZZNS0_9templates4cuda32random_full_64_bits_range_kernelIPNS_17CUDAGeneratorImplEEEvRNS_18TensorIteratorBaseET_ENKUlvE_clEvENKUlvE2_clEvEUlP24curandStatePhilox4_32_10E_ZNS1_27distribution_nullary_kernelIlm10ulonglong2S7_SF_ZZZS5_IS7_EvS9_SA_ENKSB_clEvENKSC_clEvEUlmE_EEvS9_T2_RKT3_T4_EUlimE_EEvlNS_15PhiloxCudaStateET1_SJ_)
        /*0aa0*/ 	.word	0x00000033


	//----- nvinfo : EIATTR_FRAME_SIZE
	.align		4
.L_490:
        /*0aa4*/ 	.byte	0x04, 0x11
        /*0aa6*/ 	.short	(.L_492 - .L_491)
	.align		4
.L_491:
        /*0aa8*/ 	.word	index@($__internal_49_$__cuda_sm20_div_s64)
        /*0aac*/ 	.word	0x00000000


	//----- nvinfo : EIATTR_FRAME_SIZE
	.align		4
.L_492:
        /*0ab0*/ 	.byte	0x04, 0x11
        /*0ab2*/ 	.short	(.L_494 - .L_493)
	.align		4
.L_493:
        /*0ab4*/ 	.word	index@(_ZN2at6native60_GLOBAL__N__fdc43544_27_DistributionRandomKernel_cu_f88cee4443distribution_elementwise_grid_stride_kernelImLi2EZZZNS0_9templates4cuda32random_full_64_bits_range_kernelIPNS_17CUDAGeneratorImplEEEvRNS_18TensorIteratorBaseET_ENKUlvE_clEvENKUlvE2_clEvEUlP24curandStatePhilox4_32_10E_ZNS1_27distribution_nullary_kernelIlm10ulonglong2S7_SF_ZZZS5_IS7_EvS9_SA_ENKSB_clEvENKSC_clEvEUlmE_EEvS9_T2_RKT3_T4_EUlimE_EEvlNS_15PhiloxCudaStateET1_SJ_)
        /*0ab8*/ 	.word	0x00000000


	//----- nvinfo : EIATTR_REGCOUNT
	.align		4
.L_494:
        /*0abc*/ 	.byte	0x04, 0x2f
        /*0abe*/ 	.short	(.L_496 - .L_495)
	.align		4
.L_495:
        /*0ac0*/ 	.word	index@(_ZN2at6native60_GLOBAL__N__fdc43544_27_DistributionRandomKernel_cu_f88cee4443distribution_elementwise_grid_stride_kernelImLi2EZZZNS0_9templates4cuda32random_full_64_bits_range_kernelIPNS_17CUDAGeneratorImplEEEvRNS_18TensorIteratorBaseET_ENKUlvE_clEvENKUlvE2_clEvEUlP24curandStatePhilox4_32_10E_ZNS1_27distribution_nullary_kernelIlm10ulonglong2S7_SF_ZZZS5_IS7_EvS9_SA_ENKSB_clEvENKSC_clEvEUlmE_EEvS9_T2_RKT3_T4_EUlimE0_EEvlNS_15PhiloxCudaStateET1_SJ_)
        /*0ac4*/ 	.word	0x00000032


	//----- nvinfo : EIATTR_FRAME_SIZE
	.align		4
.L_496:
        /*0ac8*/ 	.byte	0x04, 0x11
        /*0aca*/ 	.short	(.L_498 - .L_497)
	.align		4
.L_497:
        /*0acc*/ 	.word	index@($__internal_48_$__cuda_sm20_div_s64)
        /*0ad0*/ 	.word	0x00000000


	//----- nvinfo : EIATTR_FRAME_SIZE
	.align		4
.L_498:
        /*0ad4*/ 	.byte	0x04, 0x11
        /*0ad6*/ 	.short	(.L_500 - .L_499)
	.align		4
.L_499:
        /*0ad8*/ 	.word	index@(_ZN2at6native60_GLOBAL__N__fdc43544_27_DistributionRandomKernel_cu_f88cee4443distribution_elementwise_grid_stride_kernelImLi2EZZZNS0_9templates4cuda32random_full_64_bits_range_kernelIPNS_17CUDAGeneratorImplEEEvRNS_18TensorIteratorBaseET_ENKUlvE_clEvENKUlvE2_clEvEUlP24curandStatePhilox4_32_10E_ZNS1_27distribution_nullary_kernelIlm10ulonglong2S7_SF_ZZZS5_IS7_EvS9_SA_ENKSB_clEvENKSC_clEvEUlmE_EEvS9_T2_RKT3_T4_EUlimE0_EEvlNS_15PhiloxCudaStateET1_SJ_)
        /*0adc*/ 	.word	0x00000000


	//----- nvinfo : EIATTR_REGCOUNT
	.align		4
.L_500:
        /*0ae0*/ 	.byte	0x04, 0x2f
        /*0ae2*/ 	.short	(.L_502 - .L_501)
	.align		4
.L_501:
        /*0ae4*/ 	.word	index@(_ZN2at6native60_GLOBAL__N__fdc43544_27_DistributionRandomKernel_cu_f88cee4443distribution_elementwise_grid_stride_kernelImLi2EZZZNS0_9templates4cuda32random_full_64_bits_range_kernelIPNS_17CUDAGeneratorImplEEEvRNS_18TensorIteratorBaseET_ENKUlvE_clEvENKUlvE3_clEvEUlP24curandStatePhilox4_32_10E_ZNS1_27distribution_nullary_kernelIsm10ulonglong2S7_SF_ZZZS5_IS7_EvS9_SA_ENKSB_clEvENKSC_clEvEUlmE_EEvS9_T2_RKT3_T4_EUlimE_EEvlNS_15PhiloxCudaStateET1_SJ_)
        /*0ae8*/ 	.word	0x00000032


	//----- nvinfo : EIATTR_FRAME_SIZE
	.align		4
.L_502:
        /*0aec*/ 	.byte	0x04, 0x11
        /*0aee*/ 	.short	(.L_504 - .L_503)
	.align		4
.L_503:
        /*0af0*/ 	.word	index@($__internal_47_$__cuda_sm20_div_s64)
        /*0af4*/ 	.word	0x00000000


	//----- nvinfo : EIATTR_FRAME_SIZE
	.align		4
.L_504:
        /*0af8*/ 	.byte	0x04, 0x11
        /*0afa*/ 	.short	(.L_506 - .L_505)
	.align		4
.L_505:
        /*0afc*/ 	.word	index@(_ZN2at6native60_GLOBAL__N__fdc43544_27_DistributionRandomKernel_cu_f88cee4443distribution_elementwise_grid_stride_kernelImLi2EZZZNS0_9templates4cuda32random_full_64_bits_range_kernelIPNS_17CUDAGeneratorImplEEEvRNS_18TensorIteratorBaseET_ENKUlvE_clEvENKUlvE3_clEvEUlP24curandStatePhilox4_32_10E_ZNS1_27distribution_nullary_kernelIsm10ulonglong2S7_SF_ZZZS5_IS7_EvS9_SA_ENKSB_clEvENKSC_clEvEUlmE_EEvS9_T2_RKT3_T4_EUlimE_EEvlNS_15PhiloxCudaStateET1_SJ_)
        /*0b00*/ 	.word	0x00000000


	//----- nvinfo : EIATTR_REGCOUNT
	.align		4
.L_506:
        /*0b04*/ 	.byte	0x04, 0x2f
        /*0b06*/ 	.short	(.L_508 - .L_507)
	.align		4
.L_507:
        /*0b08*/ 	.word	index@(_ZN2at6native60_GLOBAL__N__fdc43544_27_DistributionRandomKernel_cu_f88cee4443distribution_elementwise_grid_stride_kernelImLi2EZZZNS0_9templates4cuda32random_full_64_bits_range_kernelIPNS_17CUDAGeneratorImplEEEvRNS_18TensorIteratorBaseET_ENKUlvE_clEvENKUlvE3_clEvEUlP24curandStatePhilox4_32_10E_ZNS1_27distribution_nullary_kernelIsm10ulonglong2S7_SF_ZZZS5_IS7_EvS9_SA_ENKSB_clEvENKSC_clEvEUlmE_EEvS9_T2_RKT3_T4_EUlimE0_EEvlNS_15PhiloxCudaStateET1_SJ_)
        /*0b0c*/ 	.word	0x00000030


	//----- nvinfo : EIATTR_FRAME_SIZE
	.align		4
.L_508:
        /*0b10*/ 	.byte	0x04, 0x11
        /*0b12*/ 	.short	(.L_510 - .L_509)
	.align		4
.L_509:
        /*0b14*/ 	.word	index@($__internal_46_$__cuda_sm20_div_s64)
        /*0b18*/ 	.word	0x00000000


	//----- nvinfo : EIATTR_FRAME_SIZE
	.align		4
.L_510:
        /*0b1c*/ 	.byte	0x04, 0x11
        /*0b1e*/ 	.short	(.L_512 - .L_511)
	.align		4
.L_511:
        /*0b20*/ 	.word	index@(_ZN2at6native60_GLOBAL__N__fdc43544_27_DistributionRandomKernel_cu_f88cee4443distribution_elementwise_grid_stride_kernelImLi2EZZZNS0_9templates4cuda32random_full_64_bits_range_kernelIPNS_17CUDAGeneratorImplEEEvRNS_18TensorIteratorBaseET_ENKUlvE_clEvENKUlvE3_clEvEUlP24curandStatePhilox4_32_10E_ZNS1_27distribution_nullary_kernelIsm10ulonglong2S7_SF_ZZZS5_IS7_EvS9_SA_ENKSB_clEvENKSC_clEvEUlmE_EEvS9_T2_RKT3_T4_EUlimE0_EEvlNS_15PhiloxCudaStateET1_SJ_)
        /*0b24*/ 	.word	0x00000000


	//----- nvinfo : EIATTR_REGCOUNT
	.align		4
.L_512:
        /*0b28*/ 	.byte	0x04, 0x2f
        /*0b2a*/ 	.short	(.L_514 - .L_513)
	.align		4
.L_513:
        /*0b2c*/ 	.word	index@(_ZN2at6native60_GLOBAL__N__fdc43544_27_DistributionRandomKernel_cu_f88cee4443distribution_elementwise_grid_stride_kernelImLi2EZZZNS0_9templates4cuda32random_full_64_bits_range_kernelIPNS_17CUDAGeneratorImplEEEvRNS_18TensorIteratorBaseET_ENKUlvE_clEvENKUlvE4_clEvEUlP24curandStatePhilox4_32_10E_ZNS1_27distribution_nullary_kernelIdm10ulonglong2S7_SF_ZZZS5_IS7_EvS9_SA_ENKSB_clEvENKSC_clEvEUlmE_EEvS9_T2_RKT3_T4_EUlimE_EEvlNS_15PhiloxCudaStateET1_SJ_)
        /*0b30*/ 	.word	0x00000032


	//----- nvinfo : EIATTR_FRAME_SIZE
	.align		4
.L_514:
        /*0b34*/ 	.byte	0x04, 0x11
        /*0b36*/ 	.short	(.L_516 - .L_515)
	.align		4
.L_515:
        /*0b38*/ 	.word	index@($__internal_45_$__cuda_sm20_div_s64)
        /*0b3c*/ 	.word	0x00000000


	//----- nvinfo : EIATTR_FRAME_SIZE
	.align		4
.L_516:
        /*0b40*/ 	.byte	0x04, 0x11
        /*0b42*/ 	.short	(.L_518 - .L_517)
	.align		4
.L_517:
        /*0b44*/ 	.word	index@(_ZN2at6native60_GLOBAL__N__fdc43544_27_DistributionRandomKernel_cu_f88cee4443distribution_elementwise_grid_stride_kernelImLi2EZZZNS0_9templates4cuda32random_full_64_bits_range_kernelIPNS_17CUDAGeneratorImplEEEvRNS_18TensorIteratorBaseET_ENKUlvE_clEvENKUlvE4_clEvEUlP24curandStatePhilox4_32_10E_ZNS1_27distribution_nullary_kernelIdm10ulonglong2S7_SF_ZZZS5_IS7_EvS9_SA_ENKSB_clEvENKSC_clEvEUlmE_EEvS9_T2_RKT3_T4_EUlimE_EEvlNS_15PhiloxCudaStateET1_SJ_)
        /*0b48*/ 	.word	0x00000000


	//----- nvinfo : EIATTR_REGCOUNT
	.align		4
.L_518:
        /*0b4c*/ 	.byte	0x04, 0x2f
        /*0b4e*/ 	.short	(.L_520 - .L_519)
	.align		4
.L_519:
        /*0b50*/ 	.word	index@(_ZN2at6native60_GLOBAL__N__fdc43544_27_DistributionRandomKernel_cu_f88cee4443distribution_elementwise_grid_stride_kernelImLi2EZZZNS0_9templates4cuda32random_full_64_bits_range_kernelIPNS_17CUDAGeneratorImplEEEvRNS_18TensorIteratorBaseET_ENKUlvE_clEvENKUlvE4_clEvEUlP24curandStatePhilox4_32_10E_ZNS1_27distribution_nullary_kernelIdm10ulonglong2S7_SF_ZZZS5_IS7_EvS9_SA_ENKSB_clEvENKSC_clEvEUlmE_EEvS9_T2_RKT3_T4_EUlimE0_EEvlNS_15PhiloxCudaStateET1_SJ_)
        /*0b54*/ 	.word	0x00000032


	//----- nvinfo : EIATTR_FRAME_SIZE
	.align		4
.L_520:
        /*0b58*/ 	.byte	0x04, 0x11
        /*0b5a*/ 	.short	(.L_522 - .L_521)
	.align		4
.L_521:
        /*0b5c*/ 	.word	index@($__internal_44_$__cuda_sm20_div_s64)
        /*0b60*/ 	.word	0x00000000


	//----- nvinfo : EIATTR_FRAME_SIZE
	.align		4
.L_522:
        /*0b64*/ 	.byte	0x04, 0x11
        /*0b66*/ 	.short	(.L_524 - .L_523)
	.align		4
.L_523:
        /*0b68*/ 	.word	index@(_ZN2at6native60_GLOBAL__N__fdc43544_27_DistributionRandomKernel_cu_f88cee4443distribution_elementwise_grid_stride_kernelImLi2EZZZNS0_9templates4cuda32random_full_64_bits_range_kernelIPNS_17CUDAGeneratorImplEEEvRNS_18TensorIteratorBaseET_ENKUlvE_clEvENKUlvE4_clEvEUlP24curandStatePhilox4_32_10E_ZNS1_27distribution_nullary_kernelIdm10ulonglong2S7_SF_ZZZS5_IS7_EvS9_SA_ENKSB_clEvENKSC_clEvEUlmE_EEvS9_T2_RKT3_T4_EUlimE0_EEvlNS_15PhiloxCudaStateET1_SJ_)
        /*0b6c*/ 	.word	0x00000000


	//----- nvinfo : EIATTR_REGCOUNT
	.align		4
.L_524:
        /*0b70*/ 	.byte	0x04, 0x2f
        /*0b72*/ 	.short	(.L_526 - .L_525)
	.align		4
.L_525:
        /*0b74*/ 	.word	index@(_ZN2at6native60_GLOBAL__N__fdc43544_27_DistributionRandomKernel_cu_f88cee4443distribution_elementwise_grid_stride_kernelImLi2EZZZNS0_9templates4cuda32random_full_64_bits_range_kernelIPNS_17CUDAGeneratorImplEEEvRNS_18TensorIteratorBaseET_ENKUlvE_clEvENKUlvE5_clEvEUlP24curandStatePhilox4_32_10E_ZNS1_27distribution_nullary_kernelIfm10ulonglong2S7_SF_ZZZS5_IS7_EvS9_SA_ENKSB_clEvENKSC_clEvEUlmE_EEvS9_T2_RKT3_T4_EUlimE_EEvlNS_15PhiloxCudaStateET1_SJ_)
        /*0b78*/ 	.word	0x00000032


	//----- nvinfo : EIATTR_FRAME_SIZE
	.align		4
.L_526:
        /*0b7c*/ 	.byte	0x04, 0x11
        /*0b7e*/ 	.short	(.L_528 - .L_527)
	.align		4
.L_527:
        /*0b80*/ 	.word	index@($__internal_43_$__cuda_sm20_div_s64)
        /*0b84*/ 	.word	0x00000000


	//----- nvinfo : EIATTR_FRAME_SIZE
	.align		4
.L_528:
        /*0b88*/ 	.byte	0x04, 0x11
        /*0b8a*/ 	.short	(.L_530 - .L_529)
	.align		4
.L_529:
        /*0b8c*/ 	.word	index@(_ZN2at6native60_GLOBAL__N__fdc43544_27_DistributionRandomKernel_cu_f88cee4443distribution_elementwise_grid_stride_kernelImLi2EZZZNS0_9templates4cuda32random_full_64_bits_range_kernelIPNS_17CUDAGeneratorImplEEEvRNS_18TensorIteratorBaseET_ENKUlvE_clEvENKUlvE5_clEvEUlP24curandStatePhilox4_32_10E_ZNS1_27distribution_nullary_kernelIfm10ulonglong2S7_SF_ZZZS5_IS7_EvS9_SA_ENKSB_clEvENKSC_clEvEUlmE_EEvS9_T2_RKT3_T4_EUlimE_EEvlNS_15PhiloxCudaStateET1_SJ_)
        /*0b90*/ 	.word	0x00000000


	//----- nvinfo : EIATTR_REGCOUNT
	.align		4
.L_530:
        /*0b94*/ 	.byte	0x04, 0x2f
        /*0b96*/ 	.short	(.L_532 - .L_531)
	.align		4
.L_531:
        /*0b98*/ 	.word	index@(_ZN2at6native60_GLOBAL__N__fdc43544_27_DistributionRandomKernel_cu_f88cee4443distribution_elementwise_grid_stride_kernelImLi2EZZZNS0_9templates4cuda32random_full_64_bits_range_kernelIPNS_17CUDAGeneratorImplEEEvRNS_18TensorIteratorBaseET_ENKUlvE_clEvENKUlvE5_clEvEUlP24curandStatePhilox4_32_10E_ZNS1_27distribution_nullary_kernelIfm10ulonglong2S7_SF_ZZZS5_IS7_EvS9_SA_ENKSB_clEvENKSC_clEvEUlmE_EEvS9_T2_RKT3_T4_EUlimE0_EEvlNS_15PhiloxCudaStateET1_SJ_)
        /*0b9c*/ 	.word	0x00000032


	//----- nvinfo : EIATTR_FRAME_SIZE
	.align		4
.L_532:
        /*0ba0*/ 	.byte	0x04, 0x11
        /*0ba2*/ 	.short	(.L_534 - .L_533)
	.align		4
.L_533:
        /*0ba4*/ 	.word	index@($__internal_42_$__cuda_sm20_div_s64)
        /*0ba8*/ 	.word	0x00000000


	//----- nvinfo : EIATTR_FRAME_SIZE
	.align		4
.L_534:
        /*0bac*/ 	.byte	0x04, 0x11
        /*0bae*/ 	.short	(.L_536 - .L_535)
	.align		4
.L_535:
        /*0bb0*/ 	.word	index@(_ZN2at6native60_GLOBAL__N__fdc43544_27_DistributionRandomKernel_cu_f88cee4443distribution_elementwise_grid_stride_kernelImLi2EZZZNS0_9templates4cuda32random_full_64_bits_range_kernelIPNS_17CUDAGeneratorImplEEEvRNS_18TensorIteratorBaseET_ENKUlvE_clEvENKUlvE5_clEvEUlP24curandStatePhilox4_32_10E_ZNS1_27distribution_nullary_kernelIfm10ulonglong2S7_SF_ZZZS5_IS7_EvS9_SA_ENKSB_clEvENKSC_clEvEUlmE_EEvS9_T2_RKT3_T4_EUlimE0_EEvlNS_15PhiloxCudaStateET1_SJ_)
        /*0bb4*/ 	.word	0x00000000


	//----- nvinfo : EIATTR_REGCOUNT
	.align		4
.L_536:
        /*0bb8*/ 	.byte	0x04, 0x2f
        /*0bba*/ 	.short	(.L_538 - .L_537)
	.align		4
.L_537:
        /*0bbc*/ 	.word	index@(_ZN2at6native60_GLOBAL__N__fdc43544_27_DistributionRandomKernel_cu_f88cee4443distribution_elementwise_grid_stride_kernelImLi2EZZZNS0_9templates4cuda32random_full_64_bits_range_kernelIPNS_17CUDAGeneratorImplEEEvRNS_18TensorIteratorBaseET_ENKUlvE_clEvENKUlvE6_clEvEUlP24curandStatePhilox4_32_10E_ZNS1_27distribution_nullary_kernelIN3c108BFloat16Em10ulonglong2S7_SF_ZZZS5_IS7_EvS9_SA_ENKSB_clEvENKSC_clEvEUlmE_EEvS9_T2_RKT3_T4_EUlimE_EEvlNS_15PhiloxCudaStateET1_SL_)
        /*0bc0*/ 	.word	0x00000032


	//----- nvinfo : EIATTR_FRAME_SIZE
	.align		4
.L_538:
        /*0bc4*/ 	.byte	0x04, 0x11
        /*0bc6*/ 	.short	(.L_540 - .L_539)
	.align		4
.L_539:
        /*0bc8*/ 	.word	index@($__internal_41_$__cuda_sm20_div_s64)
        /*0bcc*/ 	.word	0x00000000


	//----- nvinfo : EIATTR_FRAME_SIZE
	.align		4
.L_540:
        /*0bd0*/ 	.byte	0x04, 0x11
        /*0bd2*/ 	.short	(.L_542 - .L_541)
	.align		4
.L_541:
        /*0bd4*/ 	.word	index@(_ZN2at6native60_GLOBAL__N__fdc43544_27_DistributionRandomKernel_cu_f88cee4443distribution_elementwise_grid_stride_kernelImLi2EZZZNS0_9templates4cuda32random_full_64_bits_range_kernelIPNS_17CUDAGeneratorImplEEEvRNS_18TensorIteratorBaseET_ENKUlvE_clEvENKUlvE6_clEvEUlP24curandStatePhilox4_32_10E_ZNS1_27distribution_nullary_kernelIN3c108BFloat16Em10ulonglong2S7_SF_ZZZS5_IS7_EvS9_SA_ENKSB_clEvENKSC_clEvEUlmE_EEvS9_T2_RKT3_T4_EUlimE_EEvlNS_15PhiloxCudaStateET1_SL_)
        /*0bd8*/ 	.word	0x00000000


	//----- nvinfo : EIATTR_REGCOUNT
	.align		4
.L_542:
        /*0bdc*/ 	.byte	0x04, 0x2f
        /*0bde*/ 	.short	(.L_544 - .L_543)
	.align		4
.L_543:
        /*0be0*/ 	.word	index@(_ZN2at6native60_GLOBAL__N__fdc43544_27_DistributionRandomKernel_cu_f88cee4443distribution_elementwise_grid_stride_kernelImLi2EZZZNS0_9templates4cuda32random_full_64_bits_range_kernelIPNS_17CUDAGeneratorImplEEEvRNS_18TensorIteratorBaseET_ENKUlvE_clEvENKUlvE6_clEvEUlP24curandStatePhilox4_32_10E_ZNS1_27distribution_nullary_kernelIN3c108BFloat16Em10ulonglong2S7_SF_ZZZS5_IS7_EvS9_SA_ENKSB_clEvENKSC_clEvEUlmE_EEvS9_T2_RKT3_T4_EUlimE0_EEvlNS_15PhiloxCudaStateET1_SL_)
        /*0be4*/ 	.word	0x00000032


	//----- nvinfo : EIATTR_FRAME_SIZE
	.align		4
.L_544:
        /*0be8*/ 	.byte	0x04, 0x11
        /*0bea*/ 	.short	(.L_546 - .L_545)
	.align		4
.L_545:
        /*0bec*/ 	.word	index@($__internal_40_$__cuda_sm20_div_s64)
        /*0bf0*/ 	.word	0x00000000


	//----- nvinfo : EIATTR_FRAME_SIZE
	.align		4
.L_546:
        /*0bf4*/ 	.byte	0x04, 0x11
        /*0bf6*/ 	.short	(.L_548 - .L_547)
	.align		4
.L_547:
        /*0bf8*/ 	.word	index@(_ZN2at6native60_GLOBAL__N__fdc43544_27_DistributionRandomKernel_cu_f88cee4443distribution_elementwise_grid_stride_kernelImLi2EZZZNS0_9templates4cuda32random_full_64_bits_range_kernelIPNS_17CUDAGeneratorImplEEEvRNS_18TensorIteratorBaseET_ENKUlvE_clEvENKUlvE6_clEvEUlP24curandStatePhilox4_32_10E_ZNS1_27distribution_nullary_kernelIN3c108BFloat16Em10ulonglong2S7_SF_ZZZS5_IS7_EvS9_SA_ENKSB_clEvENKSC_clEvEUlmE_EEvS9_T2_RKT3_T4_EUlimE0_EEvlNS_15PhiloxCudaStateET1_SL_)
        /*0bfc*/ 	.word	0x00000000


	//----- nvinfo : EIATTR_REGCOUNT
	.align		4
.L_548:
        /*0c00*/ 	.byte	0x04, 0x2f
        /*0c02*/ 	.short	(.L_550 - .L_549)
	.align		4
.L_549:
        /*0c04*/ 	.word	index@(_ZN2at6native60_GLOBAL__N__fdc43544_27_DistributionRandomKernel_cu_f88cee4443distribution_elementwise_grid_stride_kernelImLi2EZZZNS0_9templates4cuda13random_kernelIPNS_17CUDAGeneratorImplEEEvRNS_18TensorIteratorBaseET_ENKUlvE_clEvENKUlvE_clEvEUlP24curandStatePhilox4_32_10E_ZNS1_27distribution_nullary_kernelIhm10ulonglong2S7_SF_ZZZS5_IS7_EvS9_SA_ENKSB_clEvENKSC_clEvEUlmE_EEvS9_T2_RKT3_T4_EUlimE_EEvlNS_15PhiloxCudaStateET1_SJ_)
        /*0c08*/ 	.word	0x00000032


	//----- nvinfo : EIATTR_FRAME_SIZE
	.align		4
.L_550:
        /*0c0c*/ 	.byte	0x04, 0x11
        /*0c0e*/ 	.short	(.L_552 - .L_551)
	.align		4
.L_551:
        /*0c10*/ 	.word	index@($__internal_39_$__cuda_sm20_div_s64)
        /*0c14*/ 	.word	0x00000000


	//----- nvinfo : EIATTR_FRAME_SIZE
	.align		4
.L_552:
        /*0c18*/ 	.byte	0x04, 0x11
        /*0c1a*/ 	.short	(.L_554 - .L_553)
	.align		4
.L_553:
        /*0c1c*/ 	.word	index@(_ZN2at6native60_GLOBAL__N__fdc43544_27_DistributionRandomKernel_cu_f88cee4443distribution_elementwise_grid_stride_kernelImLi2EZZZNS0_9templates4cuda13random_kernelIPNS_17CUDAGeneratorImplEEEvRNS_18TensorIteratorBaseET_ENKUlvE_clEvENKUlvE_clEvEUlP24curandStatePhilox4_32_10E_ZNS1_27distribution_nullary_kernelIhm10ulonglong2S7_SF_ZZZS5_IS7_EvS9_SA_ENKSB_clEvENKSC_clEvEUlmE_EEvS9_T2_RKT3_T4_EUlimE_EEvlNS_15PhiloxCudaStateET1_SJ_)
        /*0c20*/ 	.word	0x00000000


	//----- nvinfo : EIATTR_REGCOUNT
	.align		4
.L_554:
        /*0c24*/ 	.byte	0x04, 0x2f
        /*0c26*/ 	.short	(.L_556 - .L_555)
	.align		4
.L_555:
        /*0c28*/ 	.word	index@(_ZN2at6native60_GLOBAL__N__fdc43544_27_DistributionRandomKernel_cu_f88cee4443distribution_elementwise_grid_stride_kernelImLi2EZZZNS0_9templates4cuda13random_kernelIPNS_17CUDAGeneratorImplEEEvRNS_18TensorIteratorBaseET_ENKUlvE_clEvENKUlvE_clEvEUlP24curandStatePhilox4_32_10E_ZNS1_27distribution_nullary_kernelIhm10ulonglong2S7_SF_ZZZS5_IS7_EvS9_SA_ENKSB_clEvENKSC_clEvEUlmE_EEvS9_T2_RKT3_T4_EUlimE0_EEvlNS_15PhiloxCudaStateET1_SJ_)
        /*0c2c*/ 	.word	0x00000030


	//----- nvinfo : EIATTR_FRAME_SIZE
	.align		4
.L_556:
        /*0c30*/ 	.byte	0x04, 0x11
        /*0c32*/ 	.short	(.L_558 - .L_557)
	.align		4
.L_557:
        /*0c34*/ 	.word	index@($__internal_38_$__cuda_sm20_div_s64)
        /*0c38*/ 	.word	0x00000000


	//----- nvinfo : EIATTR_FRAME_SIZE
	.align		4
.L_558:
        /*0c3c*/ 	.byte	0x04, 0x11
        /*0c3e*/ 	.short	(.L_560 - .L_559)
	.align		4
.L_559:
        /*0c40*/ 	.word	index@(_ZN2at6native60_GLOBAL__N__fdc43544_27_DistributionRandomKernel_cu_f88cee4443distribution_elementwise_grid_stride_kernelImLi2EZZZNS0_9templates4cuda13random_kernelIPNS_17CUDAGeneratorImplEEEvRNS_18TensorIteratorBaseET_ENKUlvE_clEvENKUlvE_clEvEUlP24curandStatePhilox4_32_10E_ZNS1_27distribution_nullary_kernelIhm10ulonglong2S7_SF_ZZZS5_IS7_EvS9_SA_ENKSB_clEvENKSC_clEvEUlmE_EEvS9_T2_RKT3_T4_EUlimE0_EEvlNS_15PhiloxCudaStateET1_SJ_)
        /*0c44*/ 	.word	0x00000000


	//----- nvinfo : EIATTR_REGCOUNT
	.align		4
.L_560:
        /*0c48*/ 	.byte	0x04, 0x2f
        /*0c4a*/ 	.short	(.L_562 - .L_561)
	.align		4
.L_561:
        /*0c4c*/ 	.word	index@(_ZN2at6native60_GLOBAL__N__fdc43544_27_DistributionRandomKernel_cu_f88cee4443distribution_elementwise_grid_stride_kernelIjLi4EZZZNS0_9templates4cuda13random_kernelIPNS_17CUDAGeneratorImplEEEvRNS_18TensorIteratorBaseET_ENKUlvE_clEvENKUlvE_clEvEUlP24curandStatePhilox4_32_10E0_ZNS1_27distribution_nullary_kernelIhj5uint4S7_SF_ZZZS5_IS7_EvS9_SA_ENKSB_clEvENKSC_clEvEUljE_EEvS9_T2_RKT3_T4_EUlijE_EEvlNS_15PhiloxCudaStateET1_SJ_)
        /*0c50*/ 	.word	0x0000003a


	//----- nvinfo : EIATTR_FRAME_SIZE
	.align		4
.L_562:
        /*0c54*/ 	.byte	0x04, 0x11
        /*0c56*/ 	.short	(.L_564 - .L_563)
	.align		4
.L_563:
        /*0c58*/ 	.word	index@($__internal_37_$__cuda_sm20_div_s64)
        /*0c5c*/ 	.word	0x00000000


	//----- nvinfo : EIATTR_FRAME_SIZE
	.align		4
.L_564:
        /*0c60*/ 	.byte	0x04, 0x11
        /*0c62*/ 	.short	(.L_566 - .L_565)
	.align		4
.L_565:
        /*0c64*/ 	.word	index@(_ZN2at6native60_GLOBAL__N__fdc43544_27_DistributionRandomKernel_cu_f88cee4443distribution_elementwise_grid_stride_kernelIjLi4EZZZNS0_9templates4cuda13random_kernelIPNS_17CUDAGeneratorImplEEEvRNS_18TensorIteratorBaseET_ENKUlvE_clEvENKUlvE_clEvEUlP24curandStatePhilox4_32_10E0_ZNS1_27distribution_nullary_kernelIhj5uint4S7_SF_ZZZS5_IS7_EvS9_SA_ENKSB_clEvENKSC_clEvEUljE_EEvS9_T2_RKT3_T4_EUlijE_EEvlNS_15PhiloxCudaStateET1_SJ_)
        /*0c68*/ 	.word	0x00000000


	//----- nvinfo : EIATTR_REGCOUNT
	.align		4
.L_566:
        /*0c6c*/ 	.byte	0x04, 0x2f
        /*0c6e*/ 	.short	(.L_568 - .L_567)
	.align		4
.L_567:
        /*0c70*/ 	.word	index@(_ZN2at6native60_GLOBAL__N__fdc43544_27_DistributionRandomKernel_cu_f88cee4443distribution_elementwise_grid_stride_kernelIjLi4EZZZNS0_9templates4cuda13random_kernelIPNS_17CUDAGeneratorImplEEEvRNS_18TensorIteratorBaseET_ENKUlvE_clEvENKUlvE_clEvEUlP24curandStatePhilox4_32_10E0_ZNS1_27distribution_nullary_kernelIhj5uint4S7_SF_ZZZS5_IS7_EvS9_SA_ENKSB_clEvENKSC_clEvEUljE_EEvS9_T2_RKT3_T4_EUlijE0_EEvlNS_15PhiloxCudaStateET1_SJ_)
        /*0c74*/ 	.word	0x00000030


	//----- nvinfo : EIATTR_FRAME_SIZE
	.align		4
.L_568:
        /*0c78*/ 	.byte	0x04, 0x11
        /*0c7a*/ 	.short	(.L_570 - .L_569)
	.align		4
.L_569:
        /*0c7c*/ 	.word	index@($__internal_36_$__cuda_sm20_div_s64)
        /*0c80*/ 	.word	0x00000000


	//----- nvinfo : EIATTR_FRAME_SIZE
	.align		4
.L_570:
        /*0c84*/ 	.byte	0x04, 0x11
        /*0c86*/ 	.short	(.L_572 - .L_571)
	.align		4
.L_571:
        /*0c88*/ 	.word	index@(_ZN2at6native60_GLOBAL__N__fdc43544_27_DistributionRandomKernel_cu_f88cee4443distribution_elementwise_grid_stride_kernelIjLi4EZZZNS0_9templates4cuda13random_kernelIPNS_17CUDAGeneratorImplEEEvRNS_18TensorIteratorBaseET_ENKUlvE_clEvENKUlvE_clEvEUlP24curandStatePhilox4_32_10E0_ZNS1_27distribution_nullary_kernelIhj5uint4S7_SF_ZZZS5_IS7_EvS9_SA_ENKSB_clEvENKSC_clEvEUljE_EEvS9_T2_RKT3_T4_EUlijE0_EEvlNS_15PhiloxCudaStateET1_SJ_)
        /*0c8c*/ 	.word	0x00000000


	//----- nvinfo : EIATTR_REGCOUNT
	.align		4
.L_572:
        /*0c90*/ 	.byte	0x04, 0x2f
        /*0c92*/ 	.short	(.L_574 - .L_573)
	.align		4
.L_573:
        /*0c94*/ 	.word	index@(_ZN2at6native60_GLOBAL__N__fdc43544_27_DistributionRandomKernel_cu_f88cee4443distribution_elementwise_grid_stride_kernelImLi2EZZZNS0_9templates4cuda13random_kernelIPNS_17CUDAGeneratorImplEEEvRNS_18TensorIteratorBaseET_ENKUlvE_clEvENKUlvE0_clEvEUlP24curandStatePhilox4_32_10E_ZNS1_27distribution_nullary_kernelIam10ulonglong2S7_SF_ZZZS5_IS7_EvS9_SA_ENKSB_clEvENKSC_clEvEUlmE_EEvS9_T2_RKT3_T4_EUlimE_EEvlNS_15PhiloxCudaStateET1_SJ_)
        /*0c98*/ 	.word	0x00000032


	//----- nvinfo : EIATTR_FRAME_SIZE
	.align		4
.L_574:
        /*0c9c*/ 	.byte	0x04, 0x11
        /*0c9e*/ 	.short	(.L_576 - .L_575)
	.align		4
.L_575:
        /*0ca0*/ 	.word	index@($__internal_35_$__cuda_sm20_div_s64)
        /*0ca4*/ 	.word	0x00000000


	//----- nvinfo : EIATTR_FRAME_SIZE
	.align		4
.L_576:
        /*0ca8*/ 	.byte	0x04, 0x11
        /*0caa*/ 	.short	(.L_578 - .L_577)
	.align		4
.L_577:
        /*0cac*/ 	.word	index@(_ZN2at6native60_GLOBAL__N__fdc43544_27_DistributionRandomKernel_cu_f88cee4443distribution_elementwise_grid_stride_kernelImLi2EZZZNS0_9templates4cuda13random_kernelIPNS_17CUDAGeneratorImplEEEvRNS_18TensorIteratorBaseET_ENKUlvE_clEvENKUlvE0_clEvEUlP24curandStatePhilox4_32_10E_ZNS1_27distribution_nullary_kernelIam10ulonglong2S7_SF_ZZZS5_IS7_EvS9_SA_ENKSB_clEvENKSC_clEvEUlmE_EEvS9_T2_RKT3_T4_EUlimE_EEvlNS_15PhiloxCudaStateET1_SJ_)
        /*0cb0*/ 	.word	0x00000000


	//----- nvinfo : EIATTR_REGCOUNT
	.align		4
.L_578:
        /*0cb4*/ 	.byte	0x04, 0x2f
        /*0cb6*/ 	.short	(.L_580 - .L_579)
	.align		4
.L_579:
        /*0cb8*/ 	.word	index@(_ZN2at6native60_GLOBAL__N__fdc43544_27_DistributionRandomKernel_cu_f88cee4443distribution_elementwise_grid_stride_kernelImLi2EZZZNS0_9templates4cuda13random_kernelIPNS_17CUDAGeneratorImplEEEvRNS_18TensorIteratorBaseET_ENKUlvE_clEvENKUlvE0_clEvEUlP24curandStatePhilox4_32_10E_ZNS1_27distribution_nullary_kernelIam10ulonglong2S7_SF_ZZZS5_IS7_EvS9_SA_ENKSB_clEvENKSC_clEvEUlmE_EEvS9_T2_RKT3_T4_EUlimE0_EEvlNS_15PhiloxCudaStateET1_SJ_)
        /*0cbc*/ 	.word	0x00000030


	//----- nvinfo : EIATTR_FRAME_SIZE
	.align		4
.L_580:
        /*0cc0*/ 	.byte	0x04, 0x11
        /*0cc2*/ 	.short	(.L_582 - .L_581)
	.align		4
.L_581:
        /*0cc4*/ 	.word	index@($__internal_34_$__cuda_sm20_div_s64)
        /*0cc8*/ 	.word	0x00000000


	//----- nvinfo : EIATTR_FRAME_SIZE
	.align		4
.L_582:
        /*0ccc*/ 	.byte	0x04, 0x11
        /*0cce*/ 	.short	(.L_584 - .L_583)
	.align		4
.L_583:
        /*0cd0*/ 	.word	index@(_ZN2at6native60_GLOBAL__N__fdc43544_27_DistributionRandomKernel_cu_f88cee4443distribution_elementwise_grid_stride_kernelImLi2EZZZNS0_9templates4cuda13random_kernelIPNS_17CUDAGeneratorImplEEEvRNS_18TensorIteratorBaseET_ENKUlvE_clEvENKUlvE0_clEvEUlP24curandStatePhilox4_32_10E_ZNS1_27distribution_nullary_kernelIam10ulonglong2S7_SF_ZZZS5_IS7_EvS9_SA_ENKSB_clEvENKSC_clEvEUlmE_EEvS9_T2_RKT3_T4_EUlimE0_EEvlNS_15PhiloxCudaStateET1_SJ_)
        /*0cd4*/ 	.word	0x00000000


	//----- nvinfo : EIATTR_REGCOUNT
	.align		4
.L_584:
        /*0cd8*/ 	.byte	0x04, 0x2f
        /*0cda*/ 	.short	(.L_586 - .L_585)
	.align		4
.L_585:
        /*0cdc*/ 	.word	index@(_ZN2at6native60_GLOBAL__N__fdc43544_27_DistributionRandomKernel_cu_f88cee4443distribution_elementwise_grid_stride_kernelIjLi4EZZZNS0_9templates4cuda13random_kernelIPNS_17CUDAGeneratorImplEEEvRNS_18TensorIteratorBaseET_ENKUlvE_clEvENKUlvE0_clEvEUlP24curandStatePhilox4_32_10E0_ZNS1_27distribution_nullary_kernelIaj5uint4S7_SF_ZZZS5_IS7_EvS9_SA_ENKSB_clEvENKSC_clEvEUljE_EEvS9_T2_RKT3_T4_EUlijE_EEvlNS_15PhiloxCudaStateET1_SJ_)
        /*0ce0*/ 	.word	0x0000003a


	//----- nvinfo : EIATTR_FRAME_SIZE
	.align		4
.L_586:
        /*0ce4*/ 	.byte	0x04, 0x11
        /*0ce6*/ 	.short	(.L_588 - .L_587)
	.align		4
.L_587:
        /*0ce8*/ 	.word	index@($__internal_33_$__cuda_sm20_div_s64)
        /*0cec*/ 	.word	0x00000000


	//----- nvinfo : EIATTR_FRAME_SIZE
	.align		4
.L_588:
        /*0cf0*/ 	.byte	0x04, 0x11
        /*0cf2*/ 	.short	(.L_590 - .L_589)
	.align		4
.L_589:
        /*0cf4*/ 	.word	index@(_ZN2at6native60_GLOBAL__N__fdc43544_27_DistributionRandomKernel_cu_f88cee4443distribution_elementwise_grid_stride_kernelIjLi4EZZZNS0_9templates4cuda13random_kernelIPNS_17CUDAGeneratorImplEEEvRNS_18TensorIteratorBaseET_ENKUlvE_clEvENKUlvE0_clEvEUlP24curandStatePhilox4_32_10E0_ZNS1_27distribution_nullary_kernelIaj5uint4S7_SF_ZZZS5_IS7_EvS9_SA_ENKSB_clEvENKSC_clEvEUljE_EEvS9_T2_RKT3_T4_EUlijE_EEvlNS_15PhiloxCudaStateET1_SJ_)
        /*0cf8*/ 	.word	0x00000000


	//----- nvinfo : EIATTR_REGCOUNT
	.align		4
.L_590:
        /*0cfc*/ 	.byte	0x04, 0x2f
        /*0cfe*/ 	.short	(.L_592 - .L_591)
	.align		4
.L_591:
        /*0d00*/ 	.word	index@(_ZN2at6native60_GLOBAL__N__fdc43544_27_DistributionRandomKernel_cu_f88cee4443distribution_elementwise_grid_stride_kernelIjLi4EZZZNS0_9templates4cuda13random_kernelIPNS_17CUDAGeneratorImplEEEvRNS_18TensorIteratorBaseET_ENKUlvE_clEvENKUlvE0_clEvEUlP24curandStatePhilox4_32_10E0_ZNS1_27distribution_nullary_kernelIaj5uint4S7_SF_ZZZS5_IS7_EvS9_SA_ENKSB_clEvENKSC_clEvEUljE_EEvS9_T2_RKT3_T4_EUlijE0_EEvlNS_15PhiloxCudaStateET1_SJ_)
        /*0d04*/ 	.word	0x00000030


	//----- nvinfo : EIATTR_FRAME_SIZE
	.align		4
.L_592:
        /*0d08*/ 	.byte	0x04, 0x11
        /*0d0a*/ 	.short	(.L_594 - .L_593)
	.align		4
.L_593:
        /*0d0c*/ 	.word	index@($__internal_32_$__cuda_sm20_div_s64)
        /*0d10*/ 	.word	0x00000000


	//----- nvinfo : EIATTR_FRAME_SIZE
	.align		4
.L_594:
        /*0d14*/ 	.byte	0x04, 0x11
        /*0d16*/ 	.short	(.L_596 - .L_595)
	.align		4
.L_595:
        /*0d18*/ 	.word	index@(_ZN2at6native60_GLOBAL__N__fdc43544_27_DistributionRandomKernel_cu_f88cee4443distribution_elementwise_grid_stride_kernelIjLi4EZZZNS0_9templates4cuda13random_kernelIPNS_17CUDAGeneratorImplEEEvRNS_18TensorIteratorBaseET_ENKUlvE_clEvENKUlvE0_clEvEUlP24curandStatePhilox4_32_10E0_ZNS1_27distribution_nullary_kernelIaj5uint4S7_SF_ZZZS5_IS7_EvS9_SA_ENKSB_clEvENKSC_clEvEUljE_EEvS9_T2_RKT3_T4_EUlijE0_EEvlNS_15PhiloxCudaStateET1_SJ_)
        /*0d1c*/ 	.word	0x00000000


	//----- nvinfo : EIATTR_REGCOUNT
	.align		4
.L_596:
        /*0d20*/ 	.byte	0x04, 0x2f
        /*0d22*/ 	.short	(.L_598 - .L_597)
	.align		4
.L_597:
        /*0d24*/ 	.word	index@(_ZN2at6native60_GLOBAL__N__fdc43544_27_DistributionRandomKernel_cu_f88cee4443distribution_elementwise_grid_stride_kernelImLi2EZZZNS0_9templates4cuda13random_kernelIPNS_17CUDAGeneratorImplEEEvRNS_18TensorIteratorBaseET_ENKUlvE_clEvENKUlvE1_clEvEUlP24curandStatePhilox4_32_10E_ZNS1_27distribution_nullary_kernelIim10ulonglong2S7_SF_ZZZS5_IS7_EvS9_SA_ENKSB_clEvENKSC_clEvEUlmE_EEvS9_T2_RKT3_T4_EUlimE_EEvlNS_15PhiloxCudaStateET1_SJ_)
        /*0d28*/ 	.word	0x00000032


	//----- nvinfo : EIATTR_FRAME_SIZE
	.align		4
.L_598:
        /*0d2c*/ 	.byte	0x04, 0x11
        /*0d2e*/ 	.short	(.L_600 - .L_599)
	.align		4
.L_599:
        /*0d30*/ 	.word	index@($__internal_31_$__cuda_sm20_div_s64)
        /*0d34*/ 	.word	0x00000000


	//----- nvinfo : EIATTR_FRAME_SIZE
	.align		4
.L_600:
        /*0d38*/ 	.byte	0x04, 0x11
        /*0d3a*/ 	.short	(.L_602 - .L_601)
	.align		4
.L_601:
        /*0d3c*/ 	.word	index@(_ZN2at6native60_GLOBAL__N__fdc43544_27_DistributionRandomKernel_cu_f88cee4443distribution_elementwise_grid_stride_kernelImLi2EZZZNS0_9templates4cuda13random_kernelIPNS_17CUDAGeneratorImplEEEvRNS_18TensorIteratorBaseET_ENKUlvE_clEvENKUlvE1_clEvEUlP24curandStatePhilox4_32_10E_ZNS1_27distribution_nullary_kernelIim10ulonglong2S7_SF_ZZZS5_IS7_EvS9_SA_ENKSB_clEvENKSC_clEvEUlmE_EEvS9_T2_RKT3_T4_EUlimE_EEvlNS_15PhiloxCudaStateET1_SJ_)
        /*0d40*/ 	.word	0x00000000


	//----- nvinfo : EIATTR_REGCOUNT
	.align		4
.L_602:
        /*0d44*/ 	.byte	0x04, 0x2f
        /*0d46*/ 	.short	(.L_604 - .L_603)
	.align		4
.L_603:
        /*0d48*/ 	.word	index@(_ZN2at6native60_GLOBAL__N__fdc43544_27_DistributionRandomKernel_cu_f88cee4443distribution_elementwise_grid_stride_kernelImLi2EZZZNS0_9templates4cuda13random_kernelIPNS_17CUDAGeneratorImplEEEvRNS_18TensorIteratorBaseET_ENKUlvE_clEvENKUlvE1_clEvEUlP24curandStatePhilox4_32_10E_ZNS1_27distribution_nullary_kernelIim10ulonglong2S7_SF_ZZZS5_IS7_EvS9_SA_ENKSB_clEvENKSC_clEvEUlmE_EEvS9_T2_RKT3_T4_EUlimE0_EEvlNS_15PhiloxCudaStateET1_SJ_)
        /*0d4c*/ 	.word	0x00000030


	//----- nvinfo : EIATTR_FRAME_SIZE
	.align		4
.L_604:
        /*0d50*/ 	.byte	0x04, 0x11
        /*0d52*/ 	.short	(.L_606 - .L_605)
	.align		4
.L_605:
        /*0d54*/ 	.word	index@($__internal_30_$__cuda_sm20_div_s64)
        /*0d58*/ 	.word	0x00000000


	//----- nvinfo : EIATTR_FRAME_SIZE
	.align		4
.L_606:
        /*0d5c*/ 	.byte	0x04, 0x11
        /*0d5e*/ 	.short	(.L_608 - .L_607)
	.align		4
.L_607:
        /*0d60*/ 	.word	index@(_ZN2at6native60_GLOBAL__N__fdc43544_27_DistributionRandomKernel_cu_f88cee4443distribution_elementwise_grid_stride_kernelImLi2EZZZNS0_9templates4cuda13random_kernelIPNS_17CUDAGeneratorImplEEEvRNS_18TensorIteratorBaseET_ENKUlvE_clEvENKUlvE1_clEvEUlP24curandStatePhilox4_32_10E_ZNS1_27distribution_nullary_kernelIim10ulonglong2S7_SF_ZZZS5_IS7_EvS9_SA_ENKSB_clEvENKSC_clEvEUlmE_EEvS9_T2_RKT3_T4_EUlimE0_EEvlNS_15PhiloxCudaStateET1_SJ_)
        /*0d64*/ 	.word	0x00000000


	//----- nvinfo : EIATTR_REGCOUNT
	.align		4
.L_608:
        /*0d68*/ 	.byte	0x04, 0x2f
        /*0d6a*/ 	.short	(.L_610 - .L_609)
	.align		4
.L_609:
        /*0d6c*/ 	.word	index@(_ZN2at6native60_GLOBAL__N__fdc43544_27_DistributionRandomKernel_cu_f88cee4443distribution_elementwise_grid_stride_kernelIjLi4EZZZNS0_9templates4cuda13random_kernelIPNS_17CUDAGeneratorImplEEEvRNS_18TensorIteratorBaseET_ENKUlvE_clEvENKUlvE1_clEvEUlP24curandStatePhilox4_32_10E0_ZNS1_27distribution_nullary_kernelIij5uint4S7_SF_ZZZS5_IS7_EvS9_SA_ENKSB_clEvENKSC_clEvEUljE_EEvS9_T2_RKT3_T4_EUlijE_EEvlNS_15PhiloxCudaStateET1_SJ_)
        /*0d70*/ 	.word	0x0000003a


	//----- nvinfo : EIATTR_FRAME_SIZE
	.align		4
.L_610:
        /*0d74*/ 	.byte	0x04, 0x11
        /*0d76*/ 	.short	(.L_612 - .L_611)
	.align		4
.L_611:
        /*0d78*/ 	.word	index@($__internal_29_$__cuda_sm20_div_s64)
        /*0d7c*/ 	.word	0x00000000


	//----- nvinfo : EIATTR_FRAME_SIZE
	.align		4
.L_612:
        /*0d80*/ 	.byte	0x04, 0x11
        /*0d82*/ 	.short	(.L_614 - .L_613)
	.align		4
.L_613:
        /*0d84*/ 	.word	index@(_ZN2at6native60_GLOBAL__N__fdc43544_27_DistributionRandomKernel_cu_f88cee4443distribution_elementwise_grid_stride_kernelIjLi4EZZZNS0_9templates4cuda13random_kernelIPNS_17CUDAGeneratorImplEEEvRNS_18TensorIteratorBaseET_ENKUlvE_clEvENKUlvE1_clEvEUlP24curandStatePhilox4_32_10E0_ZNS1_27distribution_nullary_kernelIij5uint4S7_SF_ZZZS5_IS7_EvS9_SA_ENKSB_clEvENKSC_clEvEUljE_EEvS9_T2_RKT3_T4_EUlijE_EEvlNS_15PhiloxCudaStateET1_SJ_)
        /*0d88*/ 	.word	0x00000000


	//----- nvinfo : EIATTR_REGCOUNT
	.align		4
.L_614:
        /*0d8c*/ 	.byte	0x04, 0x2f
        /*0d8e*/ 	.short	(.L_616 - .L_615)
	.align		4
.L_615:
        /*0d90*/ 	.word	index@(_ZN2at6native60_GLOBAL__N__fdc43544_27_DistributionRandomKernel_cu_f88cee4443distribution_elementwise_grid_stride_kernelIjLi4EZZZNS0_9templates4cuda13random_kernelIPNS_17CUDAGeneratorImplEEEvRNS_18TensorIteratorBaseET_ENKUlvE_clEvENKUlvE1_clEvEUlP24curandStatePhilox4_32_10E0_ZNS1_27distribution_nullary_kernelIij5uint4S7_SF_ZZZS5_IS7_EvS9_SA_ENKSB_clEvENKSC_clEvEUljE_EEvS9_T2_RKT3_T4_EUlijE0_EEvlNS_15PhiloxCudaStateET1_SJ_)
        /*0d94*/ 	.word	0x0000002e


	//----- nvinfo : EIATTR_FRAME_SIZE
	.align		4
.L_616:
        /*0d98*/ 	.byte	0x04, 0x11
        /*0d9a*/ 	.short	(.L_618 - .L_617)
	.align		4
.L_617:
        /*0d9c*/ 	.word	index@($__internal_28_$__cuda_sm20_div_s64)
        /*0da0*/ 	.word	0x00000000


	//----- nvinfo : EIATTR_FRAME_SIZE
	.align		4
.L_618:
        /*0da4*/ 	.byte	0x04, 0x11
        /*0da6*/ 	.short	(.L_620 - .L_619)
	.align		4
.L_619:
        /*0da8*/ 	.word	index@(_ZN2at6native60_GLOBAL__N__fdc43544_27_DistributionRandomKernel_cu_f88cee4443distribution_elementwise_grid_stride_kernelIjLi4EZZZNS0_9templates4cuda13random_kernelIPNS_17CUDAGeneratorImplEEEvRNS_18TensorIteratorBaseET_ENKUlvE_clEvENKUlvE1_clEvEUlP24curandStatePhilox4_32_10E0_ZNS1_27distribution_nullary_kernelIij5uint4S7_SF_ZZZS5_IS7_EvS9_SA_ENKSB_clEvENKSC_clEvEUljE_EEvS9_T2_RKT3_T4_EUlijE0_EEvlNS_15PhiloxCudaStateET1_SJ_)
        /*0dac*/ 	.word	0x00000000


	//----- nvinfo : EIATTR_REGCOUNT
	.align		4
.L_620:
        /*0db0*/ 	.byte	0x04, 0x2f
        /*0db2*/ 	.short	(.L_622 - .L_621)
	.align		4
.L_621:
        /*0db4*/ 	.word	index@(_ZN2at6native60_GLOBAL__N__fdc43544_27_DistributionRandomKernel_cu_f88cee4443distribution_elementwise_grid_stride_kernelImLi2EZZZNS0_9templates4cuda13random_kernelIPNS_17CUDAGeneratorImplEEEvRNS_18TensorIteratorBaseET_ENKUlvE_clEvENKUlvE2_clEvEUlP24curandStatePhilox4_32_10E_ZNS1_27distribution_nullary_kernelIlm10ulonglong2S7_SF_ZZZS5_IS7_EvS9_SA_ENKSB_clEvENKSC_clEvEUlmE_EEvS9_T2_RKT3_T4_EUlimE_EEvlNS_15PhiloxCudaStateET1_SJ_)
        /*0db8*/ 	.word	0x00000034


	//----- nvinfo : EIATTR_FRAME_SIZE
	.align		4
.L_622:
        /*0dbc*/ 	.byte	0x04, 0x11
        /*0dbe*/ 	.short	(.L_624 - .L_623)
	.align		4
.L_623:
        /*0dc0*/ 	.word	index@($__internal_27_$__cuda_sm20_div_s64)
        /*0dc4*/ 	.word	0x00000000


	//----- nvinfo : EIATTR_FRAME_SIZE
	.align		4
.L_624:
        /*0dc8*/ 	.byte	0x04, 0x11
        /*0dca*/ 	.short	(.L_626 - .L_625)
	.align		4
.L_625:
        /*0dcc*/ 	.word	index@(_ZN2at6native60_GLOBAL__N__fdc43544_27_DistributionRandomKernel_cu_f88cee4443distribution_elementwise_grid_stride_kernelImLi2EZZZNS0_9templates4cuda13random_kernelIPNS_17CUDAGeneratorImplEEEvRNS_18TensorIteratorBaseET_ENKUlvE_clEvENKUlvE2_clEvEUlP24curandStatePhilox4_32_10E_ZNS1_27distribution_nullary_kernelIlm10ulonglong2S7_SF_ZZZS5_IS7_EvS9_SA_ENKSB_clEvENKSC_clEvEUlmE_EEvS9_T2_RKT3_T4_EUlimE_EEvlNS_15PhiloxCudaStateET1_SJ_)
        /*0dd0*/ 	.word	0x00000000


	//----- nvinfo : EIATTR_REGCOUNT
	.align		4
.L_626:
        /*0dd4*/ 	.byte	0x04, 0x2f
        /*0dd6*/ 	.short	(.L_628 - .L_627)
	.align		4
.L_627:
        /*0dd8*/ 	.word	index@(_ZN2at6native60_GLOBAL__N__fdc43544_27_DistributionRandomKernel_cu_f88cee4443distribution_elementwise_grid_stride_kernelImLi2EZZZNS0_9templates4cuda13random_kernelIPNS_17CUDAGeneratorImplEEEvRNS_18TensorIteratorBaseET_ENKUlvE_clEvENKUlvE2_clEvEUlP24curandStatePhilox4_32_10E_ZNS1_27distribution_nullary_kernelIlm10ulonglong2S7_SF_ZZZS5_IS7_EvS9_SA_ENKSB_clEvENKSC_clEvEUlmE_EEvS9_T2_RKT3_T4_EUlimE0_EEvlNS_15PhiloxCudaStateET1_SJ_)
        /*0ddc*/ 	.word	0x00000032


	//----- nvinfo : EIATTR_FRAME_SIZE
	.align		4
.L_628:
        /*0de0*/ 	.byte	0x04, 0x11
        /*0de2*/ 	.short	(.L_630 - .L_629)
	.align		4
.L_629:
        /*0de4*/ 	.word	index@($__internal_26_$__cuda_sm20_div_s64)
        /*0de8*/ 	.word	0x00000000


	//----- nvinfo : EIATTR_FRAME_SIZE
	.align		4
.L_630:
        /*0dec*/ 	.byte	0x04, 0x11
        /*0dee*/ 	.short	(.L_632 - .L_631)
	.align		4
.L_631:
        /*0df0*/ 	.word	index@(_ZN2at6native60_GLOBAL__N__fdc43544_27_DistributionRandomKernel_cu_f88cee4443distribution_elementwise_grid_stride_kernelImLi2EZZZNS0_9templates4cuda13random_kernelIPNS_17CUDAGeneratorImplEEEvRNS_18TensorIteratorBaseET_ENKUlvE_clEvENKUlvE2_clEvEUlP24curandStatePhilox4_32_10E_ZNS1_27distribution_nullary_kernelIlm10ulonglong2S7_SF_ZZZS5_IS7_EvS9_SA_ENKSB_clEvENKSC_clEvEUlmE_EEvS9_T2_RKT3_T4_EUlimE0_EEvlNS_15PhiloxCudaStateET1_SJ_)
        /*0df4*/ 	.word	0x00000000


	//----- nvinfo : EIATTR_REGCOUNT
	.align		4
.L_632:
        /*0df8*/ 	.byte	0x04, 0x2f
        /*0dfa*/ 	.short	(.L_634 - .L_633)
	.align		4
.L_633:
        /*0dfc*/ 	.word	index@(_ZN2at6native60_GLOBAL__N__fdc43544_27_DistributionRandomKernel_cu_f88cee4443distribution_elementwise_grid_stride_kernelIjLi4EZZZNS0_9templates4cuda13random_kernelIPNS_17CUDAGeneratorImplEEEvRNS_18TensorIteratorBaseET_ENKUlvE_clEvENKUlvE2_clEvEUlP24curandStatePhilox4_32_10E0_ZNS1_27distribution_nullary_kernelIlj5uint4S7_SF_ZZZS5_IS7_EvS9_SA_ENKSB_clEvENKSC_clEvEUljE_EEvS9_T2_RKT3_T4_EUlijE_EEvlNS_15PhiloxCudaStateET1_SJ_)
        /*0e00*/ 	.word	0x0000003d


	//----- nvinfo : EIATTR_FRAME_SIZE
	.align		4
.L_634:
        /*0e04*/ 	.byte	0x04, 0x11
        /*0e06*/ 	.short	(.L_636 - .L_635)
	.align		4
.L_635:
        /*0e08*/ 	.word	index@($__internal_25_$__cuda_sm20_div_s64)
        /*0e0c*/ 	.word	0x00000000


	//----- nvinfo : EIATTR_FRAME_SIZE
	.align		4
.L_636:
        /*0e10*/ 	.byte	0x04, 0x11
        /*0e12*/ 	.short	(.L_638 - .L_637)
	.align		4
.L_637:
        /*0e14*/ 	.word	index@(_ZN2at6native60_GLOBAL__N__fdc43544_27_DistributionRandomKernel_cu_f88cee4443distribution_elementwise_grid_stride_kernelIjLi4EZZZNS0_9templates4cuda13random_kernelIPNS_17CUDAGeneratorImplEEEvRNS_18TensorIteratorBaseET_ENKUlvE_clEvENKUlvE2_clEvEUlP24curandStatePhilox4_32_10E0_ZNS1_27distribution_nullary_kernelIlj5uint4S7_SF_ZZZS5_IS7_EvS9_SA_ENKSB_clEvENKSC_clEvEUljE_EEvS9_T2_RKT3_T4_EUlijE_EEvlNS_15PhiloxCudaStateET1_SJ_)
        /*0e18*/ 	.word	0x00000000


	//----- nvinfo : EIATTR_REGCOUNT
	.align		4
.L_638:
        /*0e1c*/ 	.byte	0x04, 0x2f
        /*0e1e*/ 	.short	(.L_640 - .L_639)
	.align		4
.L_639:
        /*0e20*/ 	.word	index@(_ZN2at6native60_GLOBAL__N__fdc43544_27_DistributionRandomKernel_cu_f88cee4443distribution_elementwise_grid_stride_kernelIjLi4EZZZNS0_9templates4cuda13random_kernelIPNS_17CUDAGeneratorImplEEEvRNS_18TensorIteratorBaseET_ENKUlvE_clEvENKUlvE2_clEvEUlP24curandStatePhilox4_32_10E0_ZNS1_27distribution_nullary_kernelIlj5uint4S7_SF_ZZZS5_IS7_EvS9_SA_ENKSB_clEvENKSC_clEvEUljE_EEvS9_T2_RKT3_T4_EUlijE0_EEvlNS_15PhiloxCudaStateET1_SJ_)
        /*0e24*/ 	.word	0x00000030


	//----- nvinfo : EIATTR_FRAME_SIZE
	.align		4
.L_640:
        /*0e28*/ 	.byte	0x04, 0x11
        /*0e2a*/ 	.short	(.L_642 - .L_641)
	.align		4
.L_641:
        /*0e2c*/ 	.word	index@($__internal_24_$__cuda_sm20_div_s64)
        /*0e30*/ 	.word	0x00000000


	//----- nvinfo : EIATTR_FRAME_SIZE
	.align		4
.L_642:
        /*0e34*/ 	.byte	0x04, 0x11
        /*0e36*/ 	.short	(.L_644 - .L_643)
	.align		4
.L_643:
        /*0e38*/ 	.word	index@(_ZN2at6native60_GLOBAL__N__fdc43544_27_DistributionRandomKernel_cu_f88cee4443distribution_elementwise_grid_stride_kernelIjLi4EZZZNS0_9templates4cuda13random_kernelIPNS_17CUDAGeneratorImplEEEvRNS_18TensorIteratorBaseET_ENKUlvE_clEvENKUlvE2_clEvEUlP24curandStatePhilox4_32_10E0_ZNS1_27distribution_nullary_kernelIlj5uint4S7_SF_ZZZS5_IS7_EvS9_SA_ENKSB_clEvENKSC_clEvEUljE_EEvS9_T2_RKT3_T4_EUlijE0_EEvlNS_15PhiloxCudaStateET1_SJ_)
        /*0e3c*/ 	.word	0x00000000


	//----- nvinfo : EIATTR_REGCOUNT
	.align		4
.L_644:
        /*0e40*/ 	.byte	0x04, 0x2f
        /*0e42*/ 	.short	(.L_646 - .L_645)
	.align		4
.L_645:
        /*0e44*/ 	.word	index@(_ZN2at6native60_GLOBAL__N__fdc43544_27_DistributionRandomKernel_cu_f88cee4443distribution_elementwise_grid_stride_kernelImLi2EZZZNS0_9templates4cuda13random_kernelIPNS_17CUDAGeneratorImplEEEvRNS_18TensorIteratorBaseET_ENKUlvE_clEvENKUlvE3_clEvEUlP24curandStatePhilox4_32_10E_ZNS1_27distribution_nullary_kernelIsm10ulonglong2S7_SF_ZZZS5_IS7_EvS9_SA_ENKSB_clEvENKSC_clEvEUlmE_EEvS9_T2_RKT3_T4_EUlimE_EEvlNS_15PhiloxCudaStateET1_SJ_)
        /*0e48*/ 	.word	0x00000032


	//----- nvinfo : EIATTR_FRAME_SIZE
	.align		4
.L_646:
        /*0e4c*/ 	.byte	0x04, 0x11
        /*0e4e*/ 	.short	(.L_648 - .L_647)
	.align		4
.L_647:
        /*0e50*/ 	.word	index@($__internal_23_$__cuda_sm20_div_s64)
        /*0e54*/ 	.word	0x00000000


	//----- nvinfo : EIATTR_FRAME_SIZE
	.align		4
.L_648:
        /*0e58*/ 	.byte	0x04, 0x11
        /*0e5a*/ 	.short	(.L_650 - .L_649)
	.align		4
.L_649:
        /*0e5c*/ 	.word	index@(_ZN2at6native60_GLOBAL__N__fdc43544_27_DistributionRandomKernel_cu_f88cee4443distribution_elementwise_grid_stride_kernelImLi2EZZZNS0_9templates4cuda13random_kernelIPNS_17CUDAGeneratorImplEEEvRNS_18TensorIteratorBaseET_ENKUlvE_clEvENKUlvE3_clEvEUlP24curandStatePhilox4_32_10E_ZNS1_27distribution_nullary_kernelIsm10ulonglong2S7_SF_ZZZS5_IS7_EvS9_SA_ENKSB_clEvENKSC_clEvEUlmE_EEvS9_T2_RKT3_T4_EUlimE_EEvlNS_15PhiloxCudaStateET1_SJ_)
        /*0e60*/ 	.word	0x00000000


	//----- nvinfo : EIATTR_REGCOUNT
	.align		4
.L_650:
        /*0e64*/ 	.byte	0x04, 0x2f
        /*0e66*/ 	.short	(.L_652 - .L_651)
	.align		4
.L_651:
        /*0e68*/ 	.word	index@(_ZN2at6native60_GLOBAL__N__fdc43544_27_DistributionRandomKernel_cu_f88cee4443distribution_elementwise_grid_stride_kernelImLi2EZZZNS0_9templates4cuda13random_kernelIPNS_17CUDAGeneratorImplEEEvRNS_18TensorIteratorBaseET_ENKUlvE_clEvENKUlvE3_clEvEUlP24curandStatePhilox4_32_10E_ZNS1_27distribution_nullary_kernelIsm10ulonglong2S7_SF_ZZZS5_IS7_EvS9_SA_ENKSB_clEvENKSC_clEvEUlmE_EEvS9_T2_RKT3_T4_EUlimE0_EEvlNS_15PhiloxCudaStateET1_SJ_)
        /*0e6c*/ 	.word	0x00000030


	//----- nvinfo : EIATTR_FRAME_SIZE
	.align		4
.L_652:
        /*0e70*/ 	.byte	0x04, 0x11
        /*0e72*/ 	.short	(.L_654 - .L_653)
	.align		4
.L_653:
        /*0e74*/ 	.word	index@($__internal_22_$__cuda_sm20_div_s64)
        /*0e78*/ 	.word	0x00000000


	//----- nvinfo : EIATTR_FRAME_SIZE
	.align		4
.L_654:
        /*0e7c*/ 	.byte	0x04, 0x11
        /*0e7e*/ 	.short	(.L_656 - .L_655)
	.align		4
.L_655:
        /*0e80*/ 	.word	index@(_ZN2at6native60_GLOBAL__N__fdc43544_27_DistributionRandomKernel_cu_f88cee4443distribution_elementwise_grid_stride_kernelImLi2EZZZNS0_9templates4cuda13random_kernelIPNS_17CUDAGeneratorImplEEEvRNS_18TensorIteratorBaseET_ENKUlvE_clEvENKUlvE3_clEvEUlP24curandStatePhilox4_32_10E_ZNS1_27distribution_nullary_kernelIsm10ulonglong2S7_SF_ZZZS5_IS7_EvS9_SA_ENKSB_clEvENKSC_clEvEUlmE_EEvS9_T2_RKT3_T4_EUlimE0_EEvlNS_15PhiloxCudaStateET1_SJ_)
        /*0e84*/ 	.word	0x00000000


	//----- nvinfo : EIATTR_REGCOUNT
	.align		4
.L_656:
        /*0e88*/ 	.byte	0x04, 0x2f
        /*0e8a*/ 	.short	(.L_658 - .L_657)
	.align		4
.L_657:
        /*0e8c*/ 	.word	index@(_ZN2at6native60_GLOBAL__N__fdc43544_27_DistributionRandomKernel_cu_f88cee4443distribution_elementwise_grid_stride_kernelIjLi4EZZZNS0_9templates4cuda13random_kernelIPNS_17CUDAGeneratorImplEEEvRNS_18TensorIteratorBaseET_ENKUlvE_clEvENKUlvE3_clEvEUlP24curandStatePhilox4_32_10E0_ZNS1_27distribution_nullary_kernelIsj5uint4S7_SF_ZZZS5_IS7_EvS9_SA_ENKSB_clEvENKSC_clEvEUljE_EEvS9_T2_RKT3_T4_EUlijE_EEvlNS_15PhiloxCudaStateET1_SJ_)
        /*0e90*/ 	.word	0x0000003a


	//----- nvinfo : EIATTR_FRAME_SIZE
	.align		4
.L_658:
        /*0e94*/ 	.byte	0x04, 0x11
        /*0e96*/ 	.short	(.L_660 - .L_659)
	.align		4
.L_659:
        /*0e98*/ 	.word	index@($__internal_21_$__cuda_sm20_div_s64)
        /*0e9c*/ 	.word	0x00000000


	//----- nvinfo : EIATTR_FRAME_SIZE
	.align		4
.L_660:
        /*0ea0*/ 	.byte	0x04, 0x11
        /*0ea2*/ 	.short	(.L_662 - .L_661)
	.align		4
.L_661:
        /*0ea4*/ 	.word	index@(_ZN2at6native60_GLOBAL__N__fdc43544_27_DistributionRandomKernel_cu_f88cee4443distribution_elementwise_grid_stride_kernelIjLi4EZZZNS0_9templates4cuda13random_kernelIPNS_17CUDAGeneratorImplEEEvRNS_18TensorIteratorBaseET_ENKUlvE_clEvENKUlvE3_clEvEUlP24curandStatePhilox4_32_10E0_ZNS1_27distribution_nullary_kernelIsj5uint4S7_SF_ZZZS5_IS7_EvS9_SA_ENKSB_clEvENKSC_clEvEUljE_EEvS9_T2_RKT3_T4_EUlijE_EEvlNS_15PhiloxCudaStateET1_SJ_)
        /*0ea8*/ 	.word	0x00000000


	//----- nvinfo : EIATTR_REGCOUNT
	.align		4
.L_662:
        /*0eac*/ 	.byte	0x04, 0x2f
        /*0eae*/ 	.short	(.L_664 - .L_663)
	.align		4
.L_663:
        /*0eb0*/ 	.word	index@(_ZN2at6native60_GLOBAL__N__fdc43544_27_DistributionRandomKernel_cu_f88cee4443distribution_elementwise_grid_stride_kernelIjLi4EZZZNS0_9templates4cuda13random_kernelIPNS_17CUDAGeneratorImplEEEvRNS_18TensorIteratorBaseET_ENKUlvE_clEvENKUlvE3_clEvEUlP24curandStatePhilox4_32_10E0_ZNS1_27distribution_nullary_kernelIsj5uint4S7_SF_ZZZS5_IS7_EvS9_SA_ENKSB_clEvENKSC_clEvEUljE_EEvS9_T2_RKT3_T4_EUlijE0_EEvlNS_15PhiloxCudaStateET1_SJ_)
        /*0eb4*/ 	.word	0x00000030


	//----- nvinfo : EIATTR_FRAME_SIZE
	.align		4
.L_664:
        /*0eb8*/ 	.byte	0x04, 0x11
        /*0eba*/ 	.short	(.L_666 - .L_665)
	.align		4
.L_665:
        /*0ebc*/ 	.word	index@($__internal_20_$__cuda_sm20_div_s64)
        /*0ec0*/ 	.word	0x00000000


	//----- nvinfo : EIATTR_FRAME_SIZE
	.align		4
.L_666:
        /*0ec4*/ 	.byte	0x04, 0x11
        /*0ec6*/ 	.short	(.L_668 - .L_667)
	.align		4
.L_667:
        /*0ec8*/ 	.word	index@(_ZN2at6native60_GLOBAL__N__fdc43544_27_DistributionRandomKernel_cu_f88cee4443distribution_elementwise_grid_stride_kernelIjLi4EZZZNS0_9templates4cuda13random_kernelIPNS_17CUDAGeneratorImplEEEvRNS_18TensorIteratorBaseET_ENKUlvE_clEvENKUlvE3_clEvEUlP24curandStatePhilox4_32_10E0_ZNS1_27distribution_nullary_kernelIsj5uint4S7_SF_ZZZS5_IS7_EvS9_SA_ENKSB_clEvENKSC_clEvEUljE_EEvS9_T2_RKT3_T4_EUlijE0_EEvlNS_15PhiloxCudaStateET1_SJ_)
        /*0ecc*/ 	.word	0x00000000


	//----- nvinfo : EIATTR_REGCOUNT
	.align		4
.L_668:
        /*0ed0*/ 	.byte	0x04, 0x2f
        /*0ed2*/ 	.short	(.L_670 - .L_669)
	.align		4
.L_669:
        /*0ed4*/ 	.word	index@(_ZN2at6native60_GLOBAL__N__fdc43544_27_DistributionRandomKernel_cu_f88cee4443distribution_elementwise_grid_stride_kernelImLi2EZZZNS0_9templates4cuda13random_kernelIPNS_17CUDAGeneratorImplEEEvRNS_18TensorIteratorBaseET_ENKUlvE_clEvENKUlvE4_clEvEUlP24curandStatePhilox4_32_10E_ZNS1_27distribution_nullary_kernelIdm10ulonglong2S7_SF_ZZZS5_IS7_EvS9_SA_ENKSB_clEvENKSC_clEvEUlmE_EEvS9_T2_RKT3_T4_EUlimE_EEvlNS_15PhiloxCudaStateET1_SJ_)
        /*0ed8*/ 	.word	0x00000036


	//----- nvinfo : EIATTR_FRAME_SIZE
	.align		4
.L_670:
        /*0edc*/ 	.byte	0x04, 0x11
        /*0ede*/ 	.short	(.L_672 - .L_671)
	.align		4
.L_671:
        /*0ee0*/ 	.word	index@($__internal_19_$__cuda_sm20_div_s64)
        /*0ee4*/ 	.word	0x00000000


	//----- nvinfo : EIATTR_FRAME_SIZE
	.align		4
.L_672:
        /*0ee8*/ 	.byte	0x04, 0x11
        /*0eea*/ 	.short	(.L_674 - .L_673)
	.align		4
.L_673:
        /*0eec*/ 	.word	index@(_ZN2at6native60_GLOBAL__N__fdc43544_27_DistributionRandomKernel_cu_f88cee4443distribution_elementwise_grid_stride_kernelImLi2EZZZNS0_9templates4cuda13random_kernelIPNS_17CUDAGeneratorImplEEEvRNS_18TensorIteratorBaseET_ENKUlvE_clEvENKUlvE4_clEvEUlP24curandStatePhilox4_32_10E_ZNS1_27distribution_nullary_kernelIdm10ulonglong2S7_SF_ZZZS5_IS7_EvS9_SA_ENKSB_clEvENKSC_clEvEUlmE_EEvS9_T2_RKT3_T4_EUlimE_EEvlNS_15PhiloxCudaStateET1_SJ_)
        /*0ef0*/ 	.word	0x00000000


	//----- nvinfo : EIATTR_REGCOUNT
	.align		4
.L_674:
        /*0ef4*/ 	.byte	0x04, 0x2f
        /*0ef6*/ 	.short	(.L_676 - .L_675)
	.align		4
.L_675:
        /*0ef8*/ 	.word	index@(_ZN2at6native60_GLOBAL__N__fdc43544_27_DistributionRandomKernel_cu_f88cee4443distribution_elementwise_grid_stride_kernelImLi2EZZZNS0_9templates4cuda13random_kernelIPNS_17CUDAGeneratorImplEEEvRNS_18TensorIteratorBaseET_ENKUlvE_clEvENKUlvE4_clEvEUlP24curandStatePhilox4_32_10E_ZNS1_27distribution_nullary_kernelIdm10ulonglong2S7_SF_ZZZS5_IS7_EvS9_SA_ENKSB_clEvENKSC_clEvEUlmE_EEvS9_T2_RKT3_T4_EUlimE0_EEvlNS_15PhiloxCudaStateET1_SJ_)
        /*0efc*/ 	.word	0x00000034


	//----- nvinfo : EIATTR_FRAME_SIZE
	.align		4
.L_676:
        /*0f00*/ 	.byte	0x04, 0x11
        /*0f02*/ 	.short	(.L_678 - .L_677)
	.align		4
.L_677:
        /*0f04*/ 	.word	index@($__internal_18_$__cuda_sm20_div_s64)
        /*0f08*/ 	.word	0x00000000


	//----- nvinfo : EIATTR_FRAME_SIZE
	.align		4
.L_678:
        /*0f0c*/ 	.byte	0x04, 0x11
        /*0f0e*/ 	.short	(.L_680 - .L_679)
	.align		4
.L_679:
        /*0f10*/ 	.word	index@(_ZN2at6native60_GLOBAL__N__fdc43544_27_DistributionRandomKernel_cu_f88cee4443distribution_elementwise_grid_stride_kernelImLi2EZZZNS0_9templates4cuda13random_kernelIPNS_17CUDAGeneratorImplEEEvRNS_18TensorIteratorBaseET_ENKUlvE_clEvENKUlvE4_clEvEUlP24curandStatePhilox4_32_10E_ZNS1_27distribution_nullary_kernelIdm10ulonglong2S7_SF_ZZZS5_IS7_EvS9_SA_ENKSB_clEvENKSC_clEvEUlmE_EEvS9_T2_RKT3_T4_EUlimE0_EEvlNS_15PhiloxCudaStateET1_SJ_)
        /*0f14*/ 	.word	0x00000000


	//----- nvinfo : EIATTR_REGCOUNT
	.align		4
.L_680:
        /*0f18*/ 	.byte	0x04, 0x2f
        /*0f1a*/ 	.short	(.L_682 - .L_681)
	.align		4
.L_681:
        /*0f1c*/ 	.word	index@(_ZN2at6native60_GLOBAL__N__fdc43544_27_DistributionRandomKernel_cu_f88cee4443distribution_elementwise_grid_stride_kernelIjLi4EZZZNS0_9templates4cuda13random_kernelIPNS_17CUDAGeneratorImplEEEvRNS_18TensorIteratorBaseET_ENKUlvE_clEvENKUlvE4_clEvEUlP24curandStatePhilox4_32_10E0_ZNS1_27distribution_nullary_kernelIdj5uint4S7_SF_ZZZS5_IS7_EvS9_SA_ENKSB_clEvENKSC_clEvEUljE_EEvS9_T2_RKT3_T4_EUlijE_EEvlNS_15PhiloxCudaStateET1_SJ_)
        /*0f20*/ 	.word	0x0000003c


	//----- nvinfo : EIATTR_FRAME_SIZE
	.align		4
.L_682:
        /*0f24*/ 	.byte	0x04, 0x11
        /*0f26*/ 	.short	(.L_684 - .L_683)
	.align		4
.L_683:
        /*0f28*/ 	.word	index@($__internal_17_$__cuda_sm20_div_s64)
        /*0f2c*/ 	.word	0x00000000


	//----- nvinfo : EIATTR_FRAME_SIZE
	.align		4
.L_684:
        /*0f30*/ 	.byte	0x04, 0x11
        /*0f32*/ 	.short	(.L_686 - .L_685)
	.align		4
.L_685:
        /*0f34*/ 	.word	index@(_ZN2at6native60_GLOBAL__N__fdc43544_27_DistributionRandomKernel_cu_f88cee4443distribution_elementwise_grid_stride_kernelIjLi4EZZZNS0_9templates4cuda13random_kernelIPNS_17CUDAGeneratorImplEEEvRNS_18TensorIteratorBaseET_ENKUlvE_clEvENKUlvE4_clEvEUlP24curandStatePhilox4_32_10E0_ZNS1_27distribution_nullary_kernelIdj5uint4S7_SF_ZZZS5_IS7_EvS9_SA_ENKSB_clEvENKSC_clEvEUljE_EEvS9_T2_RKT3_T4_EUlijE_EEvlNS_15PhiloxCudaStateET1_SJ_)
        /*0f38*/ 	.word	0x00000000


	//----- nvinfo : EIATTR_REGCOUNT
	.align		4
.L_686:
        /*0f3c*/ 	.byte	0x04, 0x2f
        /*0f3e*/ 	.short	(.L_688 - .L_687)
	.align		4
.L_687:
        /*0f40*/ 	.word	index@(_ZN2at6native60_GLOBAL__N__fdc43544_27_DistributionRandomKernel_cu_f88cee4443distribution_elementwise_grid_stride_kernelIjLi4EZZZNS0_9templates4cuda13random_kernelIPNS_17CUDAGeneratorImplEEEvRNS_18TensorIteratorBaseET_ENKUlvE_clEvENKUlvE4_clEvEUlP24curandStatePhilox4_32_10E0_ZNS1_27distribution_nullary_kernelIdj5uint4S7_SF_ZZZS5_IS7_EvS9_SA_ENKSB_clEvENKSC_clEvEUljE_EEvS9_T2_RKT3_T4_EUlijE0_EEvlNS_15PhiloxCudaStateET1_SJ_)
        /*0f44*/ 	.word	0x00000030


	//----- nvinfo : EIATTR_FRAME_SIZE
	.align		4
.L_688:
        /*0f48*/ 	.byte	0x04, 0x11
        /*0f4a*/ 	.short	(.L_690 - .L_689)
	.align		4
.L_689:
        /*0f4c*/ 	.word	index@($__internal_16_$__cuda_sm20_div_s64)
        /*0f50*/ 	.word	0x00000000


	//----- nvinfo : EIATTR_FRAME_SIZE
	.align		4
.L_690:
        /*0f54*/ 	.byte	0x04, 0x11
        /*0f56*/ 	.short	(.L_692 - .L_691)
	.align		4
.L_691:
        /*0f58*/ 	.word	index@(_ZN2at6native60_GLOBAL__N__fdc43544_27_DistributionRandomKernel_cu_f88cee4443distribution_elementwise_grid_stride_kernelIjLi4EZZZNS0_9templates4cuda13random_kernelIPNS_17CUDAGeneratorImplEEEvRNS_18TensorIteratorBaseET_ENKUlvE_clEvENKUlvE4_clEvEUlP24curandStatePhilox4_32_10E0_ZNS1_27distribution_nullary_kernelIdj5uint4S7_SF_ZZZS5_IS7_EvS9_SA_ENKSB_clEvENKSC_clEvEUljE_EEvS9_T2_RKT3_T4_EUlijE0_EEvlNS_15PhiloxCudaStateET1_SJ_)
        /*0f5c*/ 	.word	0x00000000


	//----- nvinfo : EIATTR_REGCOUNT
	.align		4
.L_692:
        /*0f60*/ 	.byte	0x04, 0x2f
        /*0f62*/ 	.short	(.L_694 - .L_693)
	.align		4
.L_693:
        /*0f64*/ 	.word	index@(_ZN2at6native60_GLOBAL__N__fdc43544_27_DistributionRandomKernel_cu_f88cee4443distribution_elementwise_grid_stride_kernelImLi2EZZZNS0_9templates4cuda13random_kernelIPNS_17CUDAGeneratorImplEEEvRNS_18TensorIteratorBaseET_ENKUlvE_clEvENKUlvE5_clEvEUlP24curandStatePhilox4_32_10E_ZNS1_27distribution_nullary_kernelIfm10ulonglong2S7_SF_ZZZS5_IS7_EvS9_SA_ENKSB_clEvENKSC_clEvEUlmE_EEvS9_T2_RKT3_T4_EUlimE_EEvlNS_15PhiloxCudaStateET1_SJ_)
        /*0f68*/ 	.word	0x00000036


	//----- nvinfo : EIATTR_FRAME_SIZE
	.align		4
.L_694:
        /*0f6c*/ 	.byte	0x04, 0x11
        /*0f6e*/ 	.short	(.L_696 - .L_695)
	.align		4
.L_695:
        /*0f70*/ 	.word	index@($__internal_15_$__cuda_sm20_div_s64)
        /*0f74*/ 	.word	0x00000000


	//----- nvinfo : EIATTR_FRAME_SIZE
	.align		4
.L_696:
        /*0f78*/ 	.byte	0x04, 0x11
        /*0f7a*/ 	.short	(.L_698 - .L_697)
	.align		4
.L_697:
        /*0f7c*/ 	.word	index@(_ZN2at6native60_GLOBAL__N__fdc43544_27_DistributionRandomKernel_cu_f88cee4443distribution_elementwise_grid_stride_kernelImLi2EZZZNS0_9templates4cuda13random_kernelIPNS_17CUDAGeneratorImplEEEvRNS_18TensorIteratorBaseET_ENKUlvE_clEvENKUlvE5_clEvEUlP24curandStatePhilox4_32_10E_ZNS1_27distribution_nullary_kernelIfm10ulonglong2S7_SF_ZZZS5_IS7_EvS9_SA_ENKSB_clEvENKSC_clEvEUlmE_EEvS9_T2_RKT3_T4_EUlimE_EEvlNS_15PhiloxCudaStateET1_SJ_)
        /*0f80*/ 	.word	0x00000000


	//----- nvinfo : EIATTR_REGCOUNT
	.align		4
.L_698:
        /*0f84*/ 	.byte	0x04, 0x2f
        /*0f86*/ 	.short	(.L_700 - .L_699)
	.align		4
.L_699:
        /*0f88*/ 	.word	index@(_ZN2at6native60_GLOBAL__N__fdc43544_27_DistributionRandomKernel_cu_f88cee4443distribution_elementwise_grid_stride_kernelImLi2EZZZNS0_9templates4cuda13random_kernelIPNS_17CUDAGeneratorImplEEEvRNS_18TensorIteratorBaseET_ENKUlvE_clEvENKUlvE5_clEvEUlP24curandStatePhilox4_32_10E_ZNS1_27distribution_nullary_kernelIfm10ulonglong2S7_SF_ZZZS5_IS7_EvS9_SA_ENKSB_clEvENKSC_clEvEUlmE_EEvS9_T2_RKT3_T4_EUlimE0_EEvlNS_15PhiloxCudaStateET1_SJ_)
        /*0f8c*/ 	.word	0x00000034


	//----- nvinfo : EIATTR_FRAME_SIZE
	.align		4
.L_700:
        /*0f90*/ 	.byte	0x04, 0x11
        /*0f92*/ 	.short	(.L_702 - .L_701)
	.align		4
.L_701:
        /*0f94*/ 	.word	index@($__internal_14_$__cuda_sm20_div_s64)
        /*0f98*/ 	.word	0x00000000


	//----- nvinfo : EIATTR_FRAME_SIZE
	.align		4
.L_702:
        /*0f9c*/ 	.byte	0x04, 0x11
        /*0f9e*/ 	.short	(.L_704 - .L_703)
	.align		4
.L_703:
        /*0fa0*/ 	.word	index@(_ZN2at6native60_GLOBAL__N__fdc43544_27_DistributionRandomKernel_cu_f88cee4443distribution_elementwise_grid_stride_kernelImLi2EZZZNS0_9templates4cuda13random_kernelIPNS_17CUDAGeneratorImplEEEvRNS_18TensorIteratorBaseET_ENKUlvE_clEvENKUlvE5_clEvEUlP24curandStatePhilox4_32_10E_ZNS1_27distribution_nullary_kernelIfm10ulonglong2S7_SF_ZZZS5_IS7_EvS9_SA_ENKSB_clEvENKSC_clEvEUlmE_EEvS9_T2_RKT3_T4_EUlimE0_EEvlNS_15PhiloxCudaStateET1_SJ_)
        /*0fa4*/ 	.word	0x00000000


	//----- nvinfo : EIATTR_REGCOUNT
	.align		4
.L_704:
        /*0fa8*/ 	.byte	0x04, 0x2f
        /*0faa*/ 	.short	(.L_706 - .L_705)
	.align		4
.L_705:
        /*0fac*/ 	.word	index@(_ZN2at6native60_GLOBAL__N__fdc43544_27_DistributionRandomKernel_cu_f88cee4443distribution_elementwise_grid_stride_kernelIjLi4EZZZNS0_9templates4cuda13random_kernelIPNS_17CUDAGeneratorImplEEEvRNS_18TensorIteratorBaseET_ENKUlvE_clEvENKUlvE5_clEvEUlP24curandStatePhilox4_32_10E0_ZNS1_27distribution_nullary_kernelIfj5uint4S7_SF_ZZZS5_IS7_EvS9_SA_ENKSB_clEvENKSC_clEvEUljE_EEvS9_T2_RKT3_T4_EUlijE_EEvlNS_15PhiloxCudaStateET1_SJ_)
        /*0fb0*/ 	.word	0x00000036


	//----- nvinfo : EIATTR_FRAME_SIZE
	.align		4
.L_706:
        /*0fb4*/ 	.byte	0x04, 0x11
        /*0fb6*/ 	.short	(.L_708 - .L_707)
	.align		4
.L_707:
        /*0fb8*/ 	.word	index@($__internal_13_$__cuda_sm20_div_s64)
        /*0fbc*/ 	.word	0x00000000


	//----- nvinfo : EIATTR_FRAME_SIZE
	.align		4
.L_708:
        /*0fc0*/ 	.byte	0x04, 0x11
        /*0fc2*/ 	.short	(.L_710 - .L_709)
	.align		4
.L_709:
        /*0fc4*/ 	.word	index@(_ZN2at6native60_GLOBAL__N__fdc43544_27_DistributionRandomKernel_cu_f88cee4443distribution_elementwise_grid_stride_kernelIjLi4EZZZNS0_9templates4cuda13random_kernelIPNS_17CUDAGeneratorImplEEEvRNS_18TensorIteratorBaseET_ENKUlvE_clEvENKUlvE5_clEvEUlP24curandStatePhilox4_32_10E0_ZNS1_27distribution_nullary_kernelIfj5uint4S7_SF_ZZZS5_IS7_EvS9_SA_ENKSB_clEvENKSC_clEvEUljE_EEvS9_T2_RKT3_T4_EUlijE_EEvlNS_15PhiloxCudaStateET1_SJ_)
        /*0fc8*/ 	.word	0x00000000


	//----- nvinfo : EIATTR_REGCOUNT
	.align		4
.L_710:
        /*0fcc*/ 	.byte	0x04, 0x2f
        /*0fce*/ 	.short	(.L_712 - .L_711)
	.align		4
.L_711:
        /*0fd0*/ 	.word	index@(_ZN2at6native60_GLOBAL__N__fdc43544_27_DistributionRandomKernel_cu_f88cee4443distribution_elementwise_grid_stride_kernelIjLi4EZZZNS0_9templates4cuda13random_kernelIPNS_17CUDAGeneratorImplEEEvRNS_18TensorIteratorBaseET_ENKUlvE_clEvENKUlvE5_clEvEUlP24curandStatePhilox4_32_10E0_ZNS1_27distribution_nullary_kernelIfj5uint4S7_SF_ZZZS5_IS7_EvS9_SA_ENKSB_clEvENKSC_clEvEUljE_EEvS9_T2_RKT3_T4_EUlijE0_EEvlNS_15PhiloxCudaStateET1_SJ_)
        /*0fd4*/ 	.word	0x00000030


	//----- nvinfo : EIATTR_FRAME_SIZE
	.align		4
.L_712:
        /*0fd8*/ 	.byte	0x04, 0x11
        /*0fda*/ 	.short	(.L_714 - .L_713)
	.align		4
.L_713:
        /*0fdc*/ 	.word	index@($__internal_12_$__cuda_sm20_div_s64)
        /*0fe0*/ 	.word	0x00000000


	//----- nvinfo : EIATTR_FRAME_SIZE
	.align		4
.L_714:
        /*0fe4*/ 	.byte	0x04, 0x11
        /*0fe6*/ 	.short	(.L_716 - .L_715)
	.align		4
.L_715:
        /*0fe8*/ 	.word	index@(_ZN2at6native60_GLOBAL__N__fdc43544_27_DistributionRandomKernel_cu_f88cee4443distribution_elementwise_grid_stride_kernelIjLi4EZZZNS0_9templates4cuda13random_kernelIPNS_17CUDAGeneratorImplEEEvRNS_18TensorIteratorBaseET_ENKUlvE_clEvENKUlvE5_clEvEUlP24curandStatePhilox4_32_10E0_ZNS1_27distribution_nullary_kernelIfj5uint4S7_SF_ZZZS5_IS7_EvS9_SA_ENKSB_clEvENKSC_clEvEUljE_EEvS9_T2_RKT3_T4_EUlijE0_EEvlNS_15PhiloxCudaStateET1_SJ_)
        /*0fec*/ 	.word	0x00000000


	//----- nvinfo : EIATTR_REGCOUNT
	.align		4
.L_716:
        /*0ff0*/ 	.byte	0x04, 0x2f
        /*0ff2*/ 	.short	(.L_718 - .L_717)
	.align		4
.L_717:
        /*0ff4*/ 	.word	index@(_ZN2at6native60_GLOBAL__N__fdc43544_27_DistributionRandomKernel_cu_f88cee4443distribution_elementwise_grid_stride_kernelImLi2EZZZNS0_9templates4cuda13random_kernelIPNS_17CUDAGeneratorImplEEEvRNS_18TensorIteratorBaseET_ENKUlvE_clEvENKUlvE6_clEvEUlP24curandStatePhilox4_32_10E_ZNS1_27distribution_nullary_kernelIN3c104HalfEm10ulonglong2S7_SF_ZZZS5_IS7_EvS9_SA_ENKSB_clEvENKSC_clEvEUlmE_EEvS9_T2_RKT3_T4_EUlimE_EEvlNS_15PhiloxCudaStateET1_SL_)
        /*0ff8*/ 	.word	0x00000036


	//----- nvinfo : EIATTR_FRAME_SIZE
	.align		4
.L_718:
        /*0ffc*/ 	.byte	0x04, 0x11
        /*0ffe*/ 	.short	(.L_720 - .L_719)
	.align		4
.L_719:
        /*1000*/ 	.word	index@($__internal_11_$__cuda_sm20_div_s64)
        /*1004*/ 	.word	0x00000000


	//----- nvinfo : EIATTR_FRAME_SIZE
	.align		4
.L_720:
        /*1008*/ 	.byte	0x04, 0x11
        /*100a*/ 	.short	(.L_722 - .L_721)
	.align		4
.L_721:
        /*100c*/ 	.word	index@(_ZN2at6native60_GLOBAL__N__fdc43544_27_DistributionRandomKernel_cu_f88cee4443distribution_elementwise_grid_stride_kernelImLi2EZZZNS0_9templates4cuda13random_kernelIPNS_17CUDAGeneratorImplEEEvRNS_18TensorIteratorBaseET_ENKUlvE_clEvENKUlvE6_clEvEUlP24curandStatePhilox4_32_10E_ZNS1_27distribution_nullary_kernelIN3c104HalfEm10ulonglong2S7_SF_ZZZS5_IS7_EvS9_SA_ENKSB_clEvENKSC_clEvEUlmE_EEvS9_T2_RKT3_T4_EUlimE_EEvlNS_15PhiloxCudaStateET1_SL_)
        /*1010*/ 	.word	0x00000000


	//----- nvinfo : EIATTR_REGCOUNT
	.align		4
.L_722:
        /*1014*/ 	.byte	0x04, 0x2f
        /*1016*/ 	.short	(.L_724 - .L_723)
	.align		4
.L_723:
        /*1018*/ 	.word	index@(_ZN2at6native60_GLOBAL__N__fdc43544_27_DistributionRandomKernel_cu_f88cee4443distribution_elementwise_grid_stride_kernelImLi2EZZZNS0_9templates4cuda13random_kernelIPNS_17CUDAGeneratorImplEEEvRNS_18TensorIteratorBaseET_ENKUlvE_clEvENKUlvE6_clEvEUlP24curandStatePhilox4_32_10E_ZNS1_27distribution_nullary_kernelIN3c104HalfEm10ulonglong2S7_SF_ZZZS5_IS7_EvS9_SA_ENKSB_clEvENKSC_clEvEUlmE_EEvS9_T2_RKT3_T4_EUlimE0_EEvlNS_15PhiloxCudaStateET1_SL_)
        /*101c*/ 	.word	0x00000034


	//----- nvinfo : EIATTR_FRAME_SIZE
	.align		4
.L_724:
        /*1020*/ 	.byte	0x04, 0x11
        /*1022*/ 	.short	(.L_726 - .L_725)
	.align		4
.L_725:
        /*1024*/ 	.word	index@($__internal_10_$__cuda_sm20_div_s64)
        /*1028*/ 	.word	0x00000000


	//----- nvinfo : EIATTR_FRAME_SIZE
	.align		4
.L_726:
        /*102c*/ 	.byte	0x04, 0x11
        /*102e*/ 	.short	(.L_728 - .L_727)
	.align		4
.L_727:
        /*1030*/ 	.word	index@(_ZN2at6native60_GLOBAL__N__fdc43544_27_DistributionRandomKernel_cu_f88cee4443distribution_elementwise_grid_stride_kernelImLi2EZZZNS0_9templates4cuda13random_kernelIPNS_17CUDAGeneratorImplEEEvRNS_18TensorIteratorBaseET_ENKUlvE_clEvENKUlvE6_clEvEUlP24curandStatePhilox4_32_10E_ZNS1_27distribution_nullary_kernelIN3c104HalfEm10ulonglong2S7_SF_ZZZS5_IS7_EvS9_SA_ENKSB_clEvENKSC_clEvEUlmE_EEvS9_T2_RKT3_T4_EUlimE0_EEvlNS_15PhiloxCudaStateET1_SL_)
        /*1034*/ 	.word	0x00000000


	//----- nvinfo : EIATTR_REGCOUNT
	.align		4
.L_728:
        /*1038*/ 	.byte	0x04, 0x2f
        /*103a*/ 	.short	(.L_730 - .L_729)
	.align		4
.L_729:
        /*103c*/ 	.word	index@(_ZN2at6native60_GLOBAL__N__fdc43544_27_DistributionRandomKernel_cu_f88cee4443distribution_elementwise_grid_stride_kernelIjLi4EZZZNS0_9templates4cuda13random_kernelIPNS_17CUDAGeneratorImplEEEvRNS_18TensorIteratorBaseET_ENKUlvE_clEvENKUlvE6_clEvEUlP24curandStatePhilox4_32_10E0_ZNS1_27distribution_nullary_kernelIN3c104HalfEj5uint4S7_SF_ZZZS5_IS7_EvS9_SA_ENKSB_clEvENKSC_clEvEUljE_EEvS9_T2_RKT3_T4_EUlijE_EEvlNS_15PhiloxCudaStateET1_SL_)
        /*1040*/ 	.word	0x00000035


	//----- nvinfo : EIATTR_FRAME_SIZE
	.align		4
.L_730:
        /*1044*/ 	.byte	0x04, 0x11
        /*1046*/ 	.short	(.L_732 - .L_731)
	.align		4
.L_731:
        /*1048*/ 	.word	index@($__internal_9_$__cuda_sm20_div_s64)
        /*104c*/ 	.word	0x00000000


	//----- nvinfo : EIATTR_FRAME_SIZE
	.align		4
.L_732:
        /*1050*/ 	.byte	0x04, 0x11
        /*1052*/ 	.short	(.L_734 - .L_733)
	.align		4
.L_733:
        /*1054*/ 	.word	index@(_ZN2at6native60_GLOBAL__N__fdc43544_27_DistributionRandomKernel_cu_f88cee4443distribution_elementwise_grid_stride_kernelIjLi4EZZZNS0_9templates4cuda13random_kernelIPNS_17CUDAGeneratorImplEEEvRNS_18TensorIteratorBaseET_ENKUlvE_clEvENKUlvE6_clEvEUlP24curandStatePhilox4_32_10E0_ZNS1_27distribution_nullary_kernelIN3c104HalfEj5uint4S7_SF_ZZZS5_IS7_EvS9_SA_ENKSB_clEvENKSC_clEvEUljE_EEvS9_T2_RKT3_T4_EUlijE_EEvlNS_15PhiloxCudaStateET1_SL_)
        /*1058*/ 	.word	0x00000000


	//----- nvinfo : EIATTR_REGCOUNT
	.align		4
.L_734:
        /*105c*/ 	.byte	0x04, 0x2f
        /*105e*/ 	.short	(.L_736 - .L_735)
	.align		4
.L_735:
        /*1060*/ 	.word	index@(_ZN2at6native60_GLOBAL__N__fdc43544_27_DistributionRandomKernel_cu_f88cee4443distribution_elementwise_grid_stride_kernelIjLi4EZZZNS0_9templates4cuda13random_kernelIPNS_17CUDAGeneratorImplEEEvRNS_18TensorIteratorBaseET_ENKUlvE_clEvENKUlvE6_clEvEUlP24curandStatePhilox4_32_10E0_ZNS1_27distribution_nullary_kernelIN3c104HalfEj5uint4S7_SF_ZZZS5_IS7_EvS9_SA_ENKSB_clEvENKSC_clEvEUljE_EEvS9_T2_RKT3_T4_EUlijE0_EEvlNS_15PhiloxCudaStateET1_SL_)
        /*1064*/ 	.word	0x00000030


	//----- nvinfo : EIATTR_FRAME_SIZE
	.align		4
.L_736:
        /*1068*/ 	.byte	0x04, 0x11
        /*106a*/ 	.short	(.L_738 - .L_737)
	.align		4
.L_737:
        /*106c*/ 	.word	index@($__internal_8_$__cuda_sm20_div_s64)
        /*1070*/ 	.word	0x00000000


	//----- nvinfo : EIATTR_FRAME_SIZE
	.align		4
.L_738:
        /*1074*/ 	.byte	0x04, 0x11
        /*1076*/ 	.short	(.L_740 - .L_739)
	.align		4
.L_739:
        /*1078*/ 	.word	index@(_ZN2at6native60_GLOBAL__N__fdc43544_27_DistributionRandomKernel_cu_f88cee4443distribution_elementwise_grid_stride_kernelIjLi4EZZZNS0_9templates4cuda13random_kernelIPNS_17CUDAGeneratorImplEEEvRNS_18TensorIteratorBaseET_ENKUlvE_clEvENKUlvE6_clEvEUlP24curandStatePhilox4_32_10E0_ZNS1_27distribution_nullary_kernelIN3c104HalfEj5uint4S7_SF_ZZZS5_IS7_EvS9_SA_ENKSB_clEvENKSC_clEvEUljE_EEvS9_T2_RKT3_T4_EUlijE0_EEvlNS_15PhiloxCudaStateET1_SL_)
        /*107c*/ 	.word	0x00000000


	//----- nvinfo : EIATTR_REGCOUNT
	.align		4
.L_740:
        /*1080*/ 	.byte	0x04, 0x2f
        /*1082*/ 	.short	(.L_742 - .L_741)
	.align		4
.L_741:
        /*1084*/ 	.word	index@(_ZN2at6native60_GLOBAL__N__fdc43544_27_DistributionRandomKernel_cu_f88cee4443distribution_elementwise_grid_stride_kernelImLi2EZZZNS0_9templates4cuda13random_kernelIPNS_17CUDAGeneratorImplEEEvRNS_18TensorIteratorBaseET_ENKUlvE_clEvENKUlvE7_clEvEUlP24curandStatePhilox4_32_10E_ZNS1_27distribution_nullary_kernelIN3c108BFloat16Em10ulonglong2S7_SF_ZZZS5_IS7_EvS9_SA_ENKSB_clEvENKSC_clEvEUlmE_EEvS9_T2_RKT3_T4_EUlimE_EEvlNS_15PhiloxCudaStateET1_SL_)
        /*1088*/ 	.word	0x00000036


	//----- nvinfo : EIATTR_FRAME_SIZE
	.align		4
.L_742:
        /*108c*/ 	.byte	0x04, 0x11
        /*108e*/ 	.short	(.L_744 - .L_743)
	.align		4
.L_743:
        /*1090*/ 	.word	index@($__internal_7_$__cuda_sm20_div_s64)
        /*1094*/ 	.word	0x00000000


	//----- nvinfo : EIATTR_FRAME_SIZE
	.align		4
.L_744:
        /*1098*/ 	.byte	0x04, 0x11
        /*109a*/ 	.short	(.L_746 - .L_745)
	.align		4
.L_745:
        /*109c*/ 	.word	index@(_ZN2at6native60_GLOBAL__N__fdc43544_27_DistributionRandomKernel_cu_f88cee4443distribution_elementwise_grid_stride_kernelImLi2EZZZNS0_9templates4cuda13random_kernelIPNS_17CUDAGeneratorImplEEEvRNS_18TensorIteratorBaseET_ENKUlvE_clEvENKUlvE7_clEvEUlP24curandStatePhilox4_32_10E_ZNS1_27distribution_nullary_kernelIN3c108BFloat16Em10ulonglong2S7_SF_ZZZS5_IS7_EvS9_SA_ENKSB_clEvENKSC_clEvEUlmE_EEvS9_T2_RKT3_T4_EUlimE_EEvlNS_15PhiloxCudaStateET1_SL_)
        /*10a0*/ 	.word	0x00000000


	//----- nvinfo : EIATTR_REGCOUNT
	.align		4
.L_746:
        /*10a4*/ 	.byte	0x04, 0x2f
        /*10a6*/ 	.short	(.L_748 - .L_747)
	.align		4
.L_747:
        /*10a8*/ 	.word	index@(_ZN2at6native60_GLOBAL__N__fdc43544_27_DistributionRandomKernel_cu_f88cee4443distribution_elementwise_grid_stride_kernelImLi2EZZZNS0_9templates4cuda13random_kernelIPNS_17CUDAGeneratorImplEEEvRNS_18TensorIteratorBaseET_ENKUlvE_clEvENKUlvE7_clEvEUlP24curandStatePhilox4_32_10E_ZNS1_27distribution_nullary_kernelIN3c108BFloat16Em10ulonglong2S7_SF_ZZZS5_IS7_EvS9_SA_ENKSB_clEvENKSC_clEvEUlmE_EEvS9_T2_RKT3_T4_EUlimE0_EEvlNS_15PhiloxCudaStateET1_SL_)
        /*10ac*/ 	.word	0x00000034


	//----- nvinfo : EIATTR_FRAME_SIZE
	.align		4
.L_748:
        /*10b0*/ 	.byte	0x04, 0x11
        /*10b2*/ 	.short	(.L_750 - .L_749)
	.align		4
.L_749:
        /*10b4*/ 	.word	index@($__internal_6_$__cuda_sm20_div_s64)
        /*10b8*/ 	.word	0x00000000


	//----- nvinfo : EIATTR_FRAME_SIZE
	.align		4
.L_750:
        /*10bc*/ 	.byte	0x04, 0x11
        /*10be*/ 	.short	(.L_752 - .L_751)
	.align		4
.L_751:
        /*10c0*/ 	.word	index@(_ZN2at6native60_GLOBAL__N__fdc43544_27_DistributionRandomKernel_cu_f88cee4443distribution_elementwise_grid_stride_kernelImLi2EZZZNS0_9templates4cuda13random_kernelIPNS_17CUDAGeneratorImplEEEvRNS_18TensorIteratorBaseET_ENKUlvE_clEvENKUlvE7_clEvEUlP24curandStatePhilox4_32_10E_ZNS1_27distribution_nullary_kernelIN3c108BFloat16Em10ulonglong2S7_SF_ZZZS5_IS7_EvS9_SA_ENKSB_clEvENKSC_clEvEUlmE_EEvS9_T2_RKT3_T4_EUlimE0_EEvlNS_15PhiloxCudaStateET1_SL_)
        /*10c4*/ 	.word	0x00000000


	//----- nvinfo : EIATTR_REGCOUNT
	.align		4
.L_752:
        /*10c8*/ 	.byte	0x04, 0x2f
        /*10ca*/ 	.short	(.L_754 - .L_753)
	.align		4
.L_753:
        /*10cc*/ 	.word	index@(_ZN2at6native60_GLOBAL__N__fdc43544_27_DistributionRandomKernel_cu_f88cee4443distribution_elementwise_grid_stride_kernelIjLi4EZZZNS0_9templates4cuda13random_kernelIPNS_17CUDAGeneratorImplEEEvRNS_18TensorIteratorBaseET_ENKUlvE_clEvENKUlvE7_clEvEUlP24curandStatePhilox4_32_10E0_ZNS1_27distribution_nullary_kernelIN3c108BFloat16Ej5uint4S7_SF_ZZZS5_IS7_EvS9_SA_ENKSB_clEvENKSC_clEvEUljE_EEvS9_T2_RKT3_T4_EUlijE_EEvlNS_15PhiloxCudaStateET1_SL_)
        /*10d0*/ 	.word	0x00000035


	//----- nvinfo : EIATTR_FRAME_SIZE
	.align		4
.L_754:
        /*10d4*/ 	.byte	0x04, 0x11
        /*10d6*/ 	.short	(.L_756 - .L_755)
	.align		4
.L_755:
        /*10d8*/ 	.word	index@($__internal_5_$__cuda_sm20_div_s64)
        /*10dc*/ 	.word	0x00000000


	//----- nvinfo : EIATTR_FRAME_SIZE
	.align		4
.L_756:
        /*10e0*/ 	.byte	0x04, 0x11
        /*10e2*/ 	.short	(.L_758 - .L_757)
	.align		4
.L_757:
        /*10e4*/ 	.word	index@(_ZN2at6native60_GLOBAL__N__fdc43544_27_DistributionRandomKernel_cu_f88cee4443distribution_elementwise_grid_stride_kernelIjLi4EZZZNS0_9templates4cuda13random_kernelIPNS_17CUDAGeneratorImplEEEvRNS_18TensorIteratorBaseET_ENKUlvE_clEvENKUlvE7_clEvEUlP24curandStatePhilox4_32_10E0_ZNS1_27distribution_nullary_kernelIN3c108BFloat16Ej5uint4S7_SF_ZZZS5_IS7_EvS9_SA_ENKSB_clEvENKSC_clEvEUljE_EEvS9_T2_RKT3_T4_EUlijE_EEvlNS_15PhiloxCudaStateET1_SL_)
        /*10e8*/ 	.word	0x00000000


	//----- nvinfo : EIATTR_REGCOUNT
	.align		4
.L_758:
        /*10ec*/ 	.byte	0x04, 0x2f
        /*10ee*/ 	.short	(.L_760 - .L_759)
	.align		4
.L_759:
        /*10f0*/ 	.word	index@(_ZN2at6native60_GLOBAL__N__fdc43544_27_DistributionRandomKernel_cu_f88cee4443distribution_elementwise_grid_stride_kernelIjLi4EZZZNS0_9templates4cuda13random_kernelIPNS_17CUDAGeneratorImplEEEvRNS_18TensorIteratorBaseET_ENKUlvE_clEvENKUlvE7_clEvEUlP24curandStatePhilox4_32_10E0_ZNS1_27distribution_nullary_kernelIN3c108BFloat16Ej5uint4S7_SF_ZZZS5_IS7_EvS9_SA_ENKSB_clEvENKSC_clEvEUljE_EEvS9_T2_RKT3_T4_EUlijE0_EEvlNS_15PhiloxCudaStateET1_SL_)
        /*10f4*/ 	.word	0x00000030


	//----- nvinfo : EIATTR_FRAME_SIZE
	.align		4
.L_760:
        /*10f8*/ 	.byte	0x04, 0x11
        /*10fa*/ 	.short	(.L_762 - .L_761)
	.align		4
.L_761:
        /*10fc*/ 	.word	index@($__internal_4_$__cuda_sm20_div_s64)
        /*1100*/ 	.word	0x00000000


	//----- nvinfo : EIATTR_FRAME_SIZE
	.align		4
.L_762:
        /*1104*/ 	.byte	0x04, 0x11
        /*1106*/ 	.short	(.L_764 - .L_763)
	.align		4
.L_763:
        /*1108*/ 	.word	index@(_ZN2at6native60_GLOBAL__N__fdc43544_27_DistributionRandomKernel_cu_f88cee4443distribution_elementwise_grid_stride_kernelIjLi4EZZZNS0_9templates4cuda13random_kernelIPNS_17CUDAGeneratorImplEEEvRNS_18TensorIteratorBaseET_ENKUlvE_clEvENKUlvE7_clEvEUlP24curandStatePhilox4_32_10E0_ZNS1_27distribution_nullary_kernelIN3c108BFloat16Ej5uint4S7_SF_ZZZS5_IS7_EvS9_SA_ENKSB_clEvENKSC_clEvEUljE_EEvS9_T2_RKT3_T4_EUlijE0_EEvlNS_15PhiloxCudaStateET1_SL_)
        /*110c*/ 	.word	0x00000000


	//----- nvinfo : EIATTR_REGCOUNT
	.align		4
.L_764:
        /*1110*/ 	.byte	0x04, 0x2f
        /*1112*/ 	.short	(.L_766 - .L_765)
	.align		4
.L_765:
        /*1114*/ 	.word	index@(_ZN2at6native60_GLOBAL__N__fdc43544_27_DistributionRandomKernel_cu_f88cee4443distribution_elementwise_grid_stride_kernelImLi2EZZZNS0_9templates4cuda13random_kernelIPNS_17CUDAGeneratorImplEEEvRNS_18TensorIteratorBaseET_ENKUlvE_clEvENKUlvE8_clEvEUlP24curandStatePhilox4_32_10E_ZNS1_27distribution_nullary_kernelIbm10ulonglong2S7_SF_ZZZS5_IS7_EvS9_SA_ENKSB_clEvENKSC_clEvEUlmE_EEvS9_T2_RKT3_T4_EUlimE_EEvlNS_15PhiloxCudaStateET1_SJ_)
        /*1118*/ 	.word	0x00000032


	//----- nvinfo : EIATTR_FRAME_SIZE
	.align		4
.L_766:
        /*111c*/ 	.byte	0x04, 0x11
        /*111e*/ 	.short	(.L_768 - .L_767)
	.align		4
.L_767:
        /*1120*/ 	.word	index@($__internal_3_$__cuda_sm20_div_s64)
        /*1124*/ 	.word	0x00000000


	//----- nvinfo : EIATTR_FRAME_SIZE
	.align		4
.L_768:
        /*1128*/ 	.byte	0x04, 0x11
        /*112a*/ 	.short	(.L_770 - .L_769)
	.align		4
.L_769:
        /*112c*/ 	.word	index@(_ZN2at6native60_GLOBAL__N__fdc43544_27_DistributionRandomKernel_cu_f88cee4443distribution_elementwise_grid_stride_kernelImLi2EZZZNS0_9templates4cuda13random_kernelIPNS_17CUDAGeneratorImplEEEvRNS_18TensorIteratorBaseET_ENKUlvE_clEvENKUlvE8_clEvEUlP24curandStatePhilox4_32_10E_ZNS1_27distribution_nullary_kernelIbm10ulonglong2S7_SF_ZZZS5_IS7_EvS9_SA_ENKSB_clEvENKSC_clEvEUlmE_EEvS9_T2_RKT3_T4_EUlimE_EEvlNS_15PhiloxCudaStateET1_SJ_)
        /*1130*/ 	.word	0x00000000


	//----- nvinfo : EIATTR_REGCOUNT
	.align		4
.L_770:
        /*1134*/ 	.byte	0x04, 0x2f
        /*1136*/ 	.short	(.L_772 - .L_771)
	.align		4
.L_771:
        /*1138*/ 	.word	index@(_ZN2at6native60_GLOBAL__N__fdc43544_27_DistributionRandomKernel_cu_f88cee4443distribution_elementwise_grid_stride_kernelImLi2EZZZNS0_9templates4cuda13random_kernelIPNS_17CUDAGeneratorImplEEEvRNS_18TensorIteratorBaseET_ENKUlvE_clEvENKUlvE8_clEvEUlP24curandStatePhilox4_32_10E_ZNS1_27distribution_nullary_kernelIbm10ulonglong2S7_SF_ZZZS5_IS7_EvS9_SA_ENKSB_clEvENKSC_clEvEUlmE_EEvS9_T2_RKT3_T4_EUlimE0_EEvlNS_15PhiloxCudaStateET1_SJ_)
        /*113c*/ 	.word	0x00000030


	//----- nvinfo : EIATTR_FRAME_SIZE
	.align		4
.L_772:
        /*1140*/ 	.byte	0x04, 0x11
        /*1142*/ 	.short	(.L_774 - .L_773)
	.align		4
.L_773:
        /*1144*/ 	.word	index@($__internal_2_$__cuda_sm20_div_s64)
        /*1148*/ 	.word	0x00000000


	//----- nvinfo : EIATTR_FRAME_SIZE
	.align		4
.L_774:
        /*114c*/ 	.byte	0x04, 0x11
        /*114e*/ 	.short	(.L_776 - .L_775)
	.align		4
.L_775:
        /*1150*/ 	.word	index@(_ZN2at6native60_GLOBAL__N__fdc43544_27_DistributionRandomKernel_cu_f88cee4443distribution_elementwise_grid_stride_kernelImLi2EZZZNS0_9templates4cuda13random_kernelIPNS_17CUDAGeneratorImplEEEvRNS_18TensorIteratorBaseET_ENKUlvE_clEvENKUlvE8_clEvEUlP24curandStatePhilox4_32_10E_ZNS1_27distribution_nullary_kernelIbm10ulonglong2S7_SF_ZZZS5_IS7_EvS9_SA_ENKSB_clEvENKSC_clEvEUlmE_EEvS9_T2_RKT3_T4_EUlimE0_EEvlNS_15PhiloxCudaStateET1_SJ_)
        /*1154*/ 	.word	0x00000000


	//----- nvinfo : EIATTR_REGCOUNT
	.align		4
.L_776:
        /*1158*/ 	.byte	0x04, 0x2f
        /*115a*/ 	.short	(.L_778 - .L_777)
	.align		4
.L_777:
        /*115c*/ 	.word	index@(_ZN2at6native60_GLOBAL__N__fdc43544_27_DistributionRandomKernel_cu_f88cee4443distribution_elementwise_grid_stride_kernelIjLi4EZZZNS0_9templates4cuda13random_kernelIPNS_17CUDAGeneratorImplEEEvRNS_18TensorIteratorBaseET_ENKUlvE_clEvENKUlvE8_clEvEUlP24curandStatePhilox4_32_10E0_ZNS1_27distribution_nullary_kernelIbj5uint4S7_SF_ZZZS5_IS7_EvS9_SA_ENKSB_clEvENKSC_clEvEUljE_EEvS9_T2_RKT3_T4_EUlijE_EEvlNS_15PhiloxCudaStateET1_SJ_)
        /*1160*/ 	.word	0x0000003a


	//----- nvinfo : EIATTR_FRAME_SIZE
	.align		4
.L_778:
        /*1164*/ 	.byte	0x04, 0x11
        /*1166*/ 	.short	(.L_780 - .L_779)
	.align		4
.L_779:
        /*1168*/ 	.word	index@($__internal_1_$__cuda_sm20_div_s64)
        /*116c*/ 	.word	0x00000000


	//----- nvinfo : EIATTR_FRAME_SIZE
	.align		4
.L_780:
        /*1170*/ 	.byte	0x04, 0x11
        /*1172*/ 	.short	(.L_782 - .L_781)
	.align		4
.L_781:
        /*1174*/ 	.word	index@(_ZN2at6native60_GLOBAL__N__fdc43544_27_DistributionRandomKernel_cu_f88cee4443distribution_elementwise_grid_stride_kernelIjLi4EZZZNS0_9templates4cuda13random_kernelIPNS_17CUDAGeneratorImplEEEvRNS_18TensorIteratorBaseET_ENKUlvE_clEvENKUlvE8_clEvEUlP24curandStatePhilox4_32_10E0_ZNS1_27distribution_nullary_kernelIbj5uint4S7_SF_ZZZS5_IS7_EvS9_SA_ENKSB_clEvENKSC_clEvEUljE_EEvS9_T2_RKT3_T4_EUlijE_EEvlNS_15PhiloxCudaStateET1_SJ_)
        /*1178*/ 	.word	0x00000000


	//----- nvinfo : EIATTR_REGCOUNT
	.align		4
.L_782:
        /*117c*/ 	.byte	0x04, 0x2f
        /*117e*/ 	.short	(.L_784 - .L_783)
	.align		4
.L_783:
        /*1180*/ 	.word	index@(_ZN2at6native60_GLOBAL__N__fdc43544_27_DistributionRandomKernel_cu_f88cee4443distribution_elementwise_grid_stride_kernelIjLi4EZZZNS0_9templates4cuda13random_kernelIPNS_17CUDAGeneratorImplEEEvRNS_18TensorIteratorBaseET_ENKUlvE_clEvENKUlvE8_clEvEUlP24curandStatePhilox4_32_10E0_ZNS1_27distribution_nullary_kernelIbj5uint4S7_SF_ZZZS5_IS7_EvS9_SA_ENKSB_clEvENKSC_clEvEUljE_EEvS9_T2_RKT3_T4_EUlijE0_EEvlNS_15PhiloxCudaStateET1_SJ_)
        /*1184*/ 	.word	0x00000030


	//----- nvinfo : EIATTR_FRAME_SIZE
	.align		4
.L_784:
        /*1188*/ 	.byte	0x04, 0x11
        /*118a*/ 	.short	(.L_786 - .L_785)
	.align		4
.L_785:
        /*118c*/ 	.word	index@($__internal_0_$__cuda_sm20_div_s64)
        /*1190*/ 	.word	0x00000000


	//----- nvinfo : EIATTR_FRAME_SIZE
	.align		4
.L_786:
        /*1194*/ 	.byte	0x04, 0x11
        /*1196*/ 	.short	(.L_788 - .L_787)
	.align		4
.L_787:
        /*1198*/ 	.word	index@(_ZN2at6native60_GLOBAL__N__fdc43544_27_DistributionRandomKernel_cu_f88cee4443distribution_elementwise_grid_stride_kernelIjLi4EZZZNS0_9templates4cuda13random_kernelIPNS_17CUDAGeneratorImplEEEvRNS_18TensorIteratorBaseET_ENKUlvE_clEvENKUlvE8_clEvEUlP24curandStatePhilox4_32_10E0_ZNS1_27distribution_nullary_kernelIbj5uint4S7_SF_ZZZS5_IS7_EvS9_SA_ENKSB_clEvENKSC_clEvEUljE_EEvS9_T2_RKT3_T4_EUlijE0_EEvlNS_15PhiloxCudaStateET1_SJ_)
        /*119c*/ 	.word	0x00000000


	//----- nvinfo : EIATTR_MIN_STACK_SIZE
	.align		4
.L_788:
        /*11a0*/ 	.byte	0x04, 0x12
        /*11a2*/ 	.short	(.L_790 - .L_789)
	.align		4
.L_789:
        /*11a4*/ 	.word	index@(_ZN2at6native60_GLOBAL__N__fdc43544_27_DistributionRandomKernel_cu_f88cee4443distribution_elementwise_grid_stride_kernelIjLi4EZZZNS0_9templates4cuda13random_kernelIPNS_17CUDAGeneratorImplEEEvRNS_18TensorIteratorBaseET_ENKUlvE_clEvENKUlvE8_clEvEUlP24curandStatePhilox4_32_10E0_ZNS1_27distribution_nullary_kernelIbj5uint4S7_SF_ZZZS5_IS7_EvS9_SA_ENKSB_clEvENKSC_clEvEUljE_EEvS9_T2_RKT3_T4_EUlijE0_EEvlNS_15PhiloxCudaStateET1_SJ_)
        /*11a8*/ 	.word	0x00000000


	//----- nvinfo : EIATTR_MIN_STACK_SIZE
	.align		4
.L_790:
        /*11ac*/ 	.byte	0x04, 0x12
        /*11ae*/ 	.short	(.L_792 - .L_791)
	.align		4
.L_791:
        /*11b0*/ 	.word	index@(_ZN2at6native60_GLOBAL__N__fdc43544_27_DistributionRandomKernel_cu_f88cee4443distribution_elementwise_grid_stride_kernelIjLi4EZZZNS0_9templates4cuda13random_kernelIPNS_17CUDAGeneratorImplEEEvRNS_18TensorIteratorBaseET_ENKUlvE_clEvENKUlvE8_clEvEUlP24curandStatePhilox4_32_10E0_ZNS1_27distribution_nullary_kernelIbj5uint4S7_SF_ZZZS5_IS7_EvS9_SA_ENKSB_clEvENKSC_clEvEUljE_EEvS9_T2_RKT3_T4_EUlijE_EEvlNS_15PhiloxCudaStateET1_SJ_)
        /*11b4*/ 	.word	0x00000000


	//----- nvinfo : EIATTR_MIN_STACK_SIZE
	.align		4
.L_792:
        /*11b8*/ 	.byte	0x04, 0x12
        /*11ba*/ 	.short	(.L_794 - .L_793)
	.align		4
.L_793:
        /*11bc*/ 	.word	index@(_ZN2at6native60_GLOBAL__N__fdc43544_27_DistributionRandomKernel_cu_f88cee4443distribution_elementwise_grid_stride_kernelImLi2EZZZNS0_9templates4cuda13random_kernelIPNS_17CUDAGeneratorImplEEEvRNS_18TensorIteratorBaseET_ENKUlvE_clEvENKUlvE8_clEvEUlP24curandStatePhilox4_32_10E_ZNS1_27distribution_nullary_kernelIbm10ulonglong2S7_SF_ZZZS5_IS7_EvS9_SA_ENKSB_clEvENKSC_clEvEUlmE_EEvS9_T2_RKT3_T4_EUlimE0_EEvlNS_15PhiloxCudaStateET1_SJ_)
        /*11c0*/ 	.word	0x00000000


	//----- nvinfo : EIATTR_MIN_STACK_SIZE
	.align		4
.L_794:
        /*11c4*/ 	.byte	0x04, 0x12
        /*11c6*/ 	.short	(.L_796 - .L_795)
	.align		4
.L_795:
        /*11c8*/ 	.word	index@(_ZN2at6native60_GLOBAL__N__fdc43544_27_DistributionRandomKernel_cu_f88cee4443distribution_elementwise_grid_stride_kernelImLi2EZZZNS0_9templates4cuda13random_kernelIPNS_17CUDAGeneratorImplEEEvRNS_18TensorIteratorBaseET_ENKUlvE_clEvENKUlvE8_clEvEUlP24curandStatePhilox4_32_10E_ZNS1_27distribution_nullary_kernelIbm10ulonglong2S7_SF_ZZZS5_IS7_EvS9_SA_ENKSB_clEvENKSC_clEvEUlmE_EEvS9_T2_RKT3_T4_EUlimE_EEvlNS_15PhiloxCudaStateET1_SJ_)
        /*11cc*/ 	.word	0x00000000


	//----- nvinfo : EIATTR_MIN_STACK_SIZE
	.align		4
.L_796:
        /*11d0*/ 	.byte	0x04, 0x12
        /*11d2*/ 	.short	(.L_798 - .L_797)
	.align		4
.L_797:
        /*11d4*/ 	.word	index@(_ZN2at6native60_GLOBAL__N__fdc43544_27_DistributionRandomKernel_cu_f88cee4443distribution_elementwise_grid_stride_kernelIjLi4EZZZNS0_9templates4cuda13random_kernelIPNS_17CUDAGeneratorImplEEEvRNS_18TensorIteratorBaseET_ENKUlvE_clEvENKUlvE7_clEvEUlP24curandStatePhilox4_32_10E0_ZNS1_27distribution_nullary_kernelIN3c108BFloat16Ej5uint4S7_SF_ZZZS5_IS7_EvS9_SA_ENKSB_clEvENKSC_clEvEUljE_EEvS9_T2_RKT3_T4_EUlijE0_EEvlNS_15PhiloxCudaStateET1_SL_)
        /*11d8*/ 	.word	0x00000000


	//----- nvinfo : EIATTR_MIN_STACK_SIZE
	.align		4
.L_798:
        /*11dc*/ 	.byte	0x04, 0x12
        /*11de*/ 	.short	(.L_800 - .L_799)
	.align		4
.L_799:
        /*11e0*/ 	.word	index@(_ZN2at6native60_GLOBAL__N__fdc43544_27_DistributionRandomKernel_cu_f88cee4443distribution_elementwise_grid_stride_kernelIjLi4EZZZNS0_9templates4cuda13random_kernelIPNS_17CUDAGeneratorImplEEEvRNS_18TensorIteratorBaseET_ENKUlvE_clEvENKUlvE7_clEvEUlP24curandStatePhilox4_32_10E0_ZNS1_27distribution_nullary_kernelIN3c108BFloat16Ej5uint4S7_SF_ZZZS5_IS7_EvS9_SA_ENKSB_clEvENKSC_clEvEUljE_EEvS9_T2_RKT3_T4_EUlijE_EEvlNS_15PhiloxCudaStateET1_SL_)
        /*11e4*/ 	.word	0x00000000


	//----- nvinfo : EIATTR_MIN_STACK_SIZE
	.align		4
.L_800:
        /*11e8*/ 	.byte	0x04, 0x12
        /*11ea*/ 	.short	(.L_802 - .L_801)
	.align		4
.L_801:
        /*11ec*/ 	.word	index@(_ZN2at6native60_GLOBAL__N__fdc43544_27_DistributionRandomKernel_cu_f88cee4443distribution_elementwise_grid_stride_kernelImLi2EZZZNS0_9templates4cuda13random_kernelIPNS_17CUDAGeneratorImplEEEvRNS_18TensorIteratorBaseET_ENKUlvE_clEvENKUlvE7_clEvEUlP24curandStatePhilox4_32_10E_ZNS1_27distribution_nullary_kernelIN3c108BFloat16Em10ulonglong2S7_SF_ZZZS5_IS7_EvS9_SA_ENKSB_clEvENKSC_clEvEUlmE_EEvS9_T2_RKT3_T4_EUlimE0_EEvlNS_15PhiloxCudaStateET1_SL_)
        /*11f0*/ 	.word	0x00000000


	//----- nvinfo : EIATTR_MIN_STACK_SIZE
	.align		4
.L_802:
        /*11f4*/ 	.byte	0x04, 0x12
        /*11f6*/ 	.short	(.L_804 - .L_803)
	.align		4
.L_803:
        /*11f8*/ 	.word	index@(_ZN2at6native60_GLOBAL__N__fdc43544_27_DistributionRandomKernel_cu_f88cee4443distribution_elementwise_grid_stride_kernelImLi2EZZZNS0_9templates4cuda13random_kernelIPNS_17CUDAGeneratorImplEEEvRNS_18TensorIteratorBaseET_ENKUlvE_clEvENKUlvE7_clEvEUlP24curandStatePhilox4_32_10E_ZNS1_27distribution_nullary_kernelIN3c108BFloat16Em10ulonglong2S7_SF_ZZZS5_IS7_EvS9_SA_ENKSB_clEvENKSC_clEvEUlmE_EEvS9_T2_RKT3_T4_EUlimE_EEvlNS_15PhiloxCudaStateET1_SL_)
        /*11fc*/ 	.word	0x00000000


	//----- nvinfo : EIATTR_MIN_STACK_SIZE
	.align		4
.L_804:
        /*1200*/ 	.byte	0x04, 0x12
        /*1202*/ 	.short	(.L_806 - .L_805)
	.align		4
.L_805:
        /*1204*/ 	.word	index@(_ZN2at6native60_GLOBAL__N__fdc43544_27_DistributionRandomKernel_cu_f88cee4443distribution_elementwise_grid_stride_kernelIjLi4EZZZNS0_9templates4cuda13random_kernelIPNS_17CUDAGeneratorImplEEEvRNS_18TensorIteratorBaseET_ENKUlvE_clEvENKUlvE6_clEvEUlP24curandStatePhilox4_32_10E0_ZNS1_27distribution_nullary_kernelIN3c104HalfEj5uint4S7_SF_ZZZS5_IS7_EvS9_SA_ENKSB_clEvENKSC_clEvEUljE_EEvS9_T2_RKT3_T4_EUlijE0_EEvlNS_15PhiloxCudaStateET1_SL_)
        /*1208*/ 	.word	0x00000000


	//----- nvinfo : EIATTR_MIN_STACK_SIZE
	.align		4
.L_806:
        /*120c*/ 	.byte	0x04, 0x12
        /*120e*/ 	.short	(.L_808 - .L_807)
	.align		4
.L_807:
        /*1210*/ 	.word	index@(_ZN2at6native60_GLOBAL__N__fdc43544_27_DistributionRandomKernel_cu_f88cee4443distribution_elementwise_grid_stride_kernelIjLi4EZZZNS0_9templates4cuda13random_kernelIPNS_17CUDAGeneratorImplEEEvRNS_18TensorIteratorBaseET_ENKUlvE_clEvENKUlvE6_clEvEUlP24curandStatePhilox4_32_10E0_ZNS1_27distribution_nullary_kernelIN3c104HalfEj5uint4S7_SF_ZZZS5_IS7_EvS9_SA_ENKSB_clEvENKSC_clEvEUljE_EEvS9_T2_RKT3_T4_EUlijE_EEvlNS_15PhiloxCudaStateET1_SL_)
        /*1214*/ 	.word	0x00000000


	//----- nvinfo : EIATTR_MIN_STACK_SIZE
	.align		4
.L_808:
        /*1218*/ 	.byte	0x04, 0x12
        /*121a*/ 	.short	(.L_810 - .L_809)
	.align		4
.L_809:
        /*121c*/ 	.word	index@(_ZN2at6native60_GLOBAL__N__fdc43544_27_DistributionRandomKernel_cu_f88cee4443distribution_elementwise_grid_stride_kernelImLi2EZZZNS0_9templates4cuda13random_kernelIPNS_17CUDAGeneratorImplEEEvRNS_18TensorIteratorBaseET_ENKUlvE_clEvENKUlvE6_clEvEUlP24curandStatePhilox4_32_10E_ZNS1_27distribution_nullary_kernelIN3c104HalfEm10ulonglong2S7_SF_ZZZS5_IS7_EvS9_SA_ENKSB_clEvENKSC_clEvEUlmE_EEvS9_T2_RKT3_T4_EUlimE0_EEvlNS_15PhiloxCudaStateET1_SL_)
        /*1220*/ 	.word	0x00000000


	//----- nvinfo : EIATTR_MIN_STACK_SIZE
	.align		4
.L_810:
        /*1224*/ 	.byte	0x04, 0x12
        /*1226*/ 	.short	(.L_812 - .L_811)
	.align		4
.L_811:
        /*1228*/ 	.word	index@(_ZN2at6native60_GLOBAL__N__fdc43544_27_DistributionRandomKernel_cu_f88cee4443distribution_elementwise_grid_stride_kernelImLi2EZZZNS0_9templates4cuda13random_kernelIPNS_17CUDAGeneratorImplEEEvRNS_18TensorIteratorBaseET_ENKUlvE_clEvENKUlvE6_clEvEUlP24curandStatePhilox4_32_10E_ZNS1_27distribution_nullary_kernelIN3c104HalfEm10ulonglong2S7_SF_ZZZS5_IS7_EvS9_SA_ENKSB_clEvENKSC_clEvEUlmE_EEvS9_T2_RKT3_T4_EUlimE_EEvlNS_15PhiloxCudaStateET1_SL_)
        /*122c*/ 	.word	0x00000000


	//----- nvinfo : EIATTR_MIN_STACK_SIZE
	.align		4
.L_812:
        /*1230*/ 	.byte	0x04, 0x12
        /*1232*/ 	.short	(.L_814 - .L_813)
	.align		4
.L_813:
        /*1234*/ 	.word	index@(_ZN2at6native60_GLOBAL__N__fdc43544_27_DistributionRandomKernel_cu_f88cee4443distribution_elementwise_grid_stride_kernelIjLi4EZZZNS0_9templates4cuda13random_kernelIPNS_17CUDAGeneratorImplEEEvRNS_18TensorIteratorBaseET_ENKUlvE_clEvENKUlvE5_clEvEUlP24curandStatePhilox4_32_10E0_ZNS1_27distribution_nullary_kernelIfj5uint4S7_SF_ZZZS5_IS7_EvS9_SA_ENKSB_clEvENKSC_clEvEUljE_EEvS9_T2_RKT3_T4_EUlijE0_EEvlNS_15PhiloxCudaStateET1_SJ_)
        /*1238*/ 	.word	0x00000000


	//----- nvinfo : EIATTR_MIN_STACK_SIZE
	.align		4
.L_814:
        /*123c*/ 	.byte	0x04, 0x12
        /*123e*/ 	.short	(.L_816 - .L_815)
	.align		4
.L_815:
        /*1240*/ 	.word	index@(_ZN2at6native60_GLOBAL__N__fdc43544_27_DistributionRandomKernel_cu_f88cee4443distribution_elementwise_grid_stride_kernelIjLi4EZZZNS0_9templates4cuda13random_kernelIPNS_17CUDAGeneratorImplEEEvRNS_18TensorIteratorBaseET_ENKUlvE_clEvENKUlvE5_clEvEUlP24curandStatePhilox4_32_10E0_ZNS1_27distribution_nullary_kernelIfj5uint4S7_SF_ZZZS5_IS7_EvS9_SA_ENKSB_clEvENKSC_clEvEUljE_EEvS9_T2_RKT3_T4_EUlijE_EEvlNS_15PhiloxCudaStateET1_SJ_)
        /*1244*/ 	.word	0x00000000


	//----- nvinfo : EIATTR_MIN_STACK_SIZE
	.align		4
.L_816:
        /*1248*/ 	.byte	0x04, 0x12
        /*124a*/ 	.short	(.L_818 - .L_817)
	.align		4
.L_817:
        /*124c*/ 	.word	index@(_ZN2at6native60_GLOBAL__N__fdc43544_27_DistributionRandomKernel_cu_f88cee4443distribution_elementwise_grid_stride_kernelImLi2EZZZNS0_9templates4cuda13random_kernelIPNS_17CUDAGeneratorImplEEEvRNS_18TensorIteratorBaseET_ENKUlvE_clEvENKUlvE5_clEvEUlP24curandStatePhilox4_32_10E_ZNS1_27distribution_nullary_kernelIfm10ulonglong2S7_SF_ZZZS5_IS7_EvS9_SA_ENKSB_clEvENKSC_clEvEUlmE_EEvS9_T2_RKT3_T4_EUlimE0_EEvlNS_15PhiloxCudaStateET1_SJ_)
        /*1250*/ 	.word	0x00000000


	//----- nvinfo : EIATTR_MIN_STACK_SIZE
	.align		4
.L_818:
        /*1254*/ 	.byte	0x04, 0x12
        /*1256*/ 	.short	(.L_820 - .L_819)
	.align		4
.L_819:
        /*1258*/ 	.word	index@(_ZN2at6native60_GLOBAL__N__fdc43544_27_DistributionRandomKernel_cu_f88cee4443distribution_elementwise_grid_stride_kernelImLi2EZZZNS0_9templates4cuda13random_kernelIPNS_17CUDAGeneratorImplEEEvRNS_18TensorIteratorBaseET_ENKUlvE_clEvENKUlvE5_clEvEUlP24curandStatePhilox4_32_10E_ZNS1_27distribution_nullary_kernelIfm10ulonglong2S7_SF_ZZZS5_IS7_EvS9_SA_ENKSB_clEvENKSC_clEvEUlmE_EEvS9_T2_RKT3_T4_EUlimE_EEvlNS_15PhiloxCudaStateET1_SJ_)
        /*125c*/ 	.word	0x00000000


	//----- nvinfo : EIATTR_MIN_STACK_SIZE
	.align		4
.L_820:
        /*1260*/ 	.byte	0x04, 0x12
        /*1262*/ 	.short	(.L_822 - .L_821)
	.align		4
.L_821:
        /*1264*/ 	.word	index@(_ZN2at6native60_GLOBAL__N__fdc43544_27_DistributionRandomKernel_cu_f88cee4443distribution_elementwise_grid_stride_kernelIjLi4EZZZNS0_9templates4cuda13random_kernelIPNS_17CUDAGeneratorImplEEEvRNS_18TensorIteratorBaseET_ENKUlvE_clEvENKUlvE4_clEvEUlP24curandStatePhilox4_32_10E0_ZNS1_27distribution_nullary_kernelIdj5uint4S7_SF_ZZZS5_IS7_EvS9_SA_ENKSB_clEvENKSC_clEvEUljE_EEvS9_T2_RKT3_T4_EUlijE0_EEvlNS_15PhiloxCudaStateET1_SJ_)
        /*1268*/ 	.word	0x00000000


	//----- nvinfo : EIATTR_MIN_STACK_SIZE
	.align		4
.L_822:
        /*126c*/ 	.byte	0x04, 0x12
        /*126e*/ 	.short	(.L_824 - .L_823)
	.align		4
.L_823:
        /*1270*/ 	.word	index@(_ZN2at6native60_GLOBAL__N__fdc43544_27_DistributionRandomKernel_cu_f88cee4443distribution_elementwise_grid_stride_kernelIjLi4EZZZNS0_9templates4cuda13random_kernelIPNS_17CUDAGeneratorImplEEEvRNS_18TensorIteratorBaseET_ENKUlvE_clEvENKUlvE4_clEvEUlP24curandStatePhilox4_32_10E0_ZNS1_27distribution_nullary_kernelIdj5uint4S7_SF_ZZZS5_IS7_EvS9_SA_ENKSB_clEvENKSC_clEvEUljE_EEvS9_T2_RKT3_T4_EUlijE_EEvlNS_15PhiloxCudaStateET1_SJ_)
        /*1274*/ 	.word	0x00000000


	//----- nvinfo : EIATTR_MIN_STACK_SIZE
	.align		4
.L_824:
        /*1278*/ 	.byte	0x04, 0x12
        /*127a*/ 	.short	(.L_826 - .L_825)
	.align		4
.L_825:
        /*127c*/ 	.word	index@(_ZN2at6native60_GLOBAL__N__fdc43544_27_DistributionRandomKernel_cu_f88cee4443distribution_elementwise_grid_stride_kernelImLi2EZZZNS0_9templates4cuda13random_kernelIPNS_17CUDAGeneratorImplEEEvRNS_18TensorIteratorBaseET_ENKUlvE_clEvENKUlvE4_clEvEUlP24curandStatePhilox4_32_10E_ZNS1_27distribution_nullary_kernelIdm10ulonglong2S7_SF_ZZZS5_IS7_EvS9_SA_ENKSB_clEvENKSC_clEvEUlmE_EEvS9_T2_RKT3_T4_EUlimE0_EEvlNS_15PhiloxCudaStateET1_SJ_)
        /*1280*/ 	.word	0x00000000


	//----- nvinfo : EIATTR_MIN_STACK_SIZE
	.align		4
.L_826:
        /*1284*/ 	.byte	0x04, 0x12
        /*1286*/ 	.short	(.L_828 - .L_827)
	.align		4
.L_827:
        /*1288*/ 	.word	index@(_ZN2at6native60_GLOBAL__N__fdc43544_27_DistributionRandomKernel_cu_f88cee4443distribution_elementwise_grid_stride_kernelImLi2EZZZNS0_9templates4cuda13random_kernelIPNS_17CUDAGeneratorImplEEEvRNS_18TensorIteratorBaseET_ENKUlvE_clEvENKUlvE4_clEvEUlP24curandStatePhilox4_32_10E_ZNS1_27distribution_nullary_kernelIdm10ulonglong2S7_SF_ZZZS5_IS7_EvS9_SA_ENKSB_clEvENKSC_clEvEUlmE_EEvS9_T2_RKT3_T4_EUlimE_EEvlNS_15PhiloxCudaStateET1_SJ_)
        /*128c*/ 	.word	0x00000000


	//----- nvinfo : EIATTR_MIN_STACK_SIZE
	.align		4
.L_828:
        /*1290*/ 	.byte	0x04, 0x12
        /*1292*/ 	.short	(.L_830 - .L_829)
	.align		4
.L_829:
        /*1294*/ 	.word	index@(_ZN2at6native60_GLOBAL__N__fdc43544_27_DistributionRandomKernel_cu_f88cee4443distribution_elementwise_grid_stride_kernelIjLi4EZZZNS0_9templates4cuda13random_kernelIPNS_17CUDAGeneratorImplEEEvRNS_18TensorIteratorBaseET_ENKUlvE_clEvENKUlvE3_clEvEUlP24curandStatePhilox4_32_10E0_ZNS1_27distribution_nullary_kernelIsj5uint4S7_SF_ZZZS5_IS7_EvS9_SA_ENKSB_clEvENKSC_clEvEUljE_EEvS9_T2_RKT3_T4_EUlijE0_EEvlNS_15PhiloxCudaStateET1_SJ_)
        /*1298*/ 	.word	0x00000000


	//----- nvinfo : EIATTR_MIN_STACK_SIZE
	.align		4
.L_830:
        /*129c*/ 	.byte	0x04, 0x12
        /*129e*/ 	.short	(.L_832 - .L_831)
	.align		4
.L_831:
        /*12a0*/ 	.word	index@(_ZN2at6native60_GLOBAL__N__fdc43544_27_DistributionRandomKernel_cu_f88cee4443distribution_elementwise_grid_stride_kernelIjLi4EZZZNS0_9templates4cuda13random_kernelIPNS_17CUDAGeneratorImplEEEvRNS_18TensorIteratorBaseET_ENKUlvE_clEvENKUlvE3_clEvEUlP24curandStatePhilox4_32_10E0_ZNS1_27distribution_nullary_kernelIsj5uint4S7_SF_ZZZS5_IS7_EvS9_SA_ENKSB_clEvENKSC_clEvEUljE_EEvS9_T2_RKT3_T4_EUlijE_EEvlNS_15PhiloxCudaStateET1_SJ_)
        /*12a4*/ 	.word	0x00000000


	//----- nvinfo : EIATTR_MIN_STACK_SIZE
	.align		4
.L_832:
        /*12a8*/ 	.byte	0x04, 0x12
        /*12aa*/ 	.short	(.L_834 - .L_833)
	.align		4
.L_833:
        /*12ac*/ 	.word	index@(_ZN2at6native60_GLOBAL__N__fdc43544_27_DistributionRandomKernel_cu_f88cee4443distribution_elementwise_grid_stride_kernelImLi2EZZZNS0_9templates4cuda13random_kernelIPNS_17CUDAGeneratorImplEEEvRNS_18TensorIteratorBaseET_ENKUlvE_clEvENKUlvE3_clEvEUlP24curandStatePhilox4_32_10E_ZNS1_27distribution_nullary_kernelIsm10ulonglong2S7_SF_ZZZS5_IS7_EvS9_SA_ENKSB_clEvENKSC_clEvEUlmE_EEvS9_T2_RKT3_T4_EUlimE0_EEvlNS_15PhiloxCudaStateET1_SJ_)
        /*12b0*/ 	.word	0x00000000


	//----- nvinfo : EIATTR_MIN_STACK_SIZE
	.align		4
.L_834:
        /*12b4*/ 	.byte	0x04, 0x12
        /*12b6*/ 	.short	(.L_836 - .L_835)
	.align		4
.L_835:
        /*12b8*/ 	.word	index@(_ZN2at6native60_GLOBAL__N__fdc43544_27_DistributionRandomKernel_cu_f88cee4443distribution_elementwise_grid_stride_kernelImLi2EZZZNS0_9templates4cuda13random_kernelIPNS_17CUDAGeneratorImplEEEvRNS_18TensorIteratorBaseET_ENKUlvE_clEvENKUlvE3_clEvEUlP24curandStatePhilox4_32_10E_ZNS1_27distribution_nullary_kernelIsm10ulonglong2S7_SF_ZZZS5_IS7_EvS9_SA_ENKSB_clEvENKSC_clEvEUlmE_EEvS9_T2_RKT3_T4_EUlimE_EEvlNS_15PhiloxCudaStateET1_SJ_)
        /*12bc*/ 	.word	0x00000000


	//----- nvinfo : EIATTR_MIN_STACK_SIZE
	.align		4
.L_836:
        /*12c0*/ 	.byte	0x04, 0x12
        /*12c2*/ 	.short	(.L_838 - .L_837)
	.align		4
.L_837:
        /*12c4*/ 	.word	index@(_ZN2at6native60_GLOBAL__N__fdc43544_27_DistributionRandomKernel_cu_f88cee4443distribution_elementwise_grid_stride_kernelIjLi4EZZZNS0_9templates4cuda13random_kernelIPNS_17CUDAGeneratorImplEEEvRNS_18TensorIteratorBaseET_ENKUlvE_clEvENKUlvE2_clEvEUlP24curandStatePhilox4_32_10E0_ZNS1_27distribution_nullary_kernelIlj5uint4S7_SF_ZZZS5_IS7_EvS9_SA_ENKSB_clEvENKSC_clEvEUljE_EEvS9_T2_RKT3_T4_EUlijE0_EEvlNS_15PhiloxCudaStateET1_SJ_)
        /*12c8*/ 	.word	0x00000000


	//----- nvinfo : EIATTR_MIN_STACK_SIZE
	.align		4
.L_838:
        /*12cc*/ 	.byte	0x04, 0x12
        /*12ce*/ 	.short	(.L_840 - .L_839)
	.align		4
.L_839:
        /*12d0*/ 	.word	index@(_ZN2at6native60_GLOBAL__N__fdc43544_27_DistributionRandomKernel_cu_f88cee4443distribution_elementwise_grid_stride_kernelIjLi4EZZZNS0_9templates4cuda13random_kernelIPNS_17CUDAGeneratorImplEEEvRNS_18TensorIteratorBaseET_ENKUlvE_clEvENKUlvE2_clEvEUlP24curandStatePhilox4_32_10E0_ZNS1_27distribution_nullary_kernelIlj5uint4S7_SF_ZZZS5_IS7_EvS9_SA_ENKSB_clEvENKSC_clEvEUljE_EEvS9_T2_RKT3_T4_EUlijE_EEvlNS_15PhiloxCudaStateET1_SJ_)
        /*12d4*/ 	.word	0x00000000


	//----- nvinfo : EIATTR_MIN_STACK_SIZE
	.align		4
.L_840:
        /*12d8*/ 	.byte	0x04, 0x12
        /*12da*/ 	.short	(.L_842 - .L_841)
	.align		4
.L_841:
        /*12dc*/ 	.word	index@(_ZN2at6native60_GLOBAL__N__fdc43544_27_DistributionRandomKernel_cu_f88cee4443distribution_elementwise_grid_stride_kernelImLi2EZZZNS0_9templates4cuda13random_kernelIPNS_17CUDAGeneratorImplEEEvRNS_18TensorIteratorBaseET_ENKUlvE_clEvENKUlvE2_clEvEUlP24curandStatePhilox4_32_10E_ZNS1_27distribution_nullary_kernelIlm10ulonglong2S7_SF_ZZZS5_IS7_EvS9_SA_ENKSB_clEvENKSC_clEvEUlmE_EEvS9_T2_RKT3_T4_EUlimE0_EEvlNS_15PhiloxCudaStateET1_SJ_)
        /*12e0*/ 	.word	0x00000000


	//----- nvinfo : EIATTR_MIN_STACK_SIZE
	.align		4
.L_842:
        /*12e4*/ 	.byte	0x04, 0x12
        /*12e6*/ 	.short	(.L_844 - .L_843)
	.align		4
.L_843:
        /*12e8*/ 	.word	index@(_ZN2at6native60_GLOBAL__N__fdc43544_27_DistributionRandomKernel_cu_f88cee4443distribution_elementwise_grid_stride_kernelImLi2EZZZNS0_9templates4cuda13random_kernelIPNS_17CUDAGeneratorImplEEEvRNS_18TensorIteratorBaseET_ENKUlvE_clEvENKUlvE2_clEvEUlP24curandStatePhilox4_32_10E_ZNS1_27distribution_nullary_kernelIlm10ulonglong2S7_SF_ZZZS5_IS7_EvS9_SA_ENKSB_clEvENKSC_clEvEUlmE_EEvS9_T2_RKT3_T4_EUlimE_EEvlNS_15PhiloxCudaStateET1_SJ_)
        /*12ec*/ 	.word	0x00000000


	//----- nvinfo : EIATTR_MIN_STACK_SIZE
	.align		4
.L_844:
        /*12f0*/ 	.byte	0x04, 0x12
        /*12f2*/ 	.short	(.L_846 - .L_845)
	.align		4
.L_845:
        /*12f4*/ 	.word	index@(_ZN2at6native60_GLOBAL__N__fdc43544_27_DistributionRandomKernel_cu_f88cee4443distribution_elementwise_grid_stride_kernelIjLi4EZZZNS0_9templates4cuda13random_kernelIPNS_17CUDAGeneratorImplEEEvRNS_18TensorIteratorBaseET_ENKUlvE_clEvENKUlvE1_clEvEUlP24curandStatePhilox4_32_10E0_ZNS1_27distribution_nullary_kernelIij5uint4S7_SF_ZZZS5_IS7_EvS9_SA_ENKSB_clEvENKSC_clEvEUljE_EEvS9_T2_RKT3_T4_EUlijE0_EEvlNS_15PhiloxCudaStateET1_SJ_)
        /*12f8*/ 	.word	0x00000000


	//----- nvinfo : EIATTR_MIN_STACK_SIZE
	.align		4
.L_846:
        /*12fc*/ 	.byte	0x04, 0x12
        /*12fe*/ 	.short	(.L_848 - .L_847)
	.align		4
.L_847:
        /*1300*/ 	.word	index@(_ZN2at6native60_GLOBAL__N__fdc43544_27_DistributionRandomKernel_cu_f88cee4443distribution_elementwise_grid_stride_kernelIjLi4EZZZNS0_9templates4cuda13random_kernelIPNS_17CUDAGeneratorImplEEEvRNS_18TensorIteratorBaseET_ENKUlvE_clEvENKUlvE1_clEvEUlP24curandStatePhilox4_32_10E0_ZNS1_27distribution_nullary_kernelIij5uint4S7_SF_ZZZS5_IS7_EvS9_SA_ENKSB_clEvENKSC_clEvEUljE_EEvS9_T2_RKT3_T4_EUlijE_EEvlNS_15PhiloxCudaStateET1_SJ_)
        /*1304*/ 	.word	0x00000000


	//----- nvinfo : EIATTR_MIN_STACK_SIZE
	.align		4
.L_848:
        /*1308*/ 	.byte	0x04, 0x12
        /*130a*/ 	.short	(.L_850 - .L_849)
	.align		4
.L_849:
        /*130c*/ 	.word	index@(_ZN2at6native60_GLOBAL__N__fdc43544_27_DistributionRandomKernel_cu_f88cee4443distribution_elementwise_grid_stride_kernelImLi2EZZZNS0_9templates4cuda13random_kernelIPNS_17CUDAGeneratorImplEEEvRNS_18TensorIteratorBaseET_ENKUlvE_clEvENKUlvE1_clEvEUlP24curandStatePhilox4_32_10E_ZNS1_27distribution_nullary_kernelIim10ulonglong2S7_SF_ZZZS5_IS7_EvS9_SA_ENKSB_clEvENKSC_clEvEUlmE_EEvS9_T2_RKT3_T4_EUlimE0_EEvlNS_15PhiloxCudaStateET1_SJ_)
        /*1310*/ 	.word	0x00000000


	//----- nvinfo : EIATTR_MIN_STACK_SIZE
	.align		4
.L_850:
        /*1314*/ 	.byte	0x04, 0x12
        /*1316*/ 	.short	(.L_852 - .L_851)
	.align		4
.L_851:
        /*1318*/ 	.word	index@(_ZN2at6native60_GLOBAL__N__fdc43544_27_DistributionRandomKernel_cu_f88cee4443distribution_elementwise_grid_stride_kernelImLi2EZZZNS0_9templates4cuda13random_kernelIPNS_17CUDAGeneratorImplEEEvRNS_18TensorIteratorBaseET_ENKUlvE_clEvENKUlvE1_clEvEUlP24curandStatePhilox4_32_10E_ZNS1_27distribution_nullary_kernelIim10ulonglong2S7_SF_ZZZS5_IS7_EvS9_SA_ENKSB_clEvENKSC_clEvEUlmE_EEvS9_T2_RKT3_T4_EUlimE_EEvlNS_15PhiloxCudaStateET1_SJ_)
        /*131c*/ 	.word	0x00000000


	//----- nvinfo : EIATTR_MIN_STACK_SIZE
	.align		4
.L_852:
        /*1320*/ 	.byte	0x04, 0x12
        /*1322*/ 	.short	(.L_854 - .L_853)
	.align		4
.L_853:
        /*1324*/ 	.word	index@(_ZN2at6native60_GLOBAL__N__fdc43544_27_DistributionRandomKernel_cu_f88cee4443distribution_elementwise_grid_stride_kernelIjLi4EZZZNS0_9templates4cuda13random_kernelIPNS_17CUDAGeneratorImplEEEvRNS_18TensorIteratorBaseET_ENKUlvE_clEvENKUlvE0_clEvEUlP24curandStatePhilox4_32_10E0_ZNS1_27distribution_nullary_kernelIaj5uint4S7_SF_ZZZS5_IS7_EvS9_SA_ENKSB_clEvENKSC_clEvEUljE_EEvS9_T2_RKT3_T4_EUlijE0_EEvlNS_15PhiloxCudaStateET1_SJ_)
        /*1328*/ 	.word	0x00000000


	//----- nvinfo : EIATTR_MIN_STACK_SIZE
	.align		4
.L_854:
        /*132c*/ 	.byte	0x04, 0x12
        /*132e*/ 	.short	(.L_856 - .L_855)
	.align		4
.L_855:
        /*1330*/ 	.word	index@(_ZN2at6native60_GLOBAL__N__fdc43544_27_DistributionRandomKernel_cu_f88cee4443distribution_elementwise_grid_stride_kernelIjLi4EZZZNS0_9templates4cuda13random_kernelIPNS_17CUDAGeneratorImplEEEvRNS_18TensorIteratorBaseET_ENKUlvE_clEvENKUlvE0_clEvEUlP24curandStatePhilox4_32_10E0_ZNS1_27distribution_nullary_kernelIaj5uint4S7_SF_ZZZS5_IS7_EvS9_SA_ENKSB_clEvENKSC_clEvEUljE_EEvS9_T2_RKT3_T4_EUlijE_EEvlNS_15PhiloxCudaStateET1_SJ_)
        /*1334*/ 	.word	0x00000000


	//----- nvinfo : EIATTR_MIN_STACK_SIZE
	.align		4
.L_856:
        /*1338*/ 	.byte	0x04, 0x12
        /*133a*/ 	.short	(.L_858 - .L_857)
	.align		4
.L_857:
        /*133c*/ 	.word	index@(_ZN2at6native60_GLOBAL__N__fdc43544_27_DistributionRandomKernel_cu_f88cee4443distribution_elementwise_grid_stride_kernelImLi2EZZZNS0_9templates4cuda13random_kernelIPNS_17CUDAGeneratorImplEEEvRNS_18TensorIteratorBaseET_ENKUlvE_clEvENKUlvE0_clEvEUlP24curandStatePhilox4_32_10E_ZNS1_27distribution_nullary_kernelIam10ulonglong2S7_SF_ZZZS5_IS7_EvS9_SA_ENKSB_clEvENKSC_clEvEUlmE_EEvS9_T2_RKT3_T4_EUlimE0_EEvlNS_15PhiloxCudaStateET1_SJ_)
        /*1340*/ 	.word	0x00000000


	//----- nvinfo : EIATTR_MIN_STACK_SIZE
	.align		4
.L_858:
        /*1344*/ 	.byte	0x04, 0x12
        /*1346*/ 	.short	(.L_860 - .L_859)
	.align		4
.L_859:
        /*1348*/ 	.word	index@(_ZN2at6native60_GLOBAL__N__fdc43544_27_DistributionRandomKernel_cu_f88cee4443distribution_elementwise_grid_stride_kernelImLi2EZZZNS0_9templates4cuda13random_kernelIPNS_17CUDAGeneratorImplEEEvRNS_18TensorIteratorBaseET_ENKUlvE_clEvENKUlvE0_clEvEUlP24curandStatePhilox4_32_10E_ZNS1_27distribution_nullary_kernelIam10ulonglong2S7_SF_ZZZS5_IS7_EvS9_SA_ENKSB_clEvENKSC_clEvEUlmE_EEvS9_T2_RKT3_T4_EUlimE_EEvlNS_15PhiloxCudaStateET1_SJ_)
        /*134c*/ 	.word	0x00000000


	//----- nvinfo : EIATTR_MIN_STACK_SIZE
	.align		4
.L_860:
        /*1350*/ 	.byte	0x04, 0x12
        /*1352*/ 	.short	(.L_862 - .L_861)
	.align		4
.L_861:
        /*1354*/ 	.word	index@(_ZN2at6native60_GLOBAL__N__fdc43544_27_DistributionRandomKernel_cu_f88cee4443distribution_elementwise_grid_stride_kernelIjLi4EZZZNS0_9templates4cuda13random_kernelIPNS_17CUDAGeneratorImplEEEvRNS_18TensorIteratorBaseET_ENKUlvE_clEvENKUlvE_clEvEUlP24curandStatePhilox4_32_10E0_ZNS1_27distribution_nullary_kernelIhj5uint4S7_SF_ZZZS5_IS7_EvS9_SA_ENKSB_clEvENKSC_clEvEUljE_EEvS9_T2_RKT3_T4_EUlijE0_EEvlNS_15PhiloxCudaStateET1_SJ_)
        /*1358*/ 	.word	0x00000000


	//----- nvinfo : EIATTR_MIN_STACK_SIZE
	.align		4
.L_862:
        /*135c*/ 	.byte	0x04, 0x12
        /*135e*/ 	.short	(.L_864 - .L_863)
	.align		4
.L_863:
        /*1360*/ 	.word	index@(_ZN2at6native60_GLOBAL__N__fdc43544_27_DistributionRandomKernel_cu_f88cee4443distribution_elementwise_grid_stride_kernelIjLi4EZZZNS0_9templates4cuda13random_kernelIPNS_17CUDAGeneratorImplEEEvRNS_18TensorIteratorBaseET_ENKUlvE_clEvENKUlvE_clEvEUlP24curandStatePhilox4_32_10E0_ZNS1_27distribution_nullary_kernelIhj5uint4S7_SF_ZZZS5_IS7_EvS9_SA_ENKSB_clEvENKSC_clEvEUljE_EEvS9_T2_RKT3_T4_EUlijE_EEvlNS_15PhiloxCudaStateET1_SJ_)
        /*1364*/ 	.word	0x00000000


	//----- nvinfo : EIATTR_MIN_STACK_SIZE
	.align		4
.L_864:
        /*1368*/ 	.byte	0x04, 0x12
        /*136a*/ 	.short	(.L_866 - .L_865)
	.align		4
.L_865:
        /*136c*/ 	.word	index@(_ZN2at6native60_GLOBAL__N__fdc43544_27_DistributionRandomKernel_cu_f88cee4443distribution_elementwise_grid_stride_kernelImLi2EZZZNS0_9templates4cuda13random_kernelIPNS_17CUDAGeneratorImplEEEvRNS_18TensorIteratorBaseET_ENKUlvE_clEvENKUlvE_clEvEUlP24curandStatePhilox4_32_10E_ZNS1_27distribution_nullary_kernelIhm10ulonglong2S7_SF_ZZZS5_IS7_EvS9_SA_ENKSB_clEvENKSC_clEvEUlmE_EEvS9_T2_RKT3_T4_EUlimE0_EEvlNS_15PhiloxCudaStateET1_SJ_)
        /*1370*/ 	.word	0x00000000


	//----- nvinfo : EIATTR_MIN_STACK_SIZE
	.align		4
.L_866:
        /*1374*/ 	.byte	0x04, 0x12
        /*1376*/ 	.short	(.L_868 - .L_867)
	.align		4
.L_867:
        /*1378*/ 	.word	index@(_ZN2at6native60_GLOBAL__N__fdc43544_27_DistributionRandomKernel_cu_f88cee4443distribution_elementwise_grid_stride_kernelImLi2EZZZNS0_9templates4cuda13random_kernelIPNS_17CUDAGeneratorImplEEEvRNS_18TensorIteratorBaseET_ENKUlvE_clEvENKUlvE_clEvEUlP24curandStatePhilox4_32_10E_ZNS1_27distribution_nullary_kernelIhm10ulonglong2S7_SF_ZZZS5_IS7_EvS9_SA_ENKSB_clEvENKSC_clEvEUlmE_EEvS9_T2_RKT3_T4_EUlimE_EEvlNS_15PhiloxCudaStateET1_SJ_)
        /*137c*/ 	.word	0x00000000


	//----- nvinfo : EIATTR_MIN_STACK_SIZE
	.align		4
.L_868:
        /*1380*/ 	.byte	0x04, 0x12
        /*1382*/ 	.short	(.L_870 - .L_869)
	.align		4
.L_869:
        /*1384*/ 	.word	index@(_ZN2at6native60_GLOBAL__N__fdc43544_27_DistributionRandomKernel_cu_f88cee4443distribution_elementwise_grid_stride_kernelImLi2EZZZNS0_9templates4cuda32random_full_64_bits_range_kernelIPNS_17CUDAGeneratorImplEEEvRNS_18TensorIteratorBaseET_ENKUlvE_clEvENKUlvE6_clEvEUlP24curandStatePhilox4_32_10E_ZNS1_27distribution_nullary_kernelIN3c108BFloat16Em10ulonglong2S7_SF_ZZZS5_IS7_EvS9_SA_ENKSB_clEvENKSC_clEvEUlmE_EEvS9_T2_RKT3_T4_EUlimE0_EEvlNS_15PhiloxCudaStateET1_SL_)
        /*1388*/ 	.word	0x00000000


	//----- nvinfo : EIATTR_MIN_STACK_SIZE
	.align		4
.L_870:
        /*138c*/ 	.byte	0x04, 0x12
        /*138e*/ 	.short	(.L_872 - .L_871)
	.align		4
.L_871:
        /*1390*/ 	.word	index@(_ZN2at6native60_GLOBAL__N__fdc43544_27_DistributionRandomKernel_cu_f88cee4443distribution_elementwise_grid_stride_kernelImLi2EZZZNS0_9templates4cuda32random_full_64_bits_range_kernelIPNS_17CUDAGeneratorImplEEEvRNS_18TensorIteratorBaseET_ENKUlvE_clEvENKUlvE6_clEvEUlP24curandStatePhilox4_32_10E_ZNS1_27distribution_nullary_kernelIN3c108BFloat16Em10ulonglong2S7_SF_ZZZS5_IS7_EvS9_SA_ENKSB_clEvENKSC_clEvEUlmE_EEvS9_T2_RKT3_T4_EUlimE_EEvlNS_15PhiloxCudaStateET1_SL_)
        /*1394*/ 	.word	0x00000000


	//----- nvinfo : EIATTR_MIN_STACK_SIZE
	.align		4
.L_872:
        /*1398*/ 	.byte	0x04, 0x12
        /*139a*/ 	.short	(.L_874 - .L_873)
	.align		4
.L_873:
        /*139c*/ 	.word	index@(_ZN2at6native60_GLOBAL__N__fdc43544_27_DistributionRandomKernel_cu_f88cee4443distribution_elementwise_grid_stride_kernelImLi2EZZZNS0_9templates4cuda32random_full_64_bits_range_kernelIPNS_17CUDAGeneratorImplEEEvRNS_18TensorIteratorBaseET_ENKUlvE_clEvENKUlvE5_clEvEUlP24curandStatePhilox4_32_10E_ZNS1_27distribution_nullary_kernelIfm10ulonglong2S7_SF_ZZZS5_IS7_EvS9_SA_ENKSB_clEvENKSC_clEvEUlmE_EEvS9_T2_RKT3_T4_EUlimE0_EEvlNS_15PhiloxCudaStateET1_SJ_)
        /*13a0*/ 	.word	0x00000000


	//----- nvinfo : EIATTR_MIN_STACK_SIZE
	.align		4
.L_874:
        /*13a4*/ 	.byte	0x04, 0x12
        /*13a6*/ 	.short	(.L_876 - .L_875)
	.align		4
.L_875:
        /*13a8*/ 	.word	index@(_ZN2at6native60_GLOBAL__N__fdc43544_27_DistributionRandomKernel_cu_f88cee4443distribution_elementwise_grid_stride_kernelImLi2EZZZNS0_9templates4cuda32random_full_64_bits_range_kernelIPNS_17CUDAGeneratorImplEEEvRNS_18TensorIteratorBaseET_ENKUlvE_clEvENKUlvE5_clEvEUlP24curandStatePhilox4_32_10E_ZNS1_27distribution_nullary_kernelIfm10ulonglong2S7_SF_ZZZS5_IS7_EvS9_SA_ENKSB_clEvENKSC_clEvEUlmE_EEvS9_T2_RKT3_T4_EUlimE_EEvlNS_15PhiloxCudaStateET1_SJ_)
        /*13ac*/ 	.word	0x00000000


	//----- nvinfo : EIATTR_MIN_STACK_SIZE
	.align		4
.L_876:
        /*13b0*/ 	.byte	0x04, 0x12
        /*13b2*/ 	.short	(.L_878 - .L_877)
	.align		4
.L_877:
        /*13b4*/ 	.word	index@(_ZN2at6native60_GLOBAL__N__fdc43544_27_DistributionRandomKernel_cu_f88cee4443distribution_elementwise_grid_stride_kernelImLi2EZZZNS0_9templates4cuda32random_full_64_bits_range_kernelIPNS_17CUDAGeneratorImplEEEvRNS_18TensorIteratorBaseET_ENKUlvE_clEvENKUlvE4_clEvEUlP24curandStatePhilox4_32_10E_ZNS1_27distribution_nullary_kernelIdm10ulonglong2S7_SF_ZZZS5_IS7_EvS9_SA_ENKSB_clEvENKSC_clEvEUlmE_EEvS9_T2_RKT3_T4_EUlimE0_EEvlNS_15PhiloxCudaStateET1_SJ_)
        /*13b8*/ 	.word	0x00000000


	//----- nvinfo : EIATTR_MIN_STACK_SIZE
	.align		4
.L_878:
        /*13bc*/ 	.byte	0x04, 0x12
        /*13be*/ 	.short	(.L_880 - .L_879)
	.align		4
.L_879:
        /*13c0*/ 	.word	index@(_ZN2at6native60_GLOBAL__N__fdc43544_27_DistributionRandomKernel_cu_f88cee4443distribution_elementwise_grid_stride_kernelImLi2EZZZNS0_9templates4cuda32random_full_64_bits_range_kernelIPNS_17CUDAGeneratorImplEEEvRNS_18TensorIteratorBaseET_ENKUlvE_clEvENKUlvE4_clEvEUlP24curandStatePhilox4_32_10E_ZNS1_27distribution_nullary_kernelIdm10ulonglong2S7_SF_ZZZS5_IS7_EvS9_SA_ENKSB_clEvENKSC_clEvEUlmE_EEvS9_T2_RKT3_T4_EUlimE_EEvlNS_15PhiloxCudaStateET1_SJ_)
        /*13c4*/ 	.word	0x00000000


	//----- nvinfo : EIATTR_MIN_STACK_SIZE
	.align		4
.L_880:
        /*13c8*/ 	.byte	0x04, 0x12
        /*13ca*/ 	.short	(.L_882 - .L_881)
	.align		4
.L_881:
        /*13cc*/ 	.word	index@(_ZN2at6native60_GLOBAL__N__fdc43544_27_DistributionRandomKernel_cu_f88cee4443distribution_elementwise_grid_stride_kernelImLi2EZZZNS0_9templates4cuda32random_full_64_bits_range_kernelIPNS_17CUDAGeneratorImplEEEvRNS_18TensorIteratorBaseET_ENKUlvE_clEvENKUlvE3_clEvEUlP24curandStatePhilox4_32_10E_ZNS1_27distribution_nullary_kernelIsm10ulonglong2S7_SF_ZZZS5_IS7_EvS9_SA_ENKSB_clEvENKSC_clEvEUlmE_EEvS9_T2_RKT3_T4_EUlimE0_EEvlNS_15PhiloxCudaStateET1_SJ_)
        /*13d0*/ 	.word	0x00000000


	//----- nvinfo : EIATTR_MIN_STACK_SIZE
	.align		4
.L_882:
        /*13d4*/ 	.byte	0x04, 0x12
        /*13d6*/ 	.short	(.L_884 - .L_883)
	.align		4
.L_883:
        /*13d8*/ 	.word	index@(_ZN2at6native60_GLOBAL__N__fdc43544_27_DistributionRandomKernel_cu_f88cee4443distribution_elementwise_grid_stride_kernelImLi2EZZZNS0_9templates4cuda32random_full_64_bits_range_kernelIPNS_17CUDAGeneratorImplEEEvRNS_18TensorIteratorBaseET_ENKUlvE_clEvENKUlvE3_clEvEUlP24curandStatePhilox4_32_10E_ZNS1_27distribution_nullary_kernelIsm10ulonglong2S7_SF_ZZZS5_IS7_EvS9_SA_ENKSB_clEvENKSC_clEvEUlmE_EEvS9_T2_RKT3_T4_EUlimE_EEvlNS_15PhiloxCudaStateET1_SJ_)
        /*13dc*/ 	.word	0x00000000


	//----- nvinfo : EIATTR_MIN_STACK_SIZE
	.align		4
.L_884:
        /*13e0*/ 	.byte	0x04, 0x12
        /*13e2*/ 	.short	(.L_886 - .L_885)
	.align		4
.L_885:
        /*13e4*/ 	.word	index@(_ZN2at6native60_GLOBAL__N__fdc43544_27_DistributionRandomKernel_cu_f88cee4443distribution_elementwise_grid_stride_kernelImLi2EZZZNS0_9templates4cuda32random_full_64_bits_range_kernelIPNS_17CUDAGeneratorImplEEEvRNS_18TensorIteratorBaseET_ENKUlvE_clEvENKUlvE2_clEvEUlP24curandStatePhilox4_32_10E_ZNS1_27distribution_nullary_kernelIlm10ulonglong2S7_SF_ZZZS5_IS7_EvS9_SA_ENKSB_clEvENKSC_clEvEUlmE_EEvS9_T2_RKT3_T4_EUlimE0_EEvlNS_15PhiloxCudaStateET1_SJ_)
        /*13e8*/ 	.word	0x00000000


	//----- nvinfo : EIATTR_MIN_STACK_SIZE
	.align		4
.L_886:
        /*13ec*/ 	.byte	0x04, 0x12
        /*13ee*/ 	.short	(.L_888 - .L_887)
	.align		4
.L_887:
        /*13f0*/ 	.word	index@(_ZN2at6native60_GLOBAL__N__fdc43544_27_DistributionRandomKernel_cu_f88cee4443distribution_elementwise_grid_stride_kernelImLi2EZZZNS0_9templates4cuda32random_full_64_bits_range_kernelIPNS_17CUDAGeneratorImplEEEvRNS_18TensorIteratorBaseET_ENKUlvE_clEvENKUlvE2_clEvEUlP24curandStatePhilox4_32_10E_ZNS1_27distribution_nullary_kernelIlm10ulonglong2S7_SF_ZZZS5_IS7_EvS9_SA_ENKSB_clEvENKSC_clEvEUlmE_EEvS9_T2_RKT3_T4_EUlimE_EEvlNS_15PhiloxCudaStateET1_SJ_)
        /*13f4*/ 	.word	0x00000000


	//----- nvinfo : EIATTR_MIN_STACK_SIZE
	.align		4
.L_888:
        /*13f8*/ 	.byte	0x04, 0x12
        /*13fa*/ 	.short	(.L_890 - .L_889)
	.align		4
.L_889:
        /*13fc*/ 	.word	index@(_ZN2at6native60_GLOBAL__N__fdc43544_27_DistributionRandomKernel_cu_f88cee4443distribution_elementwise_grid_stride_kernelImLi2EZZZNS0_9templates4cuda32random_full_64_bits_range_kernelIPNS_17CUDAGeneratorImplEEEvRNS_18TensorIteratorBaseET_ENKUlvE_clEvENKUlvE1_clEvEUlP24curandStatePhilox4_32_10E_ZNS1_27distribution_nullary_kernelIim10ulonglong2S7_SF_ZZZS5_IS7_EvS9_SA_ENKSB_clEvENKSC_clEvEUlmE_EEvS9_T2_RKT3_T4_EUlimE0_EEvlNS_15PhiloxCudaStateET1_SJ_)
        /*1400*/ 	.word	0x00000000


	//----- nvinfo : EIATTR_MIN_STACK_SIZE
	.align		4
.L_890:
        /*1404*/ 	.byte	0x04, 0x12
        /*1406*/ 	.short	(.L_892 - .L_891)
	.align		4
.L_891:
        /*1408*/ 	.word	index@(_ZN2at6native60_GLOBAL__N__fdc43544_27_DistributionRandomKernel_cu_f88cee4443distribution_elementwise_grid_stride_kernelImLi2EZZZNS0_9templates4cuda32random_full_64_bits_range_kernelIPNS_17CUDAGeneratorImplEEEvRNS_18TensorIteratorBaseET_ENKUlvE_clEvENKUlvE1_clEvEUlP24curandStatePhilox4_32_10E_ZNS1_27distribution_nullary_kernelIim10ulonglong2S7_SF_ZZZS5_IS7_EvS9_SA_ENKSB_clEvENKSC_clEvEUlmE_EEvS9_T2_RKT3_T4_EUlimE_EEvlNS_15PhiloxCudaStateET1_SJ_)
        /*140c*/ 	.word	0x00000000


	//----- nvinfo : EIATTR_MIN_STACK_SIZE
	.align		4
.L_892:
        /*1410*/ 	.byte	0x04, 0x12
        /*1412*/ 	.short	(.L_894 - .L_893)
	.align		4
.L_893:
        /*1414*/ 	.word	index@(_ZN2at6native60_GLOBAL__N__fdc43544_27_DistributionRandomKernel_cu_f88cee4443distribution_elementwise_grid_stride_kernelImLi2EZZZNS0_9templates4cuda32random_full_64_bits_range_kernelIPNS_17CUDAGeneratorImplEEEvRNS_18TensorIteratorBaseET_ENKUlvE_clEvENKUlvE0_clEvEUlP24curandStatePhilox4_32_10E_ZNS1_27distribution_nullary_kernelIam10ulonglong2S7_SF_ZZZS5_IS7_EvS9_SA_ENKSB_clEvENKSC_clEvEUlmE_EEvS9_T2_RKT3_T4_EUlimE0_EEvlNS_15PhiloxCudaStateET1_SJ_)
        /*1418*/ 	.word	0x00000000


	//----- nvinfo : EIATTR_MIN_STACK_SIZE
	.align		4
.L_894:
        /*141c*/ 	.byte	0x04, 0x12
        /*141e*/ 	.short	(.L_896 - .L_895)
	.align		4
.L_895:
        /*1420*/ 	.word	index@(_ZN2at6native60_GLOBAL__N__fdc43544_27_DistributionRandomKernel_cu_f88cee4443distribution_elementwise_grid_stride_kernelImLi2EZZZNS0_9templates4cuda32random_full_64_bits_range_kernelIPNS_17CUDAGeneratorImplEEEvRNS_18TensorIteratorBaseET_ENKUlvE_clEvENKUlvE0_clEvEUlP24curandStatePhilox4_32_10E_ZNS1_27distribution_nullary_kernelIam10ulonglong2S7_SF_ZZZS5_IS7_EvS9_SA_ENKSB_clEvENKSC_clEvEUlmE_EEvS9_T2_RKT3_T4_EUlimE_EEvlNS_15PhiloxCudaStateET1_SJ_)
        /*1424*/ 	.word	0x00000000


	//----- nvinfo : EIATTR_MIN_STACK_SIZE
	.align		4
.L_896:
        /*1428*/ 	.byte	0x04, 0x12
        /*142a*/ 	.short	(.L_898 - .L_897)
	.align		4
.L_897:
        /*142c*/ 	.word	index@(_ZN2at6native60_GLOBAL__N__fdc43544_27_DistributionRandomKernel_cu_f88cee4443distribution_elementwise_grid_stride_kernelImLi2EZZZNS0_9templates4cuda32random_full_64_bits_range_kernelIPNS_17CUDAGeneratorImplEEEvRNS_18TensorIteratorBaseET_ENKUlvE_clEvENKUlvE_clEvEUlP24curandStatePhilox4_32_10E_ZNS1_27distribution_nullary_kernelIhm10ulonglong2S7_SF_ZZZS5_IS7_EvS9_SA_ENKSB_clEvENKSC_clEvEUlmE_EEvS9_T2_RKT3_T4_EUlimE0_EEvlNS_15PhiloxCudaStateET1_SJ_)
        /*1430*/ 	.word	0x00000000


	//----- nvinfo : EIATTR_MIN_STACK_SIZE
	.align		4
.L_898:
        /*1434*/ 	.byte	0x04, 0x12
        /*1436*/ 	.short	(.L_900 - .L_899)
	.align		4
.L_899:
        /*1438*/ 	.word	index@(_ZN2at6native60_GLOBAL__N__fdc43544_27_DistributionRandomKernel_cu_f88cee4443distribution_elementwise_grid_stride_kernelImLi2EZZZNS0_9templates4cuda32random_full_64_bits_range_kernelIPNS_17CUDAGeneratorImplEEEvRNS_18TensorIteratorBaseET_ENKUlvE_clEvENKUlvE_clEvEUlP24curandStatePhilox4_32_10E_ZNS1_27distribution_nullary_kernelIhm10ulonglong2S7_SF_ZZZS5_IS7_EvS9_SA_ENKSB_clEvENKSC_clEvEUlmE_EEvS9_T2_RKT3_T4_EUlimE_EEvlNS_15PhiloxCudaStateET1_SJ_)
        /*143c*/ 	.word	0x00000000


	//----- nvinfo : EIATTR_MIN_STACK_SIZE
	.align		4
.L_900:
        /*1440*/ 	.byte	0x04, 0x12
        /*1442*/ 	.short	(.L_902 - .L_901)
	.align		4
.L_901:
        /*1444*/ 	.word	index@(_ZN2at6native60_GLOBAL__N__fdc43544_27_DistributionRandomKernel_cu_f88cee4443distribution_elementwise_grid_stride_kernelIjLi4EZZZNS0_9templates4cuda21random_from_to_kernelIPNS_17CUDAGeneratorImplEEEvRNS_18TensorIteratorBaseEmlT_ENKUlvE_clEvENKUlvE11_clEvEUlP24curandStatePhilox4_32_10E0_ZNS1_27distribution_nullary_kernelImj5uint4S7_SF_ZZZS5_IS7_EvS9_mlSA_ENKSB_clEvENKSC_clEvEUljE_EEvS9_T2_RKT3_T4_EUlijE0_EEvlNS_15PhiloxCudaStateET1_SJ_)
        /*1448*/ 	.word	0x00000000


	//----- nvinfo : EIATTR_MIN_STACK_SIZE
	.align		4
.L_902:
        /*144c*/ 	.byte	0x04, 0x12
        /*144e*/ 	.short	(.L_904 - .L_903)
	.align		4
.L_903:
        /*1450*/ 	.word	index@(_ZN2at6native60_GLOBAL__N__fdc43544_27_DistributionRandomKernel_cu_f88cee4443distribution_elementwise_grid_stride_kernelIjLi4EZZZNS0_9templates4cuda21random_from_to_kernelIPNS_17CUDAGeneratorImplEEEvRNS_18TensorIteratorBaseEmlT_ENKUlvE_clEvENKUlvE11_clEvEUlP24curandStatePhilox4_32_10E0_ZNS1_27distribution_nullary_kernelImj5uint4S7_SF_ZZZS5_IS7_EvS9_mlSA_ENKSB_clEvENKSC_clEvEUljE_EEvS9_T2_RKT3_T4_EUlijE_EEvlNS_15PhiloxCudaStateET1_SJ_)
        /*1454*/ 	.word	0x00000000


	//----- nvinfo : EIATTR_MIN_STACK_SIZE
	.align		4
.L_904:
        /*1458*/ 	.byte	0x04, 0x12
        /*145a*/ 	.short	(.L_906 - .L_905)
	.align		4
.L_905:
        /*145c*/ 	.word	index@(_ZN2at6native60_GLOBAL__N__fdc43544_27_DistributionRandomKernel_cu_f88cee4443distribution_elementwise_grid_stride_kernelImLi2EZZZNS0_9templates4cuda21random_from_to_kernelIPNS_17CUDAGeneratorImplEEEvRNS_18TensorIteratorBaseEmlT_ENKUlvE_clEvENKUlvE11_clEvEUlP24curandStatePhilox4_32_10E_ZNS1_27distribution_nullary_kernelImm10ulonglong2S7_SF_ZZZS5_IS7_EvS9_mlSA_ENKSB_clEvENKSC_clEvEUlmE_EEvS9_T2_RKT3_T4_EUlimE0_EEvlNS_15PhiloxCudaStateET1_SJ_)
        /*1460*/ 	.word	0x00000000


	//----- nvinfo : EIATTR_MIN_STACK_SIZE
	.align		4
.L_906:
        /*1464*/ 	.byte	0x04, 0x12
        /*1466*/ 	.short	(.L_908 - .L_907)
	.align		4
.L_907:
        /*1468*/ 	.word	index@(_ZN2at6native60_GLOBAL__N__fdc43544_27_DistributionRandomKernel_cu_f88cee4443distribution_elementwise_grid_stride_kernelImLi2EZZZNS0_9templates4cuda21random_from_to_kernelIPNS_17CUDAGeneratorImplEEEvRNS_18TensorIteratorBaseEmlT_ENKUlvE_clEvENKUlvE11_clEvEUlP24curandStatePhilox4_32_10E_ZNS1_27distribution_nullary_kernelImm10ulonglong2S7_SF_ZZZS5_IS7_EvS9_mlSA_ENKSB_clEvENKSC_clEvEUlmE_EEvS9_T2_RKT3_T4_EUlimE_EEvlNS_15PhiloxCudaStateET1_SJ_)
        /*146c*/ 	.word	0x00000000


	//----- nvinfo : EIATTR_MIN_STACK_SIZE
	.align		4
.L_908:
        /*1470*/ 	.byte	0x04, 0x12
        /*1472*/ 	.short	(.L_910 - .L_909)
	.align		4
.L_909:
        /*1474*/ 	.word	index@(_ZN2at6native60_GLOBAL__N__fdc43544_27_DistributionRandomKernel_cu_f88cee4443distribution_elementwise_grid_stride_kernelIjLi4EZZZNS0_9templates4cuda21random_from_to_kernelIPNS_17CUDAGeneratorImplEEEvRNS_18TensorIteratorBaseEmlT_ENKUlvE_clEvENKUlvE10_clEvEUlP24curandStatePhilox4_32_10E0_ZNS1_27distribution_nullary_kernelIjj5uint4S7_SF_ZZZS5_IS7_EvS9_mlSA_ENKSB_clEvENKSC_clEvEUljE_EEvS9_T2_RKT3_T4_EUlijE0_EEvlNS_15PhiloxCudaStateET1_SJ_)
        /*1478*/ 	.word	0x00000000


	//----- nvinfo : EIATTR_MIN_STACK_SIZE
	.align		4
.L_910:
        /*147c*/ 	.byte	0x04, 0x12
        /*147e*/ 	.short	(.L_912 - .L_911)
	.align		4
.L_911:
        /*1480*/ 	.word	index@(_ZN2at6native60_GLOBAL__N__fdc43544_27_DistributionRandomKernel_cu_f88cee4443distribution_elementwise_grid_stride_kernelIjLi4EZZZNS0_9templates4cuda21random_from_to_kernelIPNS_17CUDAGeneratorImplEEEvRNS_18TensorIteratorBaseEmlT_ENKUlvE_clEvENKUlvE10_clEvEUlP24curandStatePhilox4_32_10E0_ZNS1_27distribution_nullary_kernelIjj5uint4S7_SF_ZZZS5_IS7_EvS9_mlSA_ENKSB_clEvENKSC_clEvEUljE_EEvS9_T2_RKT3_T4_EUlijE_EEvlNS_15PhiloxCudaStateET1_SJ_)
        /*1484*/ 	.word	0x00000000


	//----- nvinfo : EIATTR_MIN_STACK_SIZE
	.align		4
.L_912:
        /*1488*/ 	.byte	0x04, 0x12
        /*148a*/ 	.short	(.L_914 - .L_913)
	.align		4
.L_913:
        /*148c*/ 	.word	index@(_ZN2at6native60_GLOBAL__N__fdc43544_27_DistributionRandomKernel_cu_f88cee4443distribution_elementwise_grid_stride_kernelImLi2EZZZNS0_9templates4cuda21random_from_to_kernelIPNS_17CUDAGeneratorImplEEEvRNS_18TensorIteratorBaseEmlT_ENKUlvE_clEvENKUlvE10_clEvEUlP24curandStatePhilox4_32_10E_ZNS1_27distribution_nullary_kernelIjm10ulonglong2S7_SF_ZZZS5_IS7_EvS9_mlSA_ENKSB_clEvENKSC_clEvEUlmE_EEvS9_T2_RKT3_T4_EUlimE0_EEvlNS_15PhiloxCudaStateET1_SJ_)
        /*1490*/ 	.word	0x00000000


	//----- nvinfo : EIATTR_MIN_STACK_SIZE
	.align		4
.L_914:
        /*1494*/ 	.byte	0x04, 0x12
        /*1496*/ 	.short	(.L_916 - .L_915)
	.align		4
.L_915:
        /*1498*/ 	.word	index@(_ZN2at6native60_GLOBAL__N__fdc43544_27_DistributionRandomKernel_cu_f88cee4443distribution_elementwise_grid_stride_kernelImLi2EZZZNS0_9templates4cuda21random_from_to_kernelIPNS_17CUDAGeneratorImplEEEvRNS_18TensorIteratorBaseEmlT_ENKUlvE_clEvENKUlvE10_clEvEUlP24curandStatePhilox4_32_10E_ZNS1_27distribution_nullary_kernelIjm10ulonglong2S7_SF_ZZZS5_IS7_EvS9_mlSA_ENKSB_clEvENKSC_clEvEUlmE_EEvS9_T2_RKT3_T4_EUlimE_EEvlNS_15PhiloxCudaStateET1_SJ_)
        /*149c*/ 	.word	0x00000000


	//----- nvinfo : EIATTR_MIN_STACK_SIZE
	.align		4
.L_916:
        /*14a0*/ 	.byte	0x04, 0x12
        /*14a2*/ 	.short	(.L_918 - .L_917)
	.align		4
.L_917:
        /*14a4*/ 	.word	index@(_ZN2at6native60_GLOBAL__N__fdc43544_27_DistributionRandomKernel_cu_f88cee4443distribution_elementwise_grid_stride_kernelIjLi4EZZZNS0_9templates4cuda21random_from_to_kernelIPNS_17CUDAGeneratorImplEEEvRNS_18TensorIteratorBaseEmlT_ENKUlvE_clEvENKUlvE9_clEvEUlP24curandStatePhilox4_32_10E0_ZNS1_27distribution_nullary_kernelItj5uint4S7_SF_ZZZS5_IS7_EvS9_mlSA_ENKSB_clEvENKSC_clEvEUljE_EEvS9_T2_RKT3_T4_EUlijE0_EEvlNS_15PhiloxCudaStateET1_SJ_)
        /*14a8*/ 	.word	0x00000000


	//----- nvinfo : EIATTR_MIN_STACK_SIZE
	.align		4
.L_918:
        /*14ac*/ 	.byte	0x04, 0x12
        /*14ae*/ 	.short	(.L_920 - .L_919)
	.align		4
.L_919:
        /*14b0*/ 	.word	index@(_ZN2at6native60_GLOBAL__N__fdc43544_27_DistributionRandomKernel_cu_f88cee4443distribution_elementwise_grid_stride_kernelIjLi4EZZZNS0_9templates4cuda21random_from_to_kernelIPNS_17CUDAGeneratorImplEEEvRNS_18TensorIteratorBaseEmlT_ENKUlvE_clEvENKUlvE9_clEvEUlP24curandStatePhilox4_32_10E0_ZNS1_27distribution_nullary_kernelItj5uint4S7_SF_ZZZS5_IS7_EvS9_mlSA_ENKSB_clEvENKSC_clEvEUljE_EEvS9_T2_RKT3_T4_EUlijE_EEvlNS_15PhiloxCudaStateET1_SJ_)
        /*14b4*/ 	.word	0x00000000


	//----- nvinfo : EIATTR_MIN_STACK_SIZE
	.align		4
.L_920:
        /*14b8*/ 	.byte	0x04, 0x12
        /*14ba*/ 	.short	(.L_922 - .L_921)
	.align		4
.L_921:
        /*14bc*/ 	.word	index@(_ZN2at6native60_GLOBAL__N__fdc43544_27_DistributionRandomKernel_cu_f88cee4443distribution_elementwise_grid_stride_kernelImLi2EZZZNS0_9templates4cuda21random_from_to_kernelIPNS_17CUDAGeneratorImplEEEvRNS_18TensorIteratorBaseEmlT_ENKUlvE_clEvENKUlvE9_clEvEUlP24curandStatePhilox4_32_10E_ZNS1_27distribution_nullary_kernelItm10ulonglong2S7_SF_ZZZS5_IS7_EvS9_mlSA_ENKSB_clEvENKSC_clEvEUlmE_EEvS9_T2_RKT3_T4_EUlimE0_EEvlNS_15PhiloxCudaStateET1_SJ_)
        /*14c0*/ 	.word	0x00000000


	//----- nvinfo : EIATTR_MIN_STACK_SIZE
	.align		4
.L_922:
        /*14c4*/ 	.byte	0x04, 0x12
        /*14c6*/ 	.short	(.L_924 - .L_923)
	.align		4
.L_923:
        /*14c8*/ 	.word	index@(_ZN2at6native60_GLOBAL__N__fdc43544_27_DistributionRandomKernel_cu_f88cee4443distribution_elementwise_grid_stride_kernelImLi2EZZZNS0_9templates4cuda21random_from_to_kernelIPNS_17CUDAGeneratorImplEEEvRNS_18TensorIteratorBaseEmlT_ENKUlvE_clEvENKUlvE9_clEvEUlP24curandStatePhilox4_32_10E_ZNS1_27distribution_nullary_kernelItm10ulonglong2S7_SF_ZZZS5_IS7_EvS9_mlSA_ENKSB_clEvENKSC_clEvEUlmE_EEvS9_T2_RKT3_T4_EUlimE_EEvlNS_15PhiloxCudaStateET1_SJ_)
        /*14cc*/ 	.word	0x00000000


	//----- nvinfo : EIATTR_MIN_STACK_SIZE
	.align		4
.L_924:
        /*14d0*/ 	.byte	0x04, 0x12
        /*14d2*/ 	.short	(.L_926 - .L_925)
	.align		4
.L_925:
        /*14d4*/ 	.word	index@(_ZN2at6native60_GLOBAL__N__fdc43544_27_DistributionRandomKernel_cu_f88cee4443distribution_elementwise_grid_stride_kernelIjLi4EZZZNS0_9templates4cuda21random_from_to_kernelIPNS_17CUDAGeneratorImplEEEvRNS_18TensorIteratorBaseEmlT_ENKUlvE_clEvENKUlvE8_clEvEUlP24curandStatePhilox4_32_10E0_ZNS1_27distribution_nullary_kernelIN3c108BFloat16Ej5uint4S7_SF_ZZZS5_IS7_EvS9_mlSA_ENKSB_clEvENKSC_clEvEUljE_EEvS9_T2_RKT3_T4_EUlijE0_EEvlNS_15PhiloxCudaStateET1_SL_)
        /*14d8*/ 	.word	0x00000000


	//----- nvinfo : EIATTR_MIN_STACK_SIZE
	.align		4
.L_926:
        /*14dc*/ 	.byte	0x04, 0x12
        /*14de*/ 	.short	(.L_928 - .L_927)
	.align		4
.L_927:
        /*14e0*/ 	.word	index@(_ZN2at6native60_GLOBAL__N__fdc43544_27_DistributionRandomKernel_cu_f88cee4443distribution_elementwise_grid_stride_kernelIjLi4EZZZNS0_9templates4cuda21random_from_to_kernelIPNS_17CUDAGeneratorImplEEEvRNS_18TensorIteratorBaseEmlT_ENKUlvE_clEvENKUlvE8_clEvEUlP24curandStatePhilox4_32_10E0_ZNS1_27distribution_nullary_kernelIN3c108BFloat16Ej5uint4S7_SF_ZZZS5_IS7_EvS9_mlSA_ENKSB_clEvENKSC_clEvEUljE_EEvS9_T2_RKT3_T4_EUlijE_EEvlNS_15PhiloxCudaStateET1_SL_)
        /*14e4*/ 	.word	0x00000000


	//----- nvinfo : EIATTR_MIN_STACK_SIZE
	.align		4
.L_928:
        /*14e8*/ 	.byte	0x04, 0x12
        /*14ea*/ 	.short	(.L_930 - .L_929)
	.align		4
.L_929:
        /*14ec*/ 	.word	index@(_ZN2at6native60_GLOBAL__N__fdc43544_27_DistributionRandomKernel_cu_f88cee4443distribution_elementwise_grid_stride_kernelImLi2EZZZNS0_9templates4cuda21random_from_to_kernelIPNS_17CUDAGeneratorImplEEEvRNS_18TensorIteratorBaseEmlT_ENKUlvE_clEvENKUlvE8_clEvEUlP24curandStatePhilox4_32_10E_ZNS1_27distribution_nullary_kernelIN3c108BFloat16Em10ulonglong2S7_SF_ZZZS5_IS7_EvS9_mlSA_ENKSB_clEvENKSC_clEvEUlmE_EEvS9_T2_RKT3_T4_EUlimE0_EEvlNS_15PhiloxCudaStateET1_SL_)
        /*14f0*/ 	.word	0x00000000


	//----- nvinfo : EIATTR_MIN_STACK_SIZE
	.align		4
.L_930:
        /*14f4*/ 	.byte	0x04, 0x12
        /*14f6*/ 	.short	(.L_932 - .L_931)
	.align		4
.L_931:
        /*14f8*/ 	.word	index@(_ZN2at6native60_GLOBAL__N__fdc43544_27_DistributionRandomKernel_cu_f88cee4443distribution_elementwise_grid_stride_kernelImLi2EZZZNS0_9templates4cuda21random_from_to_kernelIPNS_17CUDAGeneratorImplEEEvRNS_18TensorIteratorBaseEmlT_ENKUlvE_clEvENKUlvE8_clEvEUlP24curandStatePhilox4_32_10E_ZNS1_27distribution_nullary_kernelIN3c108BFloat16Em10ulonglong2S7_SF_ZZZS5_IS7_EvS9_mlSA_ENKSB_clEvENKSC_clEvEUlmE_EEvS9_T2_RKT3_T4_EUlimE_EEvlNS_15PhiloxCudaStateET1_SL_)
        /*14fc*/ 	.word	0x00000000


	//----- nvinfo : EIATTR_MIN_STACK_SIZE
	.align		4
.L_932:
        /*1500*/ 	.byte	0x04, 0x12
        /*1502*/ 	.short	(.L_934 - .L_933)
	.align		4
.L_933:
        /*1504*/ 	.word	index@(_ZN2at6native60_GLOBAL__N__fdc43544_27_DistributionRandomKernel_cu_f88cee4443distribution_elementwise_grid_stride_kernelIjLi4EZZZNS0_9templates4cuda21random_from_to_kernelIPNS_17CUDAGeneratorImplEEEvRNS_18TensorIteratorBaseEmlT_ENKUlvE_clEvENKUlvE7_clEvEUlP24curandStatePhilox4_32_10E0_ZNS1_27distribution_nullary_kernelIN3c104HalfEj5uint4S7_SF_ZZZS5_IS7_EvS9_mlSA_ENKSB_clEvENKSC_clEvEUljE_EEvS9_T2_RKT3_T4_EUlijE0_EEvlNS_15PhiloxCudaStateET1_SL_)
        /*1508*/ 	.word	0x00000000


	//----- nvinfo : EIATTR_MIN_STACK_SIZE
	.align		4
.L_934:
        /*150c*/ 	.byte	0x04, 0x12
        /*150e*/ 	.short	(.L_936 - .L_935)
	.align		4
.L_935:
        /*1510*/ 	.word	index@(_ZN2at6native60_GLOBAL__N__fdc43544_27_DistributionRandomKernel_cu_f88cee4443distribution_elementwise_grid_stride_kernelIjLi4EZZZNS0_9templates4cuda21random_from_to_kernelIPNS_17CUDAGeneratorImplEEEvRNS_18TensorIteratorBaseEmlT_ENKUlvE_clEvENKUlvE7_clEvEUlP24curandStatePhilox4_32_10E0_ZNS1_27distribution_nullary_kernelIN3c104HalfEj5uint4S7_SF_ZZZS5_IS7_EvS9_mlSA_ENKSB_clEvENKSC_clEvEUljE_EEvS9_T2_RKT3_T4_EUlijE_EEvlNS_15PhiloxCudaStateET1_SL_)
        /*1514*/ 	.word	0x00000000


	//----- nvinfo : EIATTR_MIN_STACK_SIZE
	.align		4
.L_936:
        /*1518*/ 	.byte	0x04, 0x12
        /*151a*/ 	.short	(.L_938 - .L_937)
	.align		4
.L_937:
        /*151c*/ 	.word	index@(_ZN2at6native60_GLOBAL__N__fdc43544_27_DistributionRandomKernel_cu_f88cee4443distribution_elementwise_grid_stride_kernelImLi2EZZZNS0_9templates4cuda21random_from_to_kernelIPNS_17CUDAGeneratorImplEEEvRNS_18TensorIteratorBaseEmlT_ENKUlvE_clEvENKUlvE7_clEvEUlP24curandStatePhilox4_32_10E_ZNS1_27distribution_nullary_kernelIN3c104HalfEm10ulonglong2S7_SF_ZZZS5_IS7_EvS9_mlSA_ENKSB_clEvENKSC_clEvEUlmE_EEvS9_T2_RKT3_T4_EUlimE0_EEvlNS_15PhiloxCudaStateET1_SL_)
        /*1520*/ 	.word	0x00000000


	//----- nvinfo : EIATTR_MIN_STACK_SIZE
	.align		4
.L_938:
        /*1524*/ 	.byte	0x04, 0x12
        /*1526*/ 	.short	(.L_940 - .L_939)
	.align		4
.L_939:
        /*1528*/ 	.word	index@(_ZN2at6native60_GLOBAL__N__fdc43544_27_DistributionRandomKernel_cu_f88cee4443distribution_elementwise_grid_stride_kernelImLi2EZZZNS0_9templates4cuda21random_from_to_kernelIPNS_17CUDAGeneratorImplEEEvRNS_18TensorIteratorBaseEmlT_ENKUlvE_clEvENKUlvE7_clEvEUlP24curandStatePhilox4_32_10E_ZNS1_27distribution_nullary_kernelIN3c104HalfEm10ulonglong2S7_SF_ZZZS5_IS7_EvS9_mlSA_ENKSB_clEvENKSC_clEvEUlmE_EEvS9_T2_RKT3_T4_EUlimE_EEvlNS_15PhiloxCudaStateET1_SL_)
        /*152c*/ 	.word	0x00000000


	//----- nvinfo : EIATTR_MIN_STACK_SIZE
	.align		4
.L_940:
        /*1530*/ 	.byte	0x04, 0x12
        /*1532*/ 	.short	(.L_942 - .L_941)
	.align		4
.L_941:
        /*1534*/ 	.word	index@(_ZN2at6native60_GLOBAL__N__fdc43544_27_DistributionRandomKernel_cu_f88cee4443distribution_elementwise_grid_stride_kernelIjLi4EZZZNS0_9templates4cuda21random_from_to_kernelIPNS_17CUDAGeneratorImplEEEvRNS_18TensorIteratorBaseEmlT_ENKUlvE_clEvENKUlvE6_clEvEUlP24curandStatePhilox4_32_10E0_ZNS1_27distribution_nullary_kernelIbj5uint4S7_SF_ZZZS5_IS7_EvS9_mlSA_ENKSB_clEvENKSC_clEvEUljE_EEvS9_T2_RKT3_T4_EUlijE0_EEvlNS_15PhiloxCudaStateET1_SJ_)
        /*1538*/ 	.word	0x00000000


	//----- nvinfo : EIATTR_MIN_STACK_SIZE
	.align		4
.L_942:
        /*153c*/ 	.byte	0x04, 0x12
        /*153e*/ 	.short	(.L_944 - .L_943)
	.align		4
.L_943:
        /*1540*/ 	.word	index@(_ZN2at6native60_GLOBAL__N__fdc43544_27_DistributionRandomKernel_cu_f88cee4443distribution_elementwise_grid_stride_kernelIjLi4EZZZNS0_9templates4cuda21random_from_to_kernelIPNS_17CUDAGeneratorImplEEEvRNS_18TensorIteratorBaseEmlT_ENKUlvE_clEvENKUlvE6_clEvEUlP24curandStatePhilox4_32_10E0_ZNS1_27distribution_nullary_kernelIbj5uint4S7_SF_ZZZS5_IS7_EvS9_mlSA_ENKSB_clEvENKSC_clEvEUljE_EEvS9_T2_RKT3_T4_EUlijE_EEvlNS_15PhiloxCudaStateET1_SJ_)
        /*1544*/ 	.word	0x00000000


	//----- nvinfo : EIATTR_MIN_STACK_SIZE
	.align		4
.L_944:
        /*1548*/ 	.byte	0x04, 0x12
        /*154a*/ 	.short	(.L_946 - .L_945)
	.align		4
.L_945:
        /*154c*/ 	.word	index@(_ZN2at6native60_GLOBAL__N__fdc43544_27_DistributionRandomKernel_cu_f88cee4443distribution_elementwise_grid_stride_kernelImLi2EZZZNS0_9templates4cuda21random_from_to_kernelIPNS_17CUDAGeneratorImplEEEvRNS_18TensorIteratorBaseEmlT_ENKUlvE_clEvENKUlvE6_clEvEUlP24curandStatePhilox4_32_10E_ZNS1_27distribution_nullary_kernelIbm10ulonglong2S7_SF_ZZZS5_IS7_EvS9_mlSA_ENKSB_clEvENKSC_clEvEUlmE_EEvS9_T2_RKT3_T4_EUlimE0_EEvlNS_15PhiloxCudaStateET1_SJ_)
        /*1550*/ 	.word	0x00000000


	//----- nvinfo : EIATTR_MIN_STACK_SIZE
	.align		4
.L_946:
        /*1554*/ 	.byte	0x04, 0x12
        /*1556*/ 	.short	(.L_948 - .L_947)
	.align		4
.L_947:
        /*1558*/ 	.word	index@(_ZN2at6native60_GLOBAL__N__fdc43544_27_DistributionRandomKernel_cu_f88cee4443distribution_elementwise_grid_stride_kernelImLi2EZZZNS0_9templates4cuda21random_from_to_kernelIPNS_17CUDAGeneratorImplEEEvRNS_18TensorIteratorBaseEmlT_ENKUlvE_clEvENKUlvE6_clEvEUlP24curandStatePhilox4_32_10E_ZNS1_27distribution_nullary_kernelIbm10ulonglong2S7_SF_ZZZS5_IS7_EvS9_mlSA_ENKSB_clEvENKSC_clEvEUlmE_EEvS9_T2_RKT3_T4_EUlimE_EEvlNS_15PhiloxCudaStateET1_SJ_)
        /*155c*/ 	.word	0x00000000


	//----- nvinfo : EIATTR_MIN_STACK_SIZE
	.align		4
.L_948:
        /*1560*/ 	.byte	0x04, 0x12
        /*1562*/ 	.short	(.L_950 - .L_949)
	.align		4
.L_949:
        /*1564*/ 	.word	index@(_ZN2at6native60_GLOBAL__N__fdc43544_27_DistributionRandomKernel_cu_f88cee4443distribution_elementwise_grid_stride_kernelIjLi4EZZZNS0_9templates4cuda21random_from_to_kernelIPNS_17CUDAGeneratorImplEEEvRNS_18TensorIteratorBaseEmlT_ENKUlvE_clEvENKUlvE5_clEvEUlP24curandStatePhilox4_32_10E0_ZNS1_27distribution_nullary_kernelIfj5uint4S7_SF_ZZZS5_IS7_EvS9_mlSA_ENKSB_clEvENKSC_clEvEUljE_EEvS9_T2_RKT3_T4_EUlijE0_EEvlNS_15PhiloxCudaStateET1_SJ_)
        /*1568*/ 	.word	0x00000000


	//----- nvinfo : EIATTR_MIN_STACK_SIZE
	.align		4
.L_950:
        /*156c*/ 	.byte	0x04, 0x12
        /*156e*/ 	.short	(.L_952 - .L_951)
	.align		4
.L_951:
        /*1570*/ 	.word	index@(_ZN2at6native60_GLOBAL__N__fdc43544_27_DistributionRandomKernel_cu_f88cee4443distribution_elementwise_grid_stride_kernelIjLi4EZZZNS0_9templates4cuda21random_from_to_kernelIPNS_17CUDAGeneratorImplEEEvRNS_18TensorIteratorBaseEmlT_ENKUlvE_clEvENKUlvE5_clEvEUlP24curandStatePhilox4_32_10E0_ZNS1_27distribution_nullary_kernelIfj5uint4S7_SF_ZZZS5_IS7_EvS9_mlSA_ENKSB_clEvENKSC_clEvEUljE_EEvS9_T2_RKT3_T4_EUlijE_EEvlNS_15PhiloxCudaStateET1_SJ_)
        /*1574*/ 	.word	0x00000000


	//----- nvinfo : EIATTR_MIN_STACK_SIZE
	.align		4
.L_952:
        /*1578*/ 	.byte	0x04, 0x12
        /*157a*/ 	.short	(.L_954 - .L_953)
	.align		4
.L_953:
        /*157c*/ 	.word	index@(_ZN2at6native60_GLOBAL__N__fdc43544_27_DistributionRandomKernel_cu_f88cee4443distribution_elementwise_grid_stride_kernelImLi2EZZZNS0_9templates4cuda21random_from_to_kernelIPNS_17CUDAGeneratorImplEEEvRNS_18TensorIteratorBaseEmlT_ENKUlvE_clEvENKUlvE5_clEvEUlP24curandStatePhilox4_32_10E_ZNS1_27distribution_nullary_kernelIfm10ulonglong2S7_SF_ZZZS5_IS7_EvS9_mlSA_ENKSB_clEvENKSC_clEvEUlmE_EEvS9_T2_RKT3_T4_EUlimE0_EEvlNS_15PhiloxCudaStateET1_SJ_)
        /*1580*/ 	.word	0x00000000


	//----- nvinfo : EIATTR_MIN_STACK_SIZE
	.align		4
.L_954:
        /*1584*/ 	.byte	0x04, 0x12
        /*1586*/ 	.short	(.L_956 - .L_955)
	.align		4
.L_955:
        /*1588*/ 	.word	index@(_ZN2at6native60_GLOBAL__N__fdc43544_27_DistributionRandomKernel_cu_f88cee4443distribution_elementwise_grid_stride_kernelImLi2EZZZNS0_9templates4cuda21random_from_to_kernelIPNS_17CUDAGeneratorImplEEEvRNS_18TensorIteratorBaseEmlT_ENKUlvE_clEvENKUlvE5_clEvEUlP24curandStatePhilox4_32_10E_ZNS1_27distribution_nullary_kernelIfm10ulonglong2S7_SF_ZZZS5_IS7_EvS9_mlSA_ENKSB_clEvENKSC_clEvEUlmE_EEvS9_T2_RKT3_T4_EUlimE_EEvlNS_15PhiloxCudaStateET1_SJ_)
        /*158c*/ 	.word	0x00000000


	//----- nvinfo : EIATTR_MIN_STACK_SIZE
	.align		4
.L_956:
        /*1590*/ 	.byte	0x04, 0x12
        /*1592*/ 	.short	(.L_958 - .L_957)
	.align		4
.L_957:
        /*1594*/ 	.word	index@(_ZN2at6native60_GLOBAL__N__fdc43544_27_DistributionRandomKernel_cu_f88cee4443distribution_elementwise_grid_stride_kernelIjLi4EZZZNS0_9templates4cuda21random_from_to_kernelIPNS_17CUDAGeneratorImplEEEvRNS_18TensorIteratorBaseEmlT_ENKUlvE_clEvENKUlvE4_clEvEUlP24curandStatePhilox4_32_10E0_ZNS1_27distribution_nullary_kernelIdj5uint4S7_SF_ZZZS5_IS7_EvS9_mlSA_ENKSB_clEvENKSC_clEvEUljE_EEvS9_T2_RKT3_T4_EUlijE0_EEvlNS_15PhiloxCudaStateET1_SJ_)
        /*1598*/ 	.word	0x00000000


	//----- nvinfo : EIATTR_MIN_STACK_SIZE
	.align		4
.L_958:
        /*159c*/ 	.byte	0x04, 0x12
        /*159e*/ 	.short	(.L_960 - .L_959)
	.align		4
.L_959:
        /*15a0*/ 	.word	index@(_ZN2at6native60_GLOBAL__N__fdc43544_27_DistributionRandomKernel_cu_f88cee4443distribution_elementwise_grid_stride_kernelIjLi4EZZZNS0_9templates4cuda21random_from_to_kernelIPNS_17CUDAGeneratorImplEEEvRNS_18TensorIteratorBaseEmlT_ENKUlvE_clEvENKUlvE4_clEvEUlP24curandStatePhilox4_32_10E0_ZNS1_27distribution_nullary_kernelIdj5uint4S7_SF_ZZZS5_IS7_EvS9_mlSA_ENKSB_clEvENKSC_clEvEUljE_EEvS9_T2_RKT3_T4_EUlijE_EEvlNS_15PhiloxCudaStateET1_SJ_)
        /*15a4*/ 	.word	0x00000000


	//----- nvinfo : EIATTR_MIN_STACK_SIZE
	.align		4
.L_960:
        /*15a8*/ 	.byte	0x04, 0x12
        /*15aa*/ 	.short	(.L_962 - .L_961)
	.align		4
.L_961:
        /*15ac*/ 	.word	index@(_ZN2at6native60_GLOBAL__N__fdc43544_27_DistributionRandomKernel_cu_f88cee4443distribution_elementwise_grid_stride_kernelImLi2EZZZNS0_9templates4cuda21random_from_to_kernelIPNS_17CUDAGeneratorImplEEEvRNS_18TensorIteratorBaseEmlT_ENKUlvE_clEvENKUlvE4_clEvEUlP24curandStatePhilox4_32_10E_ZNS1_27distribution_nullary_kernelIdm10ulonglong2S7_SF_ZZZS5_IS7_EvS9_mlSA_ENKSB_clEvENKSC_clEvEUlmE_EEvS9_T2_RKT3_T4_EUlimE0_EEvlNS_15PhiloxCudaStateET1_SJ_)
        /*15b0*/ 	.word	0x00000000


	//----- nvinfo : EIATTR_MIN_STACK_SIZE
	.align		4
.L_962:
        /*15b4*/ 	.byte	0x04, 0x12
        /*15b6*/ 	.short	(.L_964 - .L_963)
	.align		4
.L_963:
        /*15b8*/ 	.word	index@(_ZN2at6native60_GLOBAL__N__fdc43544_27_DistributionRandomKernel_cu_f88cee4443distribution_elementwise_grid_stride_kernelImLi2EZZZNS0_9templates4cuda21random_from_to_kernelIPNS_17CUDAGeneratorImplEEEvRNS_18TensorIteratorBaseEmlT_ENKUlvE_clEvENKUlvE4_clEvEUlP24curandStatePhilox4_32_10E_ZNS1_27distribution_nullary_kernelIdm10ulonglong2S7_SF_ZZZS5_IS7_EvS9_mlSA_ENKSB_clEvENKSC_clEvEUlmE_EEvS9_T2_RKT3_T4_EUlimE_EEvlNS_15PhiloxCudaStateET1_SJ_)
        /*15bc*/ 	.word	0x00000000


	//----- nvinfo : EIATTR_MIN_STACK_SIZE
	.align		4
.L_964:
        /*15c0*/ 	.byte	0x04, 0x12
        /*15c2*/ 	.short	(.L_966 - .L_965)
	.align		4
.L_965:
        /*15c4*/ 	.word	index@(_ZN2at6native60_GLOBAL__N__fdc43544_27_DistributionRandomKernel_cu_f88cee4443distribution_elementwise_grid_stride_kernelIjLi4EZZZNS0_9templates4cuda21random_from_to_kernelIPNS_17CUDAGeneratorImplEEEvRNS_18TensorIteratorBaseEmlT_ENKUlvE_clEvENKUlvE3_clEvEUlP24curandStatePhilox4_32_10E0_ZNS1_27distribution_nullary_kernelIsj5uint4S7_SF_ZZZS5_IS7_EvS9_mlSA_ENKSB_clEvENKSC_clEvEUljE_EEvS9_T2_RKT3_T4_EUlijE0_EEvlNS_15PhiloxCudaStateET1_SJ_)
        /*15c8*/ 	.word	0x00000000


	//----- nvinfo : EIATTR_MIN_STACK_SIZE
	.align		4
.L_966:
        /*15cc*/ 	.byte	0x04, 0x12
        /*15ce*/ 	.short	(.L_968 - .L_967)
	.align		4
.L_967:
        /*15d0*/ 	.word	index@(_ZN2at6native60_GLOBAL__N__fdc43544_27_DistributionRandomKernel_cu_f88cee4443distribution_elementwise_grid_stride_kernelIjLi4EZZZNS0_9templates4cuda21random_from_to_kernelIPNS_17CUDAGeneratorImplEEEvRNS_18TensorIteratorBaseEmlT_ENKUlvE_clEvENKUlvE3_clEvEUlP24curandStatePhilox4_32_10E0_ZNS1_27distribution_nullary_kernelIsj5uint4S7_SF_ZZZS5_IS7_EvS9_mlSA_ENKSB_clEvENKSC_clEvEUljE_EEvS9_T2_RKT3_T4_EUlijE_EEvlNS_15PhiloxCudaStateET1_SJ_)
        /*15d4*/ 	.word	0x00000000


	//----- nvinfo : EIATTR_MIN_STACK_SIZE
	.align		4
.L_968:
        /*15d8*/ 	.byte	0x04, 0x12
        /*15da*/ 	.short	(.L_970 - .L_969)
	.align		4
.L_969:
        /*15dc*/ 	.word	index@(_ZN2at6native60_GLOBAL__N__fdc43544_27_DistributionRandomKernel_cu_f88cee4443distribution_elementwise_grid_stride_kernelImLi2EZZZNS0_9templates4cuda21random_from_to_kernelIPNS_17CUDAGeneratorImplEEEvRNS_18TensorIteratorBaseEmlT_ENKUlvE_clEvENKUlvE3_clEvEUlP24curandStatePhilox4_32_10E_ZNS1_27distribution_nullary_kernelIsm10ulonglong2S7_SF_ZZZS5_IS7_EvS9_mlSA_ENKSB_clEvENKSC_clEvEUlmE_EEvS9_T2_RKT3_T4_EUlimE0_EEvlNS_15PhiloxCudaStateET1_SJ_)
        /*15e0*/ 	.word	0x00000000


	//----- nvinfo : EIATTR_MIN_STACK_SIZE
	.align		4
.L_970:
        /*15e4*/ 	.byte	0x04, 0x12
        /*15e6*/ 	.short	(.L_972 - .L_971)
	.align		4
.L_971:
        /*15e8*/ 	.word	index@(_ZN2at6native60_GLOBAL__N__fdc43544_27_DistributionRandomKernel_cu_f88cee4443distribution_elementwise_grid_stride_kernelImLi2EZZZNS0_9templates4cuda21random_from_to_kernelIPNS_17CUDAGeneratorImplEEEvRNS_18TensorIteratorBaseEmlT_ENKUlvE_clEvENKUlvE3_clEvEUlP24curandStatePhilox4_32_10E_ZNS1_27distribution_nullary_kernelIsm10ulonglong2S7_SF_ZZZS5_IS7_EvS9_mlSA_ENKSB_clEvENKSC_clEvEUlmE_EEvS9_T2_RKT3_T4_EUlimE_EEvlNS_15PhiloxCudaStateET1_SJ_)
        /*15ec*/ 	.word	0x00000000


	//----- nvinfo : EIATTR_MIN_STACK_SIZE
	.align		4
.L_972:
        /*15f0*/ 	.byte	0x04, 0x12
        /*15f2*/ 	.short	(.L_974 - .L_973)
	.align		4
.L_973:
        /*15f4*/ 	.word	index@(_ZN2at6native60_GLOBAL__N__fdc43544_27_DistributionRandomKernel_cu_f88cee4443distribution_elementwise_grid_stride_kernelIjLi4EZZZNS0_9templates4cuda21random_from_to_kernelIPNS_17CUDAGeneratorImplEEEvRNS_18TensorIteratorBaseEmlT_ENKUlvE_clEvENKUlvE2_clEvEUlP24curandStatePhilox4_32_10E0_ZNS1_27distribution_nullary_kernelIlj5uint4S7_SF_ZZZS5_IS7_EvS9_mlSA_ENKSB_clEvENKSC_clEvEUljE_EEvS9_T2_RKT3_T4_EUlijE0_EEvlNS_15PhiloxCudaStateET1_SJ_)
        /*15f8*/ 	.word	0x00000000


	//----- nvinfo : EIATTR_MIN_STACK_SIZE
	.align		4
.L_974:
        /*15fc*/ 	.byte	0x04, 0x12
        /*15fe*/ 	.short	(.L_976 - .L_975)
	.align		4
.L_975:
        /*1600*/ 	.word	index@(_ZN2at6native60_GLOBAL__N__fdc43544_27_DistributionRandomKernel_cu_f88cee4443distribution_elementwise_grid_stride_kernelIjLi4EZZZNS0_9templates4cuda21random_from_to_kernelIPNS_17CUDAGeneratorImplEEEvRNS_18TensorIteratorBaseEmlT_ENKUlvE_clEvENKUlvE2_clEvEUlP24curandStatePhilox4_32_10E0_ZNS1_27distribution_nullary_kernelIlj5uint4S7_SF_ZZZS5_IS7_EvS9_mlSA_ENKSB_clEvENKSC_clEvEUljE_EEvS9_T2_RKT3_T4_EUlijE_EEvlNS_15PhiloxCudaStateET1_SJ_)
        /*1604*/ 	.word	0x00000000


	//----- nvinfo : EIATTR_MIN_STACK_SIZE
	.align		4
.L_976:
        /*1608*/ 	.byte	0x04, 0x12
        /*160a*/ 	.short	(.L_978 - .L_977)
	.align		4
.L_977:
        /*160c*/ 	.word	index@(_ZN2at6native60_GLOBAL__N__fdc43544_27_DistributionRandomKernel_cu_f88cee4443distribution_elementwise_grid_stride_kernelImLi2EZZZNS0_9templates4cuda21random_from_to_kernelIPNS_17CUDAGeneratorImplEEEvRNS_18TensorIteratorBaseEmlT_ENKUlvE_clEvENKUlvE2_clEvEUlP24curandStatePhilox4_32_10E_ZNS1_27distribution_nullary_kernelIlm10ulonglong2S7_SF_ZZZS5_IS7_EvS9_mlSA_ENKSB_clEvENKSC_clEvEUlmE_EEvS9_T2_RKT3_T4_EUlimE0_EEvlNS_15PhiloxCudaStateET1_SJ_)
        /*1610*/ 	.word	0x00000000


	//----- nvinfo : EIATTR_MIN_STACK_SIZE
	.align		4
.L_978:
        /*1614*/ 	.byte	0x04, 0x12
        /*1616*/ 	.short	(.L_980 - .L_979)
	.align		4
.L_979:
        /*1618*/ 	.word	index@(_ZN2at6native60_GLOBAL__N__fdc43544_27_DistributionRandomKernel_cu_f88cee4443distribution_elementwise_grid_stride_kernelImLi2EZZZNS0_9templates4cuda21random_from_to_kernelIPNS_17CUDAGeneratorImplEEEvRNS_18TensorIteratorBaseEmlT_ENKUlvE_clEvENKUlvE2_clEvEUlP24curandStatePhilox4_32_10E_ZNS1_27distribution_nullary_kernelIlm10ulonglong2S7_SF_ZZZS5_IS7_EvS9_mlSA_ENKSB_clEvENKSC_clEvEUlmE_EEvS9_T2_RKT3_T4_EUlimE_EEvlNS_15PhiloxCudaStateET1_SJ_)
        /*161c*/ 	.word	0x00000000


	//----- nvinfo : EIATTR_MIN_STACK_SIZE
	.align		4
.L_980:
        /*1620*/ 	.byte	0x04, 0x12
        /*1622*/ 	.short	(.L_982 - .L_981)
	.align		4
.L_981:
        /*1624*/ 	.word	index@(_ZN2at6native60_GLOBAL__N__fdc43544_27_DistributionRandomKernel_cu_f88cee4443distribution_elementwise_grid_stride_kernelIjLi4EZZZNS0_9templates4cuda21random_from_to_kernelIPNS_17CUDAGeneratorImplEEEvRNS_18TensorIteratorBaseEmlT_ENKUlvE_clEvENKUlvE1_clEvEUlP24curandStatePhilox4_32_10E0_ZNS1_27distribution_nullary_kernelIij5uint4S7_SF_ZZZS5_IS7_EvS9_mlSA_ENKSB_clEvENKSC_clEvEUljE_EEvS9_T2_RKT3_T4_EUlijE0_EEvlNS_15PhiloxCudaStateET1_SJ_)
        /*1628*/ 	.word	0x00000000


	//----- nvinfo : EIATTR_MIN_STACK_SIZE
	.align		4
.L_982:
        /*162c*/ 	.byte	0x04, 0x12
        /*162e*/ 	.short	(.L_984 - .L_983)
	.align		4
.L_983:
        /*1630*/ 	.word	index@(_ZN2at6native60_GLOBAL__N__fdc43544_27_DistributionRandomKernel_cu_f88cee4443distribution_elementwise_grid_stride_kernelIjLi4EZZZNS0_9templates4cuda21random_from_to_kernelIPNS_17CUDAGeneratorImplEEEvRNS_18TensorIteratorBaseEmlT_ENKUlvE_clEvENKUlvE1_clEvEUlP24curandStatePhilox4_32_10E0_ZNS1_27distribution_nullary_kernelIij5uint4S7_SF_ZZZS5_IS7_EvS9_mlSA_ENKSB_clEvENKSC_clEvEUljE_EEvS9_T2_RKT3_T4_EUlijE_EEvlNS_15PhiloxCudaStateET1_SJ_)
        /*1634*/ 	.word	0x00000000


	//----- nvinfo : EIATTR_MIN_STACK_SIZE
	.align		4
.L_984:
        /*1638*/ 	.byte	0x04, 0x12
        /*163a*/ 	.short	(.L_986 - .L_985)
	.align		4
.L_985:
        /*163c*/ 	.word	index@(_ZN2at6native60_GLOBAL__N__fdc43544_27_DistributionRandomKernel_cu_f88cee4443distribution_elementwise_grid_stride_kernelImLi2EZZZNS0_9templates4cuda21random_from_to_kernelIPNS_17CUDAGeneratorImplEEEvRNS_18TensorIteratorBaseEmlT_ENKUlvE_clEvENKUlvE1_clEvEUlP24curandStatePhilox4_32_10E_ZNS1_27distribution_nullary_kernelIim10ulonglong2S7_SF_ZZZS5_IS7_EvS9_mlSA_ENKSB_clEvENKSC_clEvEUlmE_EEvS9_T2_RKT3_T4_EUlimE0_EEvlNS_15PhiloxCudaStateET1_SJ_)
        /*1640*/ 	.word	0x00000000


	//----- nvinfo : EIATTR_MIN_STACK_SIZE
	.align		4
.L_986:
        /*1644*/ 	.byte	0x04, 0x12
        /*1646*/ 	.short	(.L_988 - .L_987)
	.align		4
.L_987:
        /*1648*/ 	.word	index@(_ZN2at6native60_GLOBAL__N__fdc43544_27_DistributionRandomKernel_cu_f88cee4443distribution_elementwise_grid_stride_kernelImLi2EZZZNS0_9templates4cuda21random_from_to_kernelIPNS_17CUDAGeneratorImplEEEvRNS_18TensorIteratorBaseEmlT_ENKUlvE_clEvENKUlvE1_clEvEUlP24curandStatePhilox4_32_10E_ZNS1_27distribution_nullary_kernelIim10ulonglong2S7_SF_ZZZS5_IS7_EvS9_mlSA_ENKSB_clEvENKSC_clEvEUlmE_EEvS9_T2_RKT3_T4_EUlimE_EEvlNS_15PhiloxCudaStateET1_SJ_)
        /*164c*/ 	.word	0x00000000


	//----- nvinfo : EIATTR_MIN_STACK_SIZE
	.align		4
.L_988:
        /*1650*/ 	.byte	0x04, 0x12
        /*1652*/ 	.short	(.L_990 - .L_989)
	.align		4
.L_989:
        /*1654*/ 	.word	index@(_ZN2at6native60_GLOBAL__N__fdc43544_27_DistributionRandomKernel_cu_f88cee4443distribution_elementwise_grid_stride_kernelIjLi4EZZZNS0_9templates4cuda21random_from_to_kernelIPNS_17CUDAGeneratorImplEEEvRNS_18TensorIteratorBaseEmlT_ENKUlvE_clEvENKUlvE0_clEvEUlP24curandStatePhilox4_32_10E0_ZNS1_27distribution_nullary_kernelIaj5uint4S7_SF_ZZZS5_IS7_EvS9_mlSA_ENKSB_clEvENKSC_clEvEUljE_EEvS9_T2_RKT3_T4_EUlijE0_EEvlNS_15PhiloxCudaStateET1_SJ_)
        /*1658*/ 	.word	0x00000000


	//----- nvinfo : EIATTR_MIN_STACK_SIZE
	.align		4
.L_990:
        /*165c*/ 	.byte	0x04, 0x12
        /*165e*/ 	.short	(.L_992 - .L_991)
	.align		4
.L_991:
        /*1660*/ 	.word	index@(_ZN2at6native60_GLOBAL__N__fdc43544_27_DistributionRandomKernel_cu_f88cee4443distribution_elementwise_grid_stride_kernelIjLi4EZZZNS0_9templates4cuda21random_from_to_kernelIPNS_17CUDAGeneratorImplEEEvRNS_18TensorIteratorBaseEmlT_ENKUlvE_clEvENKUlvE0_clEvEUlP24curandStatePhilox4_32_10E0_ZNS1_27distribution_nullary_kernelIaj5uint4S7_SF_ZZZS5_IS7_EvS9_mlSA_ENKSB_clEvENKSC_clEvEUljE_EEvS9_T2_RKT3_T4_EUlijE_EEvlNS_15PhiloxCudaStateET1_SJ_)
        /*1664*/ 	.word	0x00000000


	//----- nvinfo : EIATTR_MIN_STACK_SIZE
	.align		4
.L_992:
        /*1668*/ 	.byte	0x04, 0x12
        /*166a*/ 	.short	(.L_994 - .L_993)
	.align		4
.L_993:
        /*166c*/ 	.word	index@(_ZN2at6native60_GLOBAL__N__fdc43544_27_DistributionRandomKernel_cu_f88cee4443distribution_elementwise_grid_stride_kernelImLi2EZZZNS0_9templates4cuda21random_from_to_kernelIPNS_17CUDAGeneratorImplEEEvRNS_18TensorIteratorBaseEmlT_ENKUlvE_clEvENKUlvE0_clEvEUlP24curandStatePhilox4_32_10E_ZNS1_27distribution_nullary_kernelIam10ulonglong2S7_SF_ZZZS5_IS7_EvS9_mlSA_ENKSB_clEvENKSC_clEvEUlmE_EEvS9_T2_RKT3_T4_EUlimE0_EEvlNS_15PhiloxCudaStateET1_SJ_)
        /*1670*/ 	.word	0x00000000


	//----- nvinfo : EIATTR_MIN_STACK_SIZE
	.align		4
.L_994:
        /*1674*/ 	.byte	0x04, 0x12
        /*1676*/ 	.short	(.L_996 - .L_995)
	.align		4
.L_995:
        /*1678*/ 	.word	index@(_ZN2at6native60_GLOBAL__N__fdc43544_27_DistributionRandomKernel_cu_f88cee4443distribution_elementwise_grid_stride_kernelImLi2EZZZNS0_9templates4cuda21random_from_to_kernelIPNS_17CUDAGeneratorImplEEEvRNS_18TensorIteratorBaseEmlT_ENKUlvE_clEvENKUlvE0_clEvEUlP24curandStatePhilox4_32_10E_ZNS1_27distribution_nullary_kernelIam10ulonglong2S7_SF_ZZZS5_IS7_EvS9_mlSA_ENKSB_clEvENKSC_clEvEUlmE_EEvS9_T2_RKT3_T4_EUlimE_EEvlNS_15PhiloxCudaStateET1_SJ_)
        /*167c*/ 	.word	0x00000000


	//----- nvinfo : EIATTR_MIN_STACK_SIZE
	.align		4
.L_996:
        /*1680*/ 	.byte	0x04, 0x12
        /*1682*/ 	.short	(.L_998 - .L_997)
	.align		4
.L_997:
        /*1684*/ 	.word	index@(_ZN2at6native60_GLOBAL__N__fdc43544_27_DistributionRandomKernel_cu_f88cee4443distribution_elementwise_grid_stride_kernelIjLi4EZZZNS0_9templates4cuda21random_from_to_kernelIPNS_17CUDAGeneratorImplEEEvRNS_18TensorIteratorBaseEmlT_ENKUlvE_clEvENKUlvE_clEvEUlP24curandStatePhilox4_32_10E0_ZNS1_27distribution_nullary_kernelIhj5uint4S7_SF_ZZZS5_IS7_EvS9_mlSA_ENKSB_clEvENKSC_clEvEUljE_EEvS9_T2_RKT3_T4_EUlijE0_EEvlNS_15PhiloxCudaStateET1_SJ_)
        /*1688*/ 	.word	0x00000000


	//----- nvinfo : EIATTR_MIN_STACK_SIZE
	.align		4
.L_998:
        /*168c*/ 	.byte	0x04, 0x12
        /*168e*/ 	.short	(.L_1000 - .L_999)
	.align		4
.L_999:
        /*1690*/ 	.word	index@(_ZN2at6native60_GLOBAL__N__fdc43544_27_DistributionRandomKernel_cu_f88cee4443distribution_elementwise_grid_stride_kernelIjLi4EZZZNS0_9templates4cuda21random_from_to_kernelIPNS_17CUDAGeneratorImplEEEvRNS_18TensorIteratorBaseEmlT_ENKUlvE_clEvENKUlvE_clEvEUlP24curandStatePhilox4_32_10E0_ZNS1_27distribution_nullary_kernelIhj5uint4S7_SF_ZZZS5_IS7_EvS9_mlSA_ENKSB_clEvENKSC_clEvEUljE_EEvS9_T2_RKT3_T4_EUlijE_EEvlNS_15PhiloxCudaStateET1_SJ_)
        /*1694*/ 	.word	0x00000000


	//----- nvinfo : EIATTR_MIN_STACK_SIZE
	.align		4
.L_1000:
        /*1698*/ 	.byte	0x04, 0x12
        /*169a*/ 	.short	(.L_1002 - .L_1001)
	.align		4
.L_1001:
        /*169c*/ 	.word	index@(_ZN2at6native60_GLOBAL__N__fdc43544_27_DistributionRandomKernel_cu_f88cee4443distribution_elementwise_grid_stride_kernelImLi2EZZZNS0_9templates4cuda21random_from_to_kernelIPNS_17CUDAGeneratorImplEEEvRNS_18TensorIteratorBaseEmlT_ENKUlvE_clEvENKUlvE_clEvEUlP24curandStatePhilox4_32_10E_ZNS1_27distribution_nullary_kernelIhm10ulonglong2S7_SF_ZZZS5_IS7_EvS9_mlSA_ENKSB_clEvENKSC_clEvEUlmE_EEvS9_T2_RKT3_T4_EUlimE0_EEvlNS_15PhiloxCudaStateET1_SJ_)
        /*16a0*/ 	.word	0x00000000


	//----- nvinfo : EIATTR_MIN_STACK_SIZE
	.align		4
.L_1002:
        /*16a4*/ 	.byte	0x04, 0x12
        /*16a6*/ 	.short	(.L_1004 - .L_1003)
	.align		4
.L_1003:
        /*16a8*/ 	.word	index@(_ZN2at6native60_GLOBAL__N__fdc43544_27_DistributionRandomKernel_cu_f88cee4443distribution_elementwise_grid_stride_kernelImLi2EZZZNS0_9templates4cuda21random_from_to_kernelIPNS_17CUDAGeneratorImplEEEvRNS_18TensorIteratorBaseEmlT_ENKUlvE_clEvENKUlvE_clEvEUlP24curandStatePhilox4_32_10E_ZNS1_27distribution_nullary_kernelIhm10ulonglong2S7_SF_ZZZS5_IS7_EvS9_mlSA_ENKSB_clEvENKSC_clEvEUlmE_EEvS9_T2_RKT3_T4_EUlimE_EEvlNS_15PhiloxCudaStateET1_SJ_)
        /*16ac*/ 	.word	0x00000000
.L_1004:


//--------------------- .nv.compat                --------------------------
	.section	.nv.compat,"",@"SHT_CUDA_COMPAT_INFO"
	.align	4
        /*0000*/ 	.byte	0x02, 0x09, 0x01, 0x00, 0x02, 0x02, 0x01, 0x00, 0x02, 0x05, 0x05, 0x00, 0x03, 0x07, 0x01, 0x01
        /*0010*/ 	.byte	0x02, 0x03, 0x00, 0x00, 0x02, 0x06, 0x01, 0x00, 0x04, 0x0b, 0x08, 0x00, 0x00, 0x00, 0x00, 0x00
        /*0020*/ 	.byte	0x00, 0x00, 0x00, 0x00


//--------------------- .nv.info._ZN2at6native60_GLOBAL__N__fdc43544_27_DistributionRandomKernel_cu_f88cee4443distribution_elementwise_grid_stride_kernelIjLi4EZZZNS0_9templates4cuda13random_kernelIPNS_17CUDAGeneratorImplEEEvRNS_18TensorIteratorBaseET_ENKUlvE_clEvENKUlvE8_clEvEUlP24curandStatePhilox4_32_10E0_ZNS1_27distribution_nullary_kernelIbj5uint4S7_SF_ZZZS5_IS7_EvS9_SA_ENKSB_clEvENKSC_clEvEUljE_EEvS9_T2_RKT3_T4_EUlijE0_EEvlNS_15PhiloxCudaStateET1_SJ_ --------------------------
	.section	.nv.info._ZN2at6native60_GLOBAL__N__fdc43544_27_DistributionRandomKernel_cu_f88cee4443distribution_elementwise_grid_stride_kernelIjLi4EZZZNS0_9templates4cuda13random_kernelIPNS_17CUDAGeneratorImplEEEvRNS_18TensorIteratorBaseET_ENKUlvE_clEvENKUlvE8_clEvEUlP24curandStatePhilox4_32_10E0_ZNS1_27distribution_nullary_kernelIbj5uint4S7_SF_ZZZS5_IS7_EvS9_SA_ENKSB_clEvENKSC_clEvEUljE_EEvS9_T2_RKT3_T4_EUlijE0_EEvlNS_15PhiloxCudaStateET1_SJ_,"",@"SHT_CUDA_INFO"
	.sectionflags	@""
	.align	4


	//----- nvinfo : EIATTR_CUDA_API_VERSION
	.align		4
        /*0000*/ 	.byte	0x04, 0x37
        /*0002*/ 	.short	(.L_1006 - .L_1005)
.L_1005:
        /*0004*/ 	.word	0x00000082


	//----- nvinfo : EIATTR_KPARAM_INFO
	.align		4
.L_1006:
        /*0008*/ 	.byte	0x04, 0x17
        /*000a*/ 	.short	(.L_1008 - .L_1007)
.L_1007:
        /*000c*/ 	.word	0x00000000
        /*0010*/ 	.short	0x0003
        /*0012*/ 	.short	0x0028
        /*0014*/ 	.byte	0x00, 0xf0, 0xa1, 0x06


	//----- nvinfo : EIATTR_KPARAM_INFO
	.align		4
.L_1008:
        /*0018*/ 	.byte	0x04, 0x17
        /*001a*/ 	.short	(.L_1010 - .L_1009)
.L_1009:
        /*001c*/ 	.word	0x00000000
        /*0020*/ 	.short	0x0002
        /*0022*/ 	.short	0x0020
        /*0024*/ 	.byte	0x00, 0xf0, 0x05, 0x00


	//----- nvinfo : EIATTR_KPARAM_INFO
	.align		4
.L_1010:
        /*0028*/ 	.byte	0x04, 0x17
        /*002a*/ 	.short	(.L_1012 - .L_1011)
.L_1011:
        /*002c*/ 	.word	0x00000000
        /*0030*/ 	.short	0x0001
        /*0032*/ 	.short	0x0008
        /*0034*/ 	.byte	0x00, 0xf0, 0x61, 0x00


	//----- nvinfo : EIATTR_KPARAM_INFO
	.align		4
.L_1012:
        /*0038*/ 	.byte	0x04, 0x17
        /*003a*/ 	.short	(.L_1014 - .L_1013)
.L_1013:
        /*003c*/ 	.word	0x00000000
        /*0040*/ 	.short	0x0000
        /*0042*/ 	.short	0x0000
        /*0044*/ 	.byte	0x00, 0xf0, 0x21, 0x00


	//----- nvinfo : EIATTR_SPARSE_MMA_MASK
	.align		4
.L_1014:
        /*0048*/ 	.byte	0x03, 0x50
        /*004a*/ 	.short	0x0000


	//----- nvinfo : EIATTR_MAXREG_COUNT
	.align		4
        /*004c*/ 	.byte	0x03, 0x1b
        /*004e*/ 	.short	0x0040


	//----- nvinfo : EIATTR_NUM_BARRIERS
	.align		4
        /*0050*/ 	.byte	0x02, 0x4c
        /*0052*/ 	.byte	0x01
	.zero		1


	//----- nvinfo : EIATTR_MERCURY_ISA_VERSION
	.align		4
        /*0054*/ 	.byte	0x03, 0x5f
        /*0056*/ 	.short	0x0101


	//----- nvinfo : EIATTR_VRC_CTA_INIT_COUNT
	.align		4
        /*0058*/ 	.byte	0x02, 0x4a
	.zero		1
	.zero		1


	//----- nvinfo : EIATTR_EXIT_INSTR_OFFSETS
	.align		4
        /*005c*/ 	.byte	0x04, 0x1c
        /*005e*/ 	.short	(.L_1016 - .L_1015)


	//   ....[0]....
.L_1015:
        /*0060*/ 	.word	0x000007b0


	//   ....[1]....
        /*0064*/ 	.word	0x000051f0


	//----- nvinfo : EIATTR_MAX_THREADS
	.align		4
.L_1016:
        /*0068*/ 	.byte	0x04, 0x05
        /*006a*/ 	.short	(.L_1018 - .L_1017)
.L_1017:
        /*006c*/ 	.word	0x00000100
        /*0070*/ 	.word	0x00000001
        /*0074*/ 	.word	0x00000001


	//----- nvinfo : EIATTR_CRS_STACK_SIZE
	.align		4
.L_1018:
        /*0078*/ 	.byte	0x04, 0x1e
        /*007a*/ 	.short	(.L_1020 - .L_1019)
.L_1019:
        /*007c*/ 	.word	0x00000000


	//----- nvinfo : EIATTR_CBANK_PARAM_SIZE
	.align		4
.L_1020:
        /*0080*/ 	.byte	0x03, 0x19
        /*0082*/ 	.short	0x01d0


	//----- nvinfo : EIATTR_PARAM_CBANK
	.align		4
        /*0084*/ 	.byte	0x04, 0x0a
        /*0086*/ 	.short	(.L_1022 - .L_1021)
	.align		4
.L_1021:
        /*0088*/ 	.word	index@(.nv.constant0._ZN2at6native60_GLOBAL__N__fdc43544_27_DistributionRandomKernel_cu_f88cee4443distribution_elementwise_grid_stride_kernelIjLi4EZZZNS0_9templates4cuda13random_kernelIPNS_17CUDAGeneratorImplEEEvRNS_18TensorIteratorBaseET_ENKUlvE_clEvENKUlvE8_clEvEUlP24curandStatePhilox4_32_10E0_ZNS1_27distribution_nullary_kernelIbj5uint4S7_SF_ZZZS5_IS7_EvS9_SA_ENKSB_clEvENKSC_clEvEUljE_EEvS9_T2_RKT3_T4_EUlijE0_EEvlNS_15PhiloxCudaStateET1_SJ_)
        /*008c*/ 	.short	0x0380
        /*008e*/ 	.short	0x01d0


	//----- nvinfo : EIATTR_SW_WAR
	.align		4
.L_1022:
        /*0090*/ 	.byte	0x04, 0x36
        /*0092*/ 	.short	(.L_1024 - .L_1023)
.L_1023:
        /*0094*/ 	.word	0x00000008
.L_1024:


//--------------------- .nv.info._ZN2at6native60_GLOBAL__N__fdc43544_27_DistributionRandomKernel_cu_f88cee4443distribution_elementwise_grid_stride_kernelIjLi4EZZZNS0_9templates4cuda13random_kernelIPNS_17CUDAGeneratorImplEEEvRNS_18TensorIteratorBaseET_ENKUlvE_clEvENKUlvE8_clEvEUlP24curandStatePhilox4_32_10E0_ZNS1_27distribution_nullary_kernelIbj5uint4S7_SF_ZZZS5_IS7_EvS9_SA_ENKSB_clEvENKSC_clEvEUljE_EEvS9_T2_RKT3_T4_EUlijE_EEvlNS_15PhiloxCudaStateET1_SJ_ --------------------------
	.section	.nv.info._ZN2at6native60_GLOBAL__N__fdc43544_27_DistributionRandomKernel_cu_f88cee4443distribution_elementwise_grid_stride_kernelIjLi4EZZZNS0_9templates4cuda13random_kernelIPNS_17CUDAGeneratorImplEEEvRNS_18TensorIteratorBaseET_ENKUlvE_clEvENKUlvE8_clEvEUlP24curandStatePhilox4_32_10E0_ZNS1_27distribution_nullary_kernelIbj5uint4S7_SF_ZZZS5_IS7_EvS9_SA_ENKSB_clEvENKSC_clEvEUljE_EEvS9_T2_RKT3_T4_EUlijE_EEvlNS_15PhiloxCudaStateET1_SJ_,"",@"SHT_CUDA_INFO"
	.sectionflags	@""
	.align	4


	//----- nvinfo : EIATTR_CUDA_API_VERSION
	.align		4
        /*0000*/ 	.byte	0x04, 0x37
        /*0002*/ 	.short	(.L_1026 - .L_1025)
.L_1025:
        /*0004*/ 	.word	0x00000082


	//----- nvinfo : EIATTR_KPARAM_INFO
	.align		4
.L_1026:
        /*0008*/ 	.byte	0x04, 0x17
        /*000a*/ 	.short	(.L_1028 - .L_1027)
.L_1027:
        /*000c*/ 	.word	0x00000000
        /*0010*/ 	.short	0x0003
        /*0012*/ 	.short	0x0028
        /*0014*/ 	.byte	0x00, 0xf0, 0x41, 0x00


	//----- nvinfo : EIATTR_KPARAM_INFO
	.align		4
.L_1028:
        /*0018*/ 	.byte	0x04, 0x17
        /*001a*/ 	.short	(.L_1030 - .L_1029)
.L_1029:
        /*001c*/ 	.word	0x00000000
        /*0020*/ 	.short	0x0002
        /*0022*/ 	.short	0x0020
        /*0024*/ 	.byte	0x00, 0xf0, 0x05, 0x00


	//----- nvinfo : EIATTR_KPARAM_INFO
	.align		4
.L_1030:
        /*0028*/ 	.byte	0x04, 0x17
        /*002a*/ 	.short	(.L_1032 - .L_1031)
.L_1031:
        /*002c*/ 	.word	0x00000000
        /*0030*/ 	.short	0x0001
        /*0032*/ 	.short	0x0008
        /*0034*/ 	.byte	0x00, 0xf0, 0x61, 0x00


	//----- nvinfo : EIATTR_KPARAM_INFO
	.align		4
.L_1032:
        /*0038*/ 	.byte	0x04, 0x17
        /*003a*/ 	.short	(.L_1034 - .L_1033)
.L_1033:
        /*003c*/ 	.word	0x00000000
        /*0040*/ 	.short	0x0000
        /*0042*/ 	.short	0x0000
        /*0044*/ 	.byte	0x00, 0xf0, 0x21, 0x00


	//----- nvinfo : EIATTR_SPARSE_MMA_MASK
	.align		4
.L_1034:
        /*0048*/ 	.byte	0x03, 0x50
        /*004a*/ 	.short	0x0000


	//----- nvinfo : EIATTR_MAXREG_COUNT
	.align		4
        /*004c*/ 	.byte	0x03, 0x1b
        /*004e*/ 	.short	0x0040


	//----- nvinfo : EIATTR_NUM_BARRIERS
	.align		4
        /*0050*/ 	.byte	0x02, 0x4c
        /*0052*/ 	.byte	0x01
	.zero		1


	//----- nvinfo : EIATTR_MERCURY_ISA_VERSION
	.align		4
        /*0054*/ 	.byte	0x03, 0x5f
        /*0056*/ 	.short	0x0101


	//----- nvinfo : EIATTR_VRC_CTA_INIT_COUNT
	.align		4
        /*0058*/ 	.byte	0x02, 0x4a
	.zero		1
	.zero		1


	//----- nvinfo : EIATTR_EXIT_INSTR_OFFSETS
	.align		4
        /*005c*/ 	.byte	0x04, 0x1c
        /*005e*/ 	.short	(.L_1036 - .L_1035)


	//   ....[0]....
.L_1035:
        /*0060*/ 	.word	0x000007c0


	//   ....[1]....
        /*0064*/ 	.word	0x00001000


	//----- nvinfo : EIATTR_MAX_THREADS
	.align		4
.L_1036:
        /*0068*/ 	.byte	0x04, 0x05
        /*006a*/ 	.short	(.L_1038 - .L_1037)
.L_1037:
        /*006c*/ 	.word	0x00000100
        /*0070*/ 	.word	0x00000001
        /*0074*/ 	.word	0x00000001


	//----- nvinfo : EIATTR_CRS_STACK_SIZE
	.align		4
.L_1038:
        /*0078*/ 	.byte	0x04, 0x1e
        /*007a*/ 	.short	(.L_1040 - .L_1039)
.L_1039:
        /*007c*/ 	.word	0x00000000


	//----- nvinfo : EIATTR_CBANK_PARAM_SIZE
	.align		4
.L_1040:
        /*0080*/ 	.byte	0x03, 0x19
        /*0082*/ 	.short	0x0038


	//----- nvinfo : EIATTR_PARAM_CBANK
	.align		4
        /*0084*/ 	.byte	0x04, 0x0a
        /*0086*/ 	.short	(.L_1042 - .L_1041)
	.align		4
.L_1041:
        /*0088*/ 	.word	index@(.nv.constant0._ZN2at6native60_GLOBAL__N__fdc43544_27_DistributionRandomKernel_cu_f88cee4443distribution_elementwise_grid_stride_kernelIjLi4EZZZNS0_9templates4cuda13random_kernelIPNS_17CUDAGeneratorImplEEEvRNS_18TensorIteratorBaseET_ENKUlvE_clEvENKUlvE8_clEvEUlP24curandStatePhilox4_32_10E0_ZNS1_27distribution_nullary_kernelIbj5uint4S7_SF_ZZZS5_IS7_EvS9_SA_ENKSB_clEvENKSC_clEvEUljE_EEvS9_T2_RKT3_T4_EUlijE_EEvlNS_15PhiloxCudaStateET1_SJ_)
        /*008c*/ 	.short	0x0380
        /*008e*/ 	.short	0x0038


	//----- nvinfo : EIATTR_SW_WAR
	.align		4
.L_1042:
        /*0090*/ 	.byte	0x04, 0x36
        /*0092*/ 	.short	(.L_1044 - .L_1043)
.L_1043:
        /*0094*/ 	.word	0x00000008
.L_1044:


//--------------------- .nv.info._ZN2at6native60_GLOBAL__N__fdc43544_27_DistributionRandomKernel_cu_f88cee4443distribution_elementwise_grid_stride_kernelImLi2EZZZNS0_9templates4cuda13random_kernelIPNS_17CUDAGeneratorImplEEEvRNS_18TensorIteratorBaseET_ENKUlvE_clEvENKUlvE8_clEvEUlP24curandStatePhilox4_32_10E_ZNS1_27distribution_nullary_kernelIbm10ulonglong2S7_SF_ZZZS5_IS7_EvS9_SA_ENKSB_clEvENKSC_clEvEUlmE_EEvS9_T2_RKT3_T4_EUlimE0_EEvlNS_15PhiloxCudaStateET1_SJ_ --------------------------
	.section	.nv.info._ZN2at6native60_GLOBAL__N__fdc43544_27_DistributionRandomKernel_cu_f88cee4443distribution_elementwise_grid_stride_kernelImLi2EZZZNS0_9templates4cuda13random_kernelIPNS_17CUDAGeneratorImplEEEvRNS_18TensorIteratorBaseET_ENKUlvE_clEvENKUlvE8_clEvEUlP24curandStatePhilox4_32_10E_ZNS1_27distribution_nullary_kernelIbm10ulonglong2S7_SF_ZZZS5_IS7_EvS9_SA_ENKSB_clEvENKSC_clEvEUlmE_EEvS9_T2_RKT3_T4_EUlimE0_EEvlNS_15PhiloxCudaStateET1_SJ_,"",@"SHT_CUDA_INFO"
	.sectionflags	@""
	.align	4


	//----- nvinfo : EIATTR_CUDA_API_VERSION
	.align		4
        /*0000*/ 	.byte	0x04, 0x37
        /*0002*/ 	.short	(.L_1046 - .L_1045)
.L_1045:
        /*0004*/ 	.word	0x00000082


	//----- nvinfo : EIATTR_KPARAM_INFO
	.align		4
.L_1046:
        /*0008*/ 	.byte	0x04, 0x17
        /*000a*/ 	.short	(.L_1048 - .L_1047)
.L_1047:
        /*000c*/ 	.word	0x00000000
        /*0010*/ 	.short	0x0003
        /*0012*/ 	.short	0x0028
        /*0014*/ 	.byte	0x00, 0xf0, 0xa1, 0x06


	//----- nvinfo : EIATTR_KPARAM_INFO
	.align		4
.L_1048:
        /*0018*/ 	.byte	0x04, 0x17
        /*001a*/ 	.short	(.L_1050 - .L_1049)
.L_1049:
        /*001c*/ 	.word	0x00000000
        /*0020*/ 	.short	0x0002
        /*0022*/ 	.short	0x0020
        /*0024*/ 	.byte	0x00, 0xf0, 0x05, 0x00


	//----- nvinfo : EIATTR_KPARAM_INFO
	.align		4
.L_1050:
        /*0028*/ 	.byte	0x04, 0x17
        /*002a*/ 	.short	(.L_1052 - .L_1051)
.L_1051:
        /*002c*/ 	.word	0x00000000
        /*0030*/ 	.short	0x0001
        /*0032*/ 	.short	0x0008
        /*0034*/ 	.byte	0x00, 0xf0, 0x61, 0x00


	//----- nvinfo : EIATTR_KPARAM_INFO
	.align		4
.L_1052:
        /*0038*/ 	.byte	0x04, 0x17
        /*003a*/ 	.short	(.L_1054 - .L_1053)
.L_1053:
        /*003c*/ 	.word	0x00000000
        /*0040*/ 	.short	0x0000
        /*0042*/ 	.short	0x0000
        /*0044*/ 	.byte	0x00, 0xf0, 0x21, 0x00


	//----- nvinfo : EIATTR_SPARSE_MMA_MASK
	.align		4
.L_1054:
        /*0048*/ 	.byte	0x03, 0x50
        /*004a*/ 	.short	0x0000


	//----- nvinfo : EIATTR_MAXREG_COUNT
	.align		4
        /*004c*/ 	.byte	0x03, 0x1b
        /*004e*/ 	.short	0x0040


	//----- nvinfo : EIATTR_NUM_BARRIERS
	.align		4
        /*0050*/ 	.byte	0x02, 0x4c
        /*0052*/ 	.byte	0x01
	.zero		1


	//----- nvinfo : EIATTR_MERCURY_ISA_VERSION
	.align		4
        /*0054*/ 	.byte	0x03, 0x5f
        /*0056*/ 	.short	0x0101


	//----- nvinfo : EIATTR_VRC_CTA_INIT_COUNT
	.align		4
        /*0058*/ 	.byte	0x02, 0x4a
	.zero		1
	.zero		1


	//----- nvinfo : EIATTR_EXIT_INSTR_OFFSETS
	.align		4
        /*005c*/ 	.byte	0x04, 0x1c
        /*005e*/ 	.short	(.L_1056 - .L_1055)


	//   ....[0]....
.L_1055:
        /*0060*/ 	.word	0x00000760


	//   ....[1]....
        /*0064*/ 	.word	0x00002fa0


	//----- nvinfo : EIATTR_MAX_THREADS
	.align		4
.L_1056:
        /*0068*/ 	.byte	0x04, 0x05
        /*006a*/ 	.short	(.L_1058 - .L_1057)
.L_1057:
        /*006c*/ 	.word	0x00000100
        /*0070*/ 	.word	0x00000001
        /*0074*/ 	.word	0x00000001


	//----- nvinfo : EIATTR_CRS_STACK_SIZE
	.align		4
.L_1058:
        /*0078*/ 	.byte	0x04, 0x1e
        /*007a*/ 	.short	(.L_1060 - .L_1059)
.L_1059:
        /*007c*/ 	.word	0x00000000


	//----- nvinfo : EIATTR_CBANK_PARAM_SIZE
	.align		4
.L_1060:
        /*0080*/ 	.byte	0x03, 0x19
        /*0082*/ 	.short	0x01d0


	//----- nvinfo : EIATTR_PARAM_CBANK
	.align		4
        /*0084*/ 	.byte	0x04, 0x0a
        /*0086*/ 	.short	(.L_1062 - .L_1061)
	.align		4
.L_1061:
        /*0088*/ 	.word	index@(.nv.constant0._ZN2at6native60_GLOBAL__N__fdc43544_27_DistributionRandomKernel_cu_f88cee4443distribution_elementwise_grid_stride_kernelImLi2EZZZNS0_9templates4cuda13random_kernelIPNS_17CUDAGeneratorImplEEEvRNS_18TensorIteratorBaseET_ENKUlvE_clEvENKUlvE8_clEvEUlP24curandStatePhilox4_32_10E_ZNS1_27distribution_nullary_kernelIbm10ulonglong2S7_SF_ZZZS5_IS7_EvS9_SA_ENKSB_clEvENKSC_clEvEUlmE_EEvS9_T2_RKT3_T4_EUlimE0_EEvlNS_15PhiloxCudaStateET1_SJ_)
        /*008c*/ 	.short	0x0380
        /*008e*/ 	.short	0x01d0


	//----- nvinfo : EIATTR_SW_WAR
	.align		4
.L_1062:
        /*0090*/ 	.byte	0x04, 0x36
        /*0092*/ 	.short	(.L_1064 - .L_1063)
.L_1063:
        /*0094*/ 	.word	0x00000008
.L_1064:


//--------------------- .nv.info._ZN2at6native60_GLOBAL__N__fdc43544_27_DistributionRandomKernel_cu_f88cee4443distribution_elementwise_grid_stride_kernelImLi2EZZZNS0_9templates4cuda13random_kernelIPNS_17CUDAGeneratorImplEEEvRNS_18TensorIteratorBaseET_ENKUlvE_clEvENKUlvE8_clEvEUlP24curandStatePhilox4_32_10E_ZNS1_27distribution_nullary_kernelIbm10ulonglong2S7_SF_ZZZS5_IS7_EvS9_SA_ENKSB_clEvENKSC_clEvEUlmE_EEvS9_T2_RKT3_T4_EUlimE_EEvlNS_15PhiloxCudaStateET1_SJ_ --------------------------
	.section	.nv.info._ZN2at6native60_GLOBAL__N__fdc43544_27_DistributionRandomKernel_cu_f88cee4443distribution_elementwise_grid_stride_kernelImLi2EZZZNS0_9templates4cuda13random_kernelIPNS_17CUDAGeneratorImplEEEvRNS_18TensorIteratorBaseET_ENKUlvE_clEvENKUlvE8_clEvEUlP24curandStatePhilox4_32_10E_ZNS1_27distribution_nullary_kernelIbm10ulonglong2S7_SF_ZZZS5_IS7_EvS9_SA_ENKSB_clEvENKSC_clEvEUlmE_EEvS9_T2_RKT3_T4_EUlimE_EEvlNS_15PhiloxCudaStateET1_SJ_,"",@"SHT_CUDA_INFO"
	.sectionflags	@""
	.align	4


	//----- nvinfo : EIATTR_CUDA_API_VERSION
	.align		4
        /*0000*/ 	.byte	0x04, 0x37
        /*0002*/ 	.short	(.L_1066 - .L_1065)
.L_1065:
        /*0004*/ 	.word	0x00000082


	//----- nvinfo : EIATTR_KPARAM_INFO
	.align		4
.L_1066:
        /*0008*/ 	.byte	0x04, 0x17
        /*000a*/ 	.short	(.L_1068 - .L_1067)
.L_1067:
        /*000c*/ 	.word	0x00000000
        /*0010*/ 	.short	0x0003
        /*0012*/ 	.short	0x0028
        /*0014*/ 	.byte	0x00, 0xf0, 0x41, 0x00


	//----- nvinfo : EIATTR_KPARAM_INFO
	.align		4
.L_1068:
        /*0018*/ 	.byte	0x04, 0x17
        /*001a*/ 	.short	(.L_1070 - .L_1069)
.L_1069:
        /*001c*/ 	.word	0x00000000
        /*0020*/ 	.short	0x0002
        /*0022*/ 	.short	0x0020
        /*0024*/ 	.byte	0x00, 0xf0, 0x05, 0x00


	//----- nvinfo : EIATTR_KPARAM_INFO
	.align		4
.L_1070:
        /*0028*/ 	.byte	0x04, 0x17
        /*002a*/ 	.short	(.L_1072 - .L_1071)
.L_1071:
        /*002c*/ 	.word	0x00000000
        /*0030*/ 	.short	0x0001
        /*0032*/ 	.short	0x0008
        /*0034*/ 	.byte	0x00, 0xf0, 0x61, 0x00


	//----- nvinfo : EIATTR_KPARAM_INFO
	.align		4
.L_1072:
        /*0038*/ 	.byte	0x04, 0x17
        /*003a*/ 	.short	(.L_1074 - .L_1073)
.L_1073:
        /*003c*/ 	.word	0x00000000
        /*0040*/ 	.short	0x0000
        /*0042*/ 	.short	0x0000
        /*0044*/ 	.byte	0x00, 0xf0, 0x21, 0x00


	//----- nvinfo : EIATTR_SPARSE_MMA_MASK
	.align		4
.L_1074:
        /*0048*/ 	.byte	0x03, 0x50
        /*004a*/ 	.short	0x0000


	//----- nvinfo : EIATTR_MAXREG_COUNT
	.align		4
        /*004c*/ 	.byte	0x03, 0x1b
        /*004e*/ 	.short	0x0040


	//----- nvinfo : EIATTR_NUM_BARRIERS
	.align		4
        /*0050*/ 	.byte	0x02, 0x4c
        /*0052*/ 	.byte	0x01
	.zero		1


	//----- nvinfo : EIATTR_MERCURY_ISA_VERSION
	.align		4
        /*0054*/ 	.byte	0x03, 0x5f
        /*0056*/ 	.short	0x0101


	//----- nvinfo : EIATTR_VRC_CTA_INIT_COUNT
	.align		4
        /*0058*/ 	.byte	0x02, 0x4a
	.zero		1
	.zero		1


	//----- nvinfo : EIATTR_EXIT_INSTR_OFFSETS
	.align		4
        /*005c*/ 	.byte	0x04, 0x1c
        /*005e*/ 	.short	(.L_1076 - .L_1075)


	//   ....[0]....
.L_1075:
        /*0060*/ 	.word	0x00000770


	//   ....[1]....
        /*0064*/ 	.word	0x00000df0


	//----- nvinfo : EIATTR_MAX_THREADS
	.align		4
.L_1076:
        /*0068*/ 	.byte	0x04, 0x05
        /*006a*/ 	.short	(.L_1078 - .L_1077)
.L_1077:
        /*006c*/ 	.word	0x00000100
        /*0070*/ 	.word	0x00000001
        /*0074*/ 	.word	0x00000001


	//----- nvinfo : EIATTR_CRS_STACK_SIZE
	.align		4
.L_1078:
        /*0078*/ 	.byte	0x04, 0x1e
        /*007a*/ 	.short	(.L_1080 - .L_1079)
.L_1079:
        /*007c*/ 	.word	0x00000000


	//----- nvinfo : EIATTR_CBANK_PARAM_SIZE
	.align		4
.L_1080:
        /*0080*/ 	.byte	0x03, 0x19
        /*0082*/ 	.short	0x0038


	//----- nvinfo : EIATTR_PARAM_CBANK
	.align		4
        /*0084*/ 	.byte	0x04, 0x0a
        /*0086*/ 	.short	(.L_1082 - .L_1081)
	.align		4
.L_1081:
        /*0088*/ 	.word	index@(.nv.constant0._ZN2at6native60_GLOBAL__N__fdc43544_27_DistributionRandomKernel_cu_f88cee4443distribution_elementwise_grid_stride_kernelImLi2EZZZNS0_9templates4cuda13random_kernelIPNS_17CUDAGeneratorImplEEEvRNS_18TensorIteratorBaseET_ENKUlvE_clEvENKUlvE8_clEvEUlP24curandStatePhilox4_32_10E_ZNS1_27distribution_nullary_kernelIbm10ulonglong2S7_SF_ZZZS5_IS7_EvS9_SA_ENKSB_clEvENKSC_clEvEUlmE_EEvS9_T2_RKT3_T4_EUlimE_EEvlNS_15PhiloxCudaStateET1_SJ_)
        /*008c*/ 	.short	0x0380
        /*008e*/ 	.short	0x0038


	//----- nvinfo : EIATTR_SW_WAR
	.align		4
.L_1082:
        /*0090*/ 	.byte	0x04, 0x36
        /*0092*/ 	.short	(.L_1084 - .L_1083)
.L_1083:
        /*0094*/ 	.word	0x00000008
.L_1084:


//--------------------- .nv.info._ZN2at6native60_GLOBAL__N__fdc43544_27_DistributionRandomKernel_cu_f88cee4443distribution_elementwise_grid_stride_kernelIjLi4EZZZNS0_9templates4cuda13random_kernelIPNS_17CUDAGeneratorImplEEEvRNS_18TensorIteratorBaseET_ENKUlvE_clEvENKUlvE7_clEvEUlP24curandStatePhilox4_32_10E0_ZNS1_27distribution_nullary_kernelIN3c108BFloat16Ej5uint4S7_SF_ZZZS5_IS7_EvS9_SA_ENKSB_clEvENKSC_clEvEUljE_EEvS9_T2_RKT3_T4_EUlijE0_EEvlNS_15PhiloxCudaStateET1_SL_ --------------------------
	.section	.nv.info._ZN2at6native60_GLOBAL__N__fdc43544_27_DistributionRandomKernel_cu_f88cee4443distribution_elementwise_grid_stride_kernelIjLi4EZZZNS0_9templates4cuda13random_kernelIPNS_17CUDAGeneratorImplEEEvRNS_18TensorIteratorBaseET_ENKUlvE_clEvENKUlvE7_clEvEUlP24curandStatePhilox4_32_10E0_ZNS1_27distribution_nullary_kernelIN3c108BFloat16Ej5uint4S7_SF_ZZZS5_IS7_EvS9_SA_ENKSB_clEvENKSC_clEvEUljE_EEvS9_T2_RKT3_T4_EUlijE0_EEvlNS_15PhiloxCudaStateET1_SL_,"",@"SHT_CUDA_INFO"
	.sectionflags	@""
	.align	4


	//----- nvinfo : EIATTR_CUDA_API_VERSION
	.align		4
        /*0000*/ 	.byte	0x04, 0x37
        /*0002*/ 	.short	(.L_1086 - .L_1085)
.L_1085:
        /*0004*/ 	.word	0x00000082


	//----- nvinfo : EIATTR_KPARAM_INFO
	.align		4
.L_1086:
        /*0008*/ 	.byte	0x04, 0x17
        /*000a*/ 	.short	(.L_1088 - .L_1087)
.L_1087:
        /*000c*/ 	.word	0x00000000
        /*0010*/ 	.short	0x0003
        /*0012*/ 	.short	0x0028
        /*0014*/ 	.byte	0x00, 0xf0, 0xa1, 0x06


	//----- nvinfo : EIATTR_KPARAM_INFO
	.align		4
.L_1088:
        /*0018*/ 	.byte	0x04, 0x17
        /*001a*/ 	.short	(.L_1090 - .L_1089)
.L_1089:
        /*001c*/ 	.word	0x00000000
        /*0020*/ 	.short	0x0002
        /*0022*/ 	.short	0x0020
        /*0024*/ 	.byte	0x00, 0xf0, 0x05, 0x00


	//----- nvinfo : EIATTR_KPARAM_INFO
	.align		4
.L_1090:
        /*0028*/ 	.byte	0x04, 0x17
        /*002a*/ 	.short	(.L_1092 - .L_1091)
.L_1091:
        /*002c*/ 	.word	0x00000000
        /*0030*/ 	.short	0x0001
        /*0032*/ 	.short	0x0008
        /*0034*/ 	.byte	0x00, 0xf0, 0x61, 0x00


	//----- nvinfo : EIATTR_KPARAM_INFO
	.align		4
.L_1092:
        /*0038*/ 	.byte	0x04, 0x17
        /*003a*/ 	.short	(.L_1094 - .L_1093)
.L_1093:
        /*003c*/ 	.word	0x00000000
        /*0040*/ 	.short	0x0000
        /*0042*/ 	.short	0x0000
        /*0044*/ 	.byte	0x00, 0xf0, 0x21, 0x00


	//----- nvinfo : EIATTR_SPARSE_MMA_MASK
	.align		4
.L_1094:
        /*0048*/ 	.byte	0x03, 0x50
        /*004a*/ 	.short	0x0000


	//----- nvinfo : EIATTR_MAXREG_COUNT
	.align		4
        /*004c*/ 	.byte	0x03, 0x1b
        /*004e*/ 	.short	0x0040


	//----- nvinfo : EIATTR_NUM_BARRIERS
	.align		4
        /*0050*/ 	.byte	0x02, 0x4c
        /*0052*/ 	.byte	0x01
	.zero		1


	//----- nvinfo : EIATTR_MERCURY_ISA_VERSION
	.align		4
        /*0054*/ 	.byte	0x03, 0x5f
        /*0056*/ 	.short	0x0101


	//----- nvinfo : EIATTR_VRC_CTA_INIT_COUNT
	.align		4
        /*0058*/ 	.byte	0x02, 0x4a
	.zero		1
	.zero		1


	//----- nvinfo : EIATTR_EXIT_INSTR_OFFSETS
	.align		4
        /*005c*/ 	.byte	0x04, 0x1c
        /*005e*/ 	.short	(.L_1096 - .L_1095)


	//   ....[0]....
.L_1095:
        /*0060*/ 	.word	0x000007b0


	//   ....[1]....
        /*0064*/ 	.word	0x000053f0


	//----- nvinfo : EIATTR_MAX_THREADS
	.align		4
.L_1096:
        /*0068*/ 	.byte	0x04, 0x05
        /*006a*/ 	.short	(.L_1098 - .L_1097)
.L_1097:
        /*006c*/ 	.word	0x00000100
        /*0070*/ 	.word	0x00000001
        /*0074*/ 	.word	0x00000001


	//----- nvinfo : EIATTR_CRS_STACK_SIZE
	.align		4
.L_1098:
        /*0078*/ 	.byte	0x04, 0x1e
        /*007a*/ 	.short	(.L_1100 - .L_1099)
.L_1099:
        /*007c*/ 	.word	0x00000000


	//----- nvinfo : EIATTR_CBANK_PARAM_SIZE
	.align		4
.L_1100:
        /*0080*/ 	.byte	0x03, 0x19
        /*0082*/ 	.short	0x01d0


	//----- nvinfo : EIATTR_PARAM_CBANK
	.align		4
        /*0084*/ 	.byte	0x04, 0x0a
        /*0086*/ 	.short	(.L_1102 - .L_1101)
	.align		4
.L_1101:
        /*0088*/ 	.word	index@(.nv.constant0._ZN2at6native60_GLOBAL__N__fdc43544_27_DistributionRandomKernel_cu_f88cee4443distribution_elementwise_grid_stride_kernelIjLi4EZZZNS0_9templates4cuda13random_kernelIPNS_17CUDAGeneratorImplEEEvRNS_18TensorIteratorBaseET_ENKUlvE_clEvENKUlvE7_clEvEUlP24curandStatePhilox4_32_10E0_ZNS1_27distribution_nullary_kernelIN3c108BFloat16Ej5uint4S7_SF_ZZZS5_IS7_EvS9_SA_ENKSB_clEvENKSC_clEvEUljE_EEvS9_T2_RKT3_T4_EUlijE0_EEvlNS_15PhiloxCudaStateET1_SL_)
        /*008c*/ 	.short	0x0380
        /*008e*/ 	.short	0x01d0


	//----- nvinfo : EIATTR_SW_WAR
	.align		4
.L_1102:
        /*0090*/ 	.byte	0x04, 0x36
        /*0092*/ 	.short	(.L_1104 - .L_1103)
.L_1103:
        /*0094*/ 	.word	0x00000008
.L_1104:


//--------------------- .nv.info._ZN2at6native60_GLOBAL__N__fdc43544_27_DistributionRandomKernel_cu_f88cee4443distribution_elementwise_grid_stride_kernelIjLi4EZZZNS0_9templates4cuda13random_kernelIPNS_17CUDAGeneratorImplEEEvRNS_18TensorIteratorBaseET_ENKUlvE_clEvENKUlvE7_clEvEUlP24curandStatePhilox4_32_10E0_ZNS1_27distribution_nullary_kernelIN3c108BFloat16Ej5uint4S7_SF_ZZZS5_IS7_EvS9_SA_ENKSB_clEvENKSC_clEvEUljE_EEvS9_T2_RKT3_T4_EUlijE_EEvlNS_15PhiloxCudaStateET1_SL_ --------------------------
	.section	.nv.info._ZN2at6native60_GLOBAL__N__fdc43544_27_DistributionRandomKernel_cu_f88cee4443distribution_elementwise_grid_stride_kernelIjLi4EZZZNS0_9templates4cuda13random_kernelIPNS_17CUDAGeneratorImplEEEvRNS_18TensorIteratorBaseET_ENKUlvE_clEvENKUlvE7_clEvEUlP24curandStatePhilox4_32_10E0_ZNS1_27distribution_nullary_kernelIN3c108BFloat16Ej5uint4S7_SF_ZZZS5_IS7_EvS9_SA_ENKSB_clEvENKSC_clEvEUljE_EEvS9_T2_RKT3_T4_EUlijE_EEvlNS_15PhiloxCudaStateET1_SL_,"",@"SHT_CUDA_INFO"
	.sectionflags	@""
	.align	4


	//----- nvinfo : EIATTR_CUDA_API_VERSION
	.align		4
        /*0000*/ 	.byte	0x04, 0x37
        /*0002*/ 	.short	(.L_1106 - .L_1105)
.L_1105:
        /*0004*/ 	.word	0x00000082


	//----- nvinfo : EIATTR_KPARAM_INFO
	.align		4
.L_1106:
        /*0008*/ 	.byte	0x04, 0x17
        /*000a*/ 	.short	(.L_1108 - .L_1107)
.L_1107:
        /*000c*/ 	.word	0x00000000
        /*0010*/ 	.short	0x0003
        /*0012*/ 	.short	0x0028
        /*0014*/ 	.byte	0x00, 0xf0, 0x41, 0x00


	//----- nvinfo : EIATTR_KPARAM_INFO
	.align		4
.L_1108:
        /*0018*/ 	.byte	0x04, 0x17
        /*001a*/ 	.short	(.L_1110 - .L_1109)
.L_1109:
        /*001c*/ 	.word	0x00000000
        /*0020*/ 	.short	0x0002
        /*0022*/ 	.short	0x0020
        /*0024*/ 	.byte	0x00, 0xf0, 0x05, 0x00


	//----- nvinfo : EIATTR_KPARAM_INFO
	.align		4
.L_1110:
        /*0028*/ 	.byte	0x04, 0x17
        /*002a*/ 	.short	(.L_1112 - .L_1111)
.L_1111:
        /*002c*/ 	.word	0x00000000
        /*0030*/ 	.short	0x0001
        /*0032*/ 	.short	0x0008
        /*0034*/ 	.byte	0x00, 0xf0, 0x61, 0x00


	//----- nvinfo : EIATTR_KPARAM_INFO
	.align		4
.L_1112:
        /*0038*/ 	.byte	0x04, 0x17
        /*003a*/ 	.short	(.L_1114 - .L_1113)
.L_1113:
        /*003c*/ 	.word	0x00000000
        /*0040*/ 	.short	0x0000
        /*0042*/ 	.short	0x0000
        /*0044*/ 	.byte	0x00, 0xf0, 0x21, 0x00


	//----- nvinfo : EIATTR_SPARSE_MMA_MASK
	.align		4
.L_1114:
        /*0048*/ 	.byte	0x03, 0x50
        /*004a*/ 	.short	0x0000


	//----- nvinfo : EIATTR_MAXREG_COUNT
	.align		4
        /*004c*/ 	.byte	0x03, 0x1b
        /*004e*/ 	.short	0x0040


	//----- nvinfo : EIATTR_NUM_BARRIERS
	.align		4
        /*0050*/ 	.byte	0x02, 0x4c
        /*0052*/ 	.byte	0x01
	.zero		1


	//----- nvinfo : EIATTR_MERCURY_ISA_VERSION
	.align		4
        /*0054*/ 	.byte	0x03, 0x5f
        /*0056*/ 	.short	0x0101


	//----- nvinfo : EIATTR_VRC_CTA_INIT_COUNT
	.align		4
        /*0058*/ 	.byte	0x02, 0x4a
	.zero		1
	.zero		1


	//----- nvinfo : EIATTR_EXIT_INSTR_OFFSETS
	.align		4
        /*005c*/ 	.byte	0x04, 0x1c
        /*005e*/ 	.short	(.L_1116 - .L_1115)


	//   ....[0]....
.L_1115:
        /*0060*/ 	.word	0x000007d0


	//   ....[1]....
        /*0064*/ 	.word	0x00001150


	//----- nvinfo : EIATTR_MAX_THREADS
	.align		4
.L_1116:
        /*0068*/ 	.byte	0x04, 0x05
        /*006a*/ 	.short	(.L_1118 - .L_1117)
.L_1117:
        /*006c*/ 	.word	0x00000100
        /*0070*/ 	.word	0x00000001
        /*0074*/ 	.word	0x00000001


	//----- nvinfo : EIATTR_CRS_STACK_SIZE
	.align		4
.L_1118:
        /*0078*/ 	.byte	0x04, 0x1e
        /*007a*/ 	.short	(.L_1120 - .L_1119)
.L_1119:
        /*007c*/ 	.word	0x00000000


	//----- nvinfo : EIATTR_CBANK_PARAM_SIZE
	.align		4
.L_1120:
        /*0080*/ 	.byte	0x03, 0x19
        /*0082*/ 	.short	0x0038


	//----- nvinfo : EIATTR_PARAM_CBANK
	.align		4
        /*0084*/ 	.byte	0x04, 0x0a
        /*0086*/ 	.short	(.L_1122 - .L_1121)
	.align		4
.L_1121:
        /*0088*/ 	.word	index@(.nv.constant0._ZN2at6native60_GLOBAL__N__fdc43544_27_DistributionRandomKernel_cu_f88cee4443distribution_elementwise_grid_stride_kernelIjLi4EZZZNS0_9templates4cuda13random_kernelIPNS_17CUDAGeneratorImplEEEvRNS_18TensorIteratorBaseET_ENKUlvE_clEvENKUlvE7_clEvEUlP24curandStatePhilox4_32_10E0_ZNS1_27distribution_nullary_kernelIN3c108BFloat16Ej5uint4S7_SF_ZZZS5_IS7_EvS9_SA_ENKSB_clEvENKSC_clEvEUljE_EEvS9_T2_RKT3_T4_EUlijE_EEvlNS_15PhiloxCudaStateET1_SL_)
        /*008c*/ 	.short	0x0380
        /*008e*/ 	.short	0x0038


	//----- nvinfo : EIATTR_SW_WAR
	.align		4
.L_1122:
        /*0090*/ 	.byte	0x04, 0x36
        /*0092*/ 	.short	(.L_1124 - .L_1123)
.L_1123:
        /*0094*/ 	.word	0x00000008
.L_1124:


//--------------------- .nv.info._ZN2at6native60_GLOBAL__N__fdc43544_27_DistributionRandomKernel_cu_f88cee4443distribution_elementwise_grid_stride_kernelImLi2EZZZNS0_9templates4cuda13random_kernelIPNS_17CUDAGeneratorImplEEEvRNS_18TensorIteratorBaseET_ENKUlvE_clEvENKUlvE7_clEvEUlP24curandStatePhilox4_32_10E_ZNS1_27distribution_nullary_kernelIN3c108BFloat16Em10ulonglong2S7_SF_ZZZS5_IS7_EvS9_SA_ENKSB_clEvENKSC_clEvEUlmE_EEvS9_T2_RKT3_T4_EUlimE0_EEvlNS_15PhiloxCudaStateET1_SL_ --------------------------
	.section	.nv.info._ZN2at6native60_GLOBAL__N__fdc43544_27_DistributionRandomKernel_cu_f88cee4443distribution_elementwise_grid_stride_kernelImLi2EZZZNS0_9templates4cuda13random_kernelIPNS_17CUDAGeneratorImplEEEvRNS_18TensorIteratorBaseET_ENKUlvE_clEvENKUlvE7_clEvEUlP24curandStatePhilox4_32_10E_ZNS1_27distribution_nullary_kernelIN3c108BFloat16Em10ulonglong2S7_SF_ZZZS5_IS7_EvS9_SA_ENKSB_clEvENKSC_clEvEUlmE_EEvS9_T2_RKT3_T4_EUlimE0_EEvlNS_15PhiloxCudaStateET1_SL_,"",@"SHT_CUDA_INFO"
	.sectionflags	@""
	.align	4


	//----- nvinfo : EIATTR_CUDA_API_VERSION
	.align		4
        /*0000*/ 	.byte	0x04, 0x37
        /*0002*/ 	.short	(.L_1126 - .L_1125)
.L_1125:
        /*0004*/ 	.word	0x00000082


	//----- nvinfo : EIATTR_KPARAM_INFO
	.align		4
.L_1126:
        /*0008*/ 	.byte	0x04, 0x17
        /*000a*/ 	.short	(.L_1128 - .L_1127)
.L_1127:
        /*000c*/ 	.word	0x00000000
        /*0010*/ 	.short	0x0003
        /*0012*/ 	.short	0x0028
        /*0014*/ 	.byte	0x00, 0xf0, 0xa1, 0x06


	//----- nvinfo : EIATTR_KPARAM_INFO
	.align		4
.L_1128:
        /*0018*/ 	.byte	0x04, 0x17
        /*001a*/ 	.short	(.L_1130 - .L_1129)
.L_1129:
        /*001c*/ 	.word	0x00000000
        /*0020*/ 	.short	0x0002
        /*0022*/ 	.short	0x0020
        /*0024*/ 	.byte	0x00, 0xf0, 0x05, 0x00


	//----- nvinfo : EIATTR_KPARAM_INFO
	.align		4
.L_1130:
        /*0028*/ 	.byte	0x04, 0x17
        /*002a*/ 	.short	(.L_1132 - .L_1131)
.L_1131:
        /*002c*/ 	.word	0x00000000
        /*0030*/ 	.short	0x0001
        /*0032*/ 	.short	0x0008
        /*0034*/ 	.byte	0x00, 0xf0, 0x61, 0x00


	//----- nvinfo : EIATTR_KPARAM_INFO
	.align		4
.L_1132:
        /*0038*/ 	.byte	0x04, 0x17
        /*003a*/ 	.short	(.L_1134 - .L_1133)
.L_1133:
        /*003c*/ 	.word	0x00000000
        /*0040*/ 	.short	0x0000
        /*0042*/ 	.short	0x0000
        /*0044*/ 	.byte	0x00, 0xf0, 0x21, 0x00


	//----- nvinfo : EIATTR_SPARSE_MMA_MASK
	.align		4
.L_1134:
        /*0048*/ 	.byte	0x03, 0x50
        /*004a*/ 	.short	0x0000


	//----- nvinfo : EIATTR_MAXREG_COUNT
	.align		4
        /*004c*/ 	.byte	0x03, 0x1b
        /*004e*/ 	.short	0x0040


	//----- nvinfo : EIATTR_NUM_BARRIERS
	.align		4
        /*0050*/ 	.byte	0x02, 0x4c
        /*0052*/ 	.byte	0x01
	.zero		1


	//----- nvinfo : EIATTR_MERCURY_ISA_VERSION
	.align		4
        /*0054*/ 	.byte	0x03, 0x5f
        /*0056*/ 	.short	0x0101


	//----- nvinfo : EIATTR_VRC_CTA_INIT_COUNT
	.align		4
        /*0058*/ 	.byte	0x02, 0x4a
	.zero		1
	.zero		1


	//----- nvinfo : EIATTR_EXIT_INSTR_OFFSETS
	.align		4
        /*005c*/ 	.byte	0x04, 0x1c
        /*005e*/ 	.short	(.L_1136 - .L_1135)


	//   ....[0]....
.L_1135:
        /*0060*/ 	.word	0x000007c0


	//   ....[1]....
        /*0064*/ 	.word	0x000034c0


	//----- nvinfo : EIATTR_MAX_THREADS
	.align		4
.L_1136:
        /*0068*/ 	.byte	0x04, 0x05
        /*006a*/ 	.short	(.L_1138 - .L_1137)
.L_1137:
        /*006c*/ 	.word	0x00000100
        /*0070*/ 	.word	0x00000001
        /*0074*/ 	.word	0x00000001


	//----- nvinfo : EIATTR_CRS_STACK_SIZE
	.align		4
.L_1138:
        /*0078*/ 	.byte	0x04, 0x1e
        /*007a*/ 	.short	(.L_1140 - .L_1139)
.L_1139:
        /*007c*/ 	.word	0x00000000


	//----- nvinfo : EIATTR_CBANK_PARAM_SIZE
	.align		4
.L_1140:
        /*0080*/ 	.byte	0x03, 0x19
        /*0082*/ 	.short	0x01d0


	//----- nvinfo : EIATTR_PARAM_CBANK
	.align		4
        /*0084*/ 	.byte	0x04, 0x0a
        /*0086*/ 	.short	(.L_1142 - .L_1141)
	.align		4
.L_1141:
        /*0088*/ 	.word	index@(.nv.constant0._ZN2at6native60_GLOBAL__N__fdc43544_27_DistributionRandomKernel_cu_f88cee4443distribution_elementwise_grid_stride_kernelImLi2EZZZNS0_9templates4cuda13random_kernelIPNS_17CUDAGeneratorImplEEEvRNS_18TensorIteratorBaseET_ENKUlvE_clEvENKUlvE7_clEvEUlP24curandStatePhilox4_32_10E_ZNS1_27distribution_nullary_kernelIN3c108BFloat16Em10ulonglong2S7_SF_ZZZS5_IS7_EvS9_SA_ENKSB_clEvENKSC_clEvEUlmE_EEvS9_T2_RKT3_T4_EUlimE0_EEvlNS_15PhiloxCudaStateET1_SL_)
        /*008c*/ 	.short	0x0380
        /*008e*/ 	.short	0x01d0


	//----- nvinfo : EIATTR_SW_WAR
	.align		4
.L_1142:
        /*0090*/ 	.byte	0x04, 0x36
        /*0092*/ 	.short	(.L_1144 - .L_1143)
.L_1143:
        /*0094*/ 	.word	0x00000008
.L_1144:


//--------------------- .nv.info._ZN2at6native60_GLOBAL__N__fdc43544_27_DistributionRandomKernel_cu_f88cee4443distribution_elementwise_grid_stride_kernelImLi2EZZZNS0_9templates4cuda13random_kernelIPNS_17CUDAGeneratorImplEEEvRNS_18TensorIteratorBaseET_ENKUlvE_clEvENKUlvE7_clEvEUlP24curandStatePhilox4_32_10E_ZNS1_27distribution_nullary_kernelIN3c108BFloat16Em10ulonglong2S7_SF_ZZZS5_IS7_EvS9_SA_ENKSB_clEvENKSC_clEvEUlmE_EEvS9_T2_RKT3_T4_EUlimE_EEvlNS_15PhiloxCudaStateET1_SL_ --------------------------
	.section	.nv.info._ZN2at6native60_GLOBAL__N__fdc43544_27_DistributionRandomKernel_cu_f88cee4443distribution_elementwise_grid_stride_kernelImLi2EZZZNS0_9templates4cuda13random_kernelIPNS_17CUDAGeneratorImplEEEvRNS_18TensorIteratorBaseET_ENKUlvE_clEvENKUlvE7_clEvEUlP24curandStatePhilox4_32_10E_ZNS1_27distribution_nullary_kernelIN3c108BFloat16Em10ulonglong2S7_SF_ZZZS5_IS7_EvS9_SA_ENKSB_clEvENKSC_clEvEUlmE_EEvS9_T2_RKT3_T4_EUlimE_EEvlNS_15PhiloxCudaStateET1_SL_,"",@"SHT_CUDA_INFO"
	.sectionflags	@""
	.align	4


	//----- nvinfo : EIATTR_CUDA_API_VERSION
	.align		4
        /*0000*/ 	.byte	0x04, 0x37
        /*0002*/ 	.short	(.L_1146 - .L_1145)
.L_1145:
        /*0004*/ 	.word	0x00000082


	//----- nvinfo : EIATTR_KPARAM_INFO
	.align		4
.L_1146:
        /*0008*/ 	.byte	0x04, 0x17
        /*000a*/ 	.short	(.L_1148 - .L_1147)
.L_1147:
        /*000c*/ 	.word	0x00000000
        /*0010*/ 	.short	0x0003
        /*0012*/ 	.short	0x0028
        /*0014*/ 	.byte	0x00, 0xf0, 0x41, 0x00


	//----- nvinfo : EIATTR_KPARAM_INFO
	.align		4
.L_1148:
        /*0018*/ 	.byte	0x04, 0x17
        /*001a*/ 	.short	(.L_1150 - .L_1149)
.L_1149:
        /*001c*/ 	.word	0x00000000
        /*0020*/ 	.short	0x0002
        /*0022*/ 	.short	0x0020
        /*0024*/ 	.byte	0x00, 0xf0, 0x05, 0x00


	//----- nvinfo : EIATTR_KPARAM_INFO
	.align		4
.L_1150:
        /*0028*/ 	.byte	0x04, 0x17
        /*002a*/ 	.short	(.L_1152 - .L_1151)
.L_1151:
        /*002c*/ 	.word	0x00000000
        /*0030*/ 	.short	0x0001
        /*0032*/ 	.short	0x0008
        /*0034*/ 	.byte	0x00, 0xf0, 0x61, 0x00


	//----- nvinfo : EIATTR_KPARAM_INFO
	.align		4
.L_1152:
        /*0038*/ 	.byte	0x04, 0x17
        /*003a*/ 	.short	(.L_1154 - .L_1153)
.L_1153:
        /*003c*/ 	.word	0x00000000
        /*0040*/ 	.short	0x0000
        /*0042*/ 	.short	0x0000
        /*0044*/ 	.byte	0x00, 0xf0, 0x21, 0x00


	//----- nvinfo : EIATTR_SPARSE_MMA_MASK
	.align		4
.L_1154:
        /*0048*/ 	.byte	0x03, 0x50
        /*004a*/ 	.short	0x0000


	//----- nvinfo : EIATTR_MAXREG_COUNT
	.align		4
        /*004c*/ 	.byte	0x03, 0x1b
        /*004e*/ 	.short	0x0040


	//----- nvinfo : EIATTR_NUM_BARRIERS
	.align		4
        /*0050*/ 	.byte	0x02, 0x4c
        /*0052*/ 	.byte	0x01
	.zero		1


	//----- nvinfo : EIATTR_MERCURY_ISA_VERSION
	.align		4
        /*0054*/ 	.byte	0x03, 0x5f
        /*0056*/ 	.short	0x0101


	//----- nvinfo : EIATTR_VRC_CTA_INIT_COUNT
	.align		4
        /*0058*/ 	.byte	0x02, 0x4a
	.zero		1
	.zero		1


	//----- nvinfo : EIATTR_EXIT_INSTR_OFFSETS
	.align		4
        /*005c*/ 	.byte	0x04, 0x1c
        /*005e*/ 	.short	(.L_1156 - .L_1155)


	//   ....[0]....
.L_1155:
        /*0060*/ 	.word	0x000007b0


	//   ....[1]....
        /*0064*/ 	.word	0x00001040


	//----- nvinfo : EIATTR_MAX_THREADS
	.align		4
.L_1156:
        /*0068*/ 	.byte	0x04, 0x05
        /*006a*/ 	.short	(.L_1158 - .L_1157)
.L_1157:
        /*006c*/ 	.word	0x00000100
        /*0070*/ 	.word	0x00000001
        /*0074*/ 	.word	0x00000001


	//----- nvinfo : EIATTR_CRS_STACK_SIZE
	.align		4
.L_1158:
        /*0078*/ 	.byte	0x04, 0x1e
        /*007a*/ 	.short	(.L_1160 - .L_1159)
.L_1159:
        /*007c*/ 	.word	0x00000000


	//----- nvinfo : EIATTR_CBANK_PARAM_SIZE
	.align		4
.L_1160:
        /*0080*/ 	.byte	0x03, 0x19
        /*0082*/ 	.short	0x0038


	//----- nvinfo : EIATTR_PARAM_CBANK
	.align		4
        /*0084*/ 	.byte	0x04, 0x0a
        /*0086*/ 	.short	(.L_1162 - .L_1161)
	.align		4
.L_1161:
        /*0088*/ 	.word	index@(.nv.constant0._ZN2at6native60_GLOBAL__N__fdc43544_27_DistributionRandomKernel_cu_f88cee4443distribution_elementwise_grid_stride_kernelImLi2EZZZNS0_9templates4cuda13random_kernelIPNS_17CUDAGeneratorImplEEEvRNS_18TensorIteratorBaseET_ENKUlvE_clEvENKUlvE7_clEvEUlP24curandStatePhilox4_32_10E_ZNS1_27distribution_nullary_kernelIN3c108BFloat16Em10ulonglong2S7_SF_ZZZS5_IS7_EvS9_SA_ENKSB_clEvENKSC_clEvEUlmE_EEvS9_T2_RKT3_T4_EUlimE_EEvlNS_15PhiloxCudaStateET1_SL_)
        /*008c*/ 	.short	0x0380
        /*008e*/ 	.short	0x0038


	//----- nvinfo : EIATTR_SW_WAR
	.align		4
.L_1162:
        /*0090*/ 	.byte	0x04, 0x36
        /*0092*/ 	.short	(.L_1164 - .L_1163)
.L_1163:
        /*0094*/ 	.word	0x00000008
.L_1164:


//--------------------- .nv.info._ZN2at6native60_GLOBAL__N__fdc43544_27_DistributionRandomKernel_cu_f88cee4443distribution_elementwise_grid_stride_kernelIjLi4EZZZNS0_9templates4cuda13random_kernelIPNS_17CUDAGeneratorImplEEEvRNS_18TensorIteratorBaseET_ENKUlvE_clEvENKUlvE6_clEvEUlP24curandStatePhilox4_32_10E0_ZNS1_27distribution_nullary_kernelIN3c104HalfEj5uint4S7_SF_ZZZS5_IS7_EvS9_SA_ENKSB_clEvENKSC_clEvEUljE_EEvS9_T2_RKT3_T4_EUlijE0_EEvlNS_15PhiloxCudaStateET1_SL_ --------------------------
	.section	.nv.info._ZN2at6native60_GLOBAL__N__fdc43544_27_DistributionRandomKernel_cu_f88cee4443distribution_elementwise_grid_stride_kernelIjLi4EZZZNS0_9templates4cuda13random_kernelIPNS_17CUDAGeneratorImplEEEvRNS_18TensorIteratorBaseET_ENKUlvE_clEvENKUlvE6_clEvEUlP24curandStatePhilox4_32_10E0_ZNS1_27distribution_nullary_kernelIN3c104HalfEj5uint4S7_SF_ZZZS5_IS7_EvS9_SA_ENKSB_clEvENKSC_clEvEUljE_EEvS9_T2_RKT3_T4_EUlijE0_EEvlNS_15PhiloxCudaStateET1_SL_,"",@"SHT_CUDA_INFO"
	.sectionflags	@""
	.align	4


	//----- nvinfo : EIATTR_CUDA_API_VERSION
	.align		4
        /*0000*/ 	.byte	0x04, 0x37
        /*0002*/ 	.short	(.L_1166 - .L_1165)
.L_1165:
        /*0004*/ 	.word	0x00000082


	//----- nvinfo : EIATTR_KPARAM_INFO
	.align		4
.L_1166:
        /*0008*/ 	.byte	0x04, 0x17
        /*000a*/ 	.short	(.L_1168 - .L_1167)
.L_1167:
        /*000c*/ 	.word	0x00000000
        /*0010*/ 	.short	0x0003
        /*0012*/ 	.short	0x0028
        /*0014*/ 	.byte	0x00, 0xf0, 0xa1, 0x06


	//----- nvinfo : EIATTR_KPARAM_INFO
	.align		4
.L_1168:
        /*0018*/ 	.byte	0x04, 0x17
        /*001a*/ 	.short	(.L_1170 - .L_1169)
.L_1169:
        /*001c*/ 	.word	0x00000000
        /*0020*/ 	.short	0x0002
        /*0022*/ 	.short	0x0020
        /*0024*/ 	.byte	0x00, 0xf0, 0x05, 0x00


	//----- nvinfo : EIATTR_KPARAM_INFO
	.align		4
.L_1170:
        /*0028*/ 	.byte	0x04, 0x17
        /*002a*/ 	.short	(.L_1172 - .L_1171)
.L_1171:
        /*002c*/ 	.word	0x00000000
        /*0030*/ 	.short	0x0001
        /*0032*/ 	.short	0x0008
        /*0034*/ 	.byte	0x00, 0xf0, 0x61, 0x00


	//----- nvinfo : EIATTR_KPARAM_INFO
	.align		4
.L_1172:
        /*0038*/ 	.byte	0x04, 0x17
        /*003a*/ 	.short	(.L_1174 - .L_1173)
.L_1173:
        /*003c*/ 	.word	0x00000000
        /*0040*/ 	.short	0x0000
        /*0042*/ 	.short	0x0000
        /*0044*/ 	.byte	0x00, 0xf0, 0x21, 0x00


	//----- nvinfo : EIATTR_SPARSE_MMA_MASK
	.align		4
.L_1174:
        /*0048*/ 	.byte	0x03, 0x50
        /*004a*/ 	.short	0x0000


	//----- nvinfo : EIATTR_MAXREG_COUNT
	.align		4
        /*004c*/ 	.byte	0x03, 0x1b
        /*004e*/ 	.short	0x0040


	//----- nvinfo : EIATTR_NUM_BARRIERS
	.align		4
        /*0050*/ 	.byte	0x02, 0x4c
        /*0052*/ 	.byte	0x01
	.zero		1


	//----- nvinfo : EIATTR_MERCURY_ISA_VERSION
	.align		4
        /*0054*/ 	.byte	0x03, 0x5f
        /*0056*/ 	.short	0x0101


	//----- nvinfo : EIATTR_VRC_CTA_INIT_COUNT
	.align		4
        /*0058*/ 	.byte	0x02, 0x4a
	.zero		1
	.zero		1


	//----- nvinfo : EIATTR_EXIT_INSTR_OFFSETS
	.align		4
        /*005c*/ 	.byte	0x04, 0x1c
        /*005e*/ 	.short	(.L_1176 - .L_1175)


	//   ....[0]....
.L_1175:
        /*0060*/ 	.word	0x000007b0


	//   ....[1]....
        /*0064*/ 	.word	0x000053f0


	//----- nvinfo : EIATTR_MAX_THREADS
	.align		4
.L_1176:
        /*0068*/ 	.byte	0x04, 0x05
        /*006a*/ 	.short	(.L_1178 - .L_1177)
.L_1177:
        /*006c*/ 	.word	0x00000100
        /*0070*/ 	.word	0x00000001
        /*0074*/ 	.word	0x00000001


	//----- nvinfo : EIATTR_CRS_STACK_SIZE
	.align		4
.L_1178:
        /*0078*/ 	.byte	0x04, 0x1e
        /*007a*/ 	.short	(.L_1180 - .L_1179)
.L_1179:
        /*007c*/ 	.word	0x00000000


	//----- nvinfo : EIATTR_CBANK_PARAM_SIZE
	.align		4
.L_1180:
        /*0080*/ 	.byte	0x03, 0x19
        /*0082*/ 	.short	0x01d0


	//----- nvinfo : EIATTR_PARAM_CBANK
	.align		4
        /*0084*/ 	.byte	0x04, 0x0a
        /*0086*/ 	.short	(.L_1182 - .L_1181)
	.align		4
.L_1181:
        /*0088*/ 	.word	index@(.nv.constant0._ZN2at6native60_GLOBAL__N__fdc43544_27_DistributionRandomKernel_cu_f88cee4443distribution_elementwise_grid_stride_kernelIjLi4EZZZNS0_9templates4cuda13random_kernelIPNS_17CUDAGeneratorImplEEEvRNS_18TensorIteratorBaseET_ENKUlvE_clEvENKUlvE6_clEvEUlP24curandStatePhilox4_32_10E0_ZNS1_27distribution_nullary_kernelIN3c104HalfEj5uint4S7_SF_ZZZS5_IS7_EvS9_SA_ENKSB_clEvENKSC_clEvEUljE_EEvS9_T2_RKT3_T4_EUlijE0_EEvlNS_15PhiloxCudaStateET1_SL_)
        /*008c*/ 	.short	0x0380
        /*008e*/ 	.short	0x01d0


	//----- nvinfo : EIATTR_SW_WAR
	.align		4
.L_1182:
        /*0090*/ 	.byte	0x04, 0x36
        /*0092*/ 	.short	(.L_1184 - .L_1183)
.L_1183:
        /*0094*/ 	.word	0x00000008
.L_1184:


//--------------------- .nv.info._ZN2at6native60_GLOBAL__N__fdc43544_27_DistributionRandomKernel_cu_f88cee4443distribution_elementwise_grid_stride_kernelIjLi4EZZZNS0_9templates4cuda13random_kernelIPNS_17CUDAGeneratorImplEEEvRNS_18TensorIteratorBaseET_ENKUlvE_clEvENKUlvE6_clEvEUlP24curandStatePhilox4_32_10E0_ZNS1_27distribution_nullary_kernelIN3c104HalfEj5uint4S7_SF_ZZZS5_IS7_EvS9_SA_ENKSB_clEvENKSC_clEvEUljE_EEvS9_T2_RKT3_T4_EUlijE_EEvlNS_15PhiloxCudaStateET1_SL_ --------------------------
	.section	.nv.info._ZN2at6native60_GLOBAL__N__fdc43544_27_DistributionRandomKernel_cu_f88cee4443distribution_elementwise_grid_stride_kernelIjLi4EZZZNS0_9templates4cuda13random_kernelIPNS_17CUDAGeneratorImplEEEvRNS_18TensorIteratorBaseET_ENKUlvE_clEvENKUlvE6_clEvEUlP24curandStatePhilox4_32_10E0_ZNS1_27distribution_nullary_kernelIN3c104HalfEj5uint4S7_SF_ZZZS5_IS7_EvS9_SA_ENKSB_clEvENKSC_clEvEUljE_EEvS9_T2_RKT3_T4_EUlijE_EEvlNS_15PhiloxCudaStateET1_SL_,"",@"SHT_CUDA_INFO"
	.sectionflags	@""
	.align	4


	//----- nvinfo : EIATTR_CUDA_API_VERSION
	.align		4
        /*0000*/ 	.byte	0x04, 0x37
        /*0002*/ 	.short	(.L_1186 - .L_1185)
.L_1185:
        /*0004*/ 	.word	0x00000082


	//----- nvinfo : EIATTR_KPARAM_INFO
	.align		4
.L_1186:
        /*0008*/ 	.byte	0x04, 0x17
        /*000a*/ 	.short	(.L_1188 - .L_1187)
.L_1187:
        /*000c*/ 	.word	0x00000000
        /*0010*/ 	.short	0x0003
        /*0012*/ 	.short	0x0028
        /*0014*/ 	.byte	0x00, 0xf0, 0x41, 0x00


	//----- nvinfo : EIATTR_KPARAM_INFO
	.align		4
.L_1188:
        /*0018*/ 	.byte	0x04, 0x17
        /*001a*/ 	.short	(.L_1190 - .L_1189)
.L_1189:
        /*001c*/ 	.word	0x00000000
        /*0020*/ 	.short	0x0002
        /*0022*/ 	.short	0x0020
        /*0024*/ 	.byte	0x00, 0xf0, 0x05, 0x00


	//----- nvinfo : EIATTR_KPARAM_INFO
	.align		4
.L_1190:
        /*0028*/ 	.byte	0x04, 0x17
        /*002a*/ 	.short	(.L_1192 - .L_1191)
.L_1191:
        /*002c*/ 	.word	0x00000000
        /*0030*/ 	.short	0x0001
        /*0032*/ 	.short	0x0008
        /*0034*/ 	.byte	0x00, 0xf0, 0x61, 0x00


	//----- nvinfo : EIATTR_KPARAM_INFO
	.align		4
.L_1192:
        /*0038*/ 	.byte	0x04, 0x17
        /*003a*/ 	.short	(.L_1194 - .L_1193)
.L_1193:
        /*003c*/ 	.word	0x00000000
        /*0040*/ 	.short	0x0000
        /*0042*/ 	.short	0x0000
        /*0044*/ 	.byte	0x00, 0xf0, 0x21, 0x00


	//----- nvinfo : EIATTR_SPARSE_MMA_MASK
	.align		4
.L_1194:
        /*0048*/ 	.byte	0x03, 0x50
        /*004a*/ 	.short	0x0000


	//----- nvinfo : EIATTR_MAXREG_COUNT
	.align		4
        /*004c*/ 	.byte	0x03, 0x1b
        /*004e*/ 	.short	0x0040


	//----- nvinfo : EIATTR_NUM_BARRIERS
	.align		4
        /*0050*/ 	.byte	0x02, 0x4c
        /*0052*/ 	.byte	0x01
	.zero		1


	//----- nvinfo : EIATTR_MERCURY_ISA_VERSION
	.align		4
        /*0054*/ 	.byte	0x03, 0x5f
        /*0056*/ 	.short	0x0101


	//----- nvinfo : EIATTR_VRC_CTA_INIT_COUNT
	.align		4
        /*0058*/ 	.byte	0x02, 0x4a
	.zero		1
	.zero		1


	//----- nvinfo : EIATTR_EXIT_INSTR_OFFSETS
	.align		4
        /*005c*/ 	.byte	0x04, 0x1c
        /*005e*/ 	.short	(.L_1196 - .L_1195)


	//   ....[0]....
.L_1195:
        /*0060*/ 	.word	0x000007d0


	//   ....[1]....
        /*0064*/ 	.word	0x00001150


	//----- nvinfo : EIATTR_MAX_THREADS
	.align		4
.L_1196:
        /*0068*/ 	.byte	0x04, 0x05
        /*006a*/ 	.short	(.L_1198 - .L_1197)
.L_1197:
        /*006c*/ 	.word	0x00000100
        /*0070*/ 	.word	0x00000001
        /*0074*/ 	.word	0x00000001


	//----- nvinfo : EIATTR_CRS_STACK_SIZE
	.align		4
.L_1198:
        /*0078*/ 	.byte	0x04, 0x1e
        /*007a*/ 	.short	(.L_1200 - .L_1199)
.L_1199:
        /*007c*/ 	.word	0x00000000


	//----- nvinfo : EIATTR_CBANK_PARAM_SIZE
	.align		4
.L_1200:
        /*0080*/ 	.byte	0x03, 0x19
        /*0082*/ 	.short	0x0038


	//----- nvinfo : EIATTR_PARAM_CBANK
	.align		4
        /*0084*/ 	.byte	0x04, 0x0a
        /*0086*/ 	.short	(.L_1202 - .L_1201)
	.align		4
.L_1201:
        /*0088*/ 	.word	index@(.nv.constant0._ZN2at6native60_GLOBAL__N__fdc43544_27_DistributionRandomKernel_cu_f88cee4443distribution_elementwise_grid_stride_kernelIjLi4EZZZNS0_9templates4cuda13random_kernelIPNS_17CUDAGeneratorImplEEEvRNS_18TensorIteratorBaseET_ENKUlvE_clEvENKUlvE6_clEvEUlP24curandStatePhilox4_32_10E0_ZNS1_27distribution_nullary_kernelIN3c104HalfEj5uint4S7_SF_ZZZS5_IS7_EvS9_SA_ENKSB_clEvENKSC_clEvEUljE_EEvS9_T2_RKT3_T4_EUlijE_EEvlNS_15PhiloxCudaStateET1_SL_)
        /*008c*/ 	.short	0x0380
        /*008e*/ 	.short	0x0038


	//----- nvinfo : EIATTR_SW_WAR
	.align		4
.L_1202:
        /*0090*/ 	.byte	0x04, 0x36
        /*0092*/ 	.short	(.L_1204 - .L_1203)
.L_1203:
        /*0094*/ 	.word	0x00000008
.L_1204:


//--------------------- .nv.info._ZN2at6native60_GLOBAL__N__fdc43544_27_DistributionRandomKernel_cu_f88cee4443distribution_elementwise_grid_stride_kernelImLi2EZZZNS0_9templates4cuda13random_kernelIPNS_17CUDAGeneratorImplEEEvRNS_18TensorIteratorBaseET_ENKUlvE_clEvENKUlvE6_clEvEUlP24curandStatePhilox4_32_10E_ZNS1_27distribution_nullary_kernelIN3c104HalfEm10ulonglong2S7_SF_ZZZS5_IS7_EvS9_SA_ENKSB_clEvENKSC_clEvEUlmE_EEvS9_T2_RKT3_T4_EUlimE0_EEvlNS_15PhiloxCudaStateET1_SL_ --------------------------
	.section	.nv.info._ZN2at6native60_GLOBAL__N__fdc43544_27_DistributionRandomKernel_cu_f88cee4443distribution_elementwise_grid_stride_kernelImLi2EZZZNS0_9templates4cuda13random_kernelIPNS_17CUDAGeneratorImplEEEvRNS_18TensorIteratorBaseET_ENKUlvE_clEvENKUlvE6_clEvEUlP24curandStatePhilox4_32_10E_ZNS1_27distribution_nullary_kernelIN3c104HalfEm10ulonglong2S7_SF_ZZZS5_IS7_EvS9_SA_ENKSB_clEvENKSC_clEvEUlmE_EEvS9_T2_RKT3_T4_EUlimE0_EEvlNS_15PhiloxCudaStateET1_SL_,"",@"SHT_CUDA_INFO"
	.sectionflags	@""
	.align	4


	//----- nvinfo : EIATTR_CUDA_API_VERSION
	.align		4
        /*0000*/ 	.byte	0x04, 0x37
        /*0002*/ 	.short	(.L_1206 - .L_1205)
.L_1205:
        /*0004*/ 	.word	0x00000082


	//----- nvinfo : EIATTR_KPARAM_INFO
	.align		4
.L_1206:
        /*0008*/ 	.byte	0x04, 0x17
        /*000a*/ 	.short	(.L_1208 - .L_1207)
.L_1207:
        /*000c*/ 	.word	0x00000000
        /*0010*/ 	.short	0x0003
        /*0012*/ 	.short	0x0028
        /*0014*/ 	.byte	0x00, 0xf0, 0xa1, 0x06


	//----- nvinfo : EIATTR_KPARAM_INFO
	.align		4
.L_1208:
        /*0018*/ 	.byte	0x04, 0x17
        /*001a*/ 	.short	(.L_1210 - .L_1209)
.L_1209:
        /*001c*/ 	.word	0x00000000
        /*0020*/ 	.short	0x0002
        /*0022*/ 	.short	0x0020
        /*0024*/ 	.byte	0x00, 0xf0, 0x05, 0x00


	//----- nvinfo : EIATTR_KPARAM_INFO
	.align		4
.L_1210:
        /*0028*/ 	.byte	0x04, 0x17
        /*002a*/ 	.short	(.L_1212 - .L_1211)
.L_1211:
        /*002c*/ 	.word	0x00000000
        /*0030*/ 	.short	0x0001
        /*0032*/ 	.short	0x0008
        /*0034*/ 	.byte	0x00, 0xf0, 0x61, 0x00


	//----- nvinfo : EIATTR_KPARAM_INFO
	.align		4
.L_1212:
        /*0038*/ 	.byte	0x04, 0x17
        /*003a*/ 	.short	(.L_1214 - .L_1213)
.L_1213:
        /*003c*/ 	.word	0x00000000
        /*0040*/ 	.short	0x0000
        /*0042*/ 	.short	0x0000
        /*0044*/ 	.byte	0x00, 0xf0, 0x21, 0x00


	//----- nvinfo : EIATTR_SPARSE_MMA_MASK
	.align		4
.L_1214:
        /*0048*/ 	.byte	0x03, 0x50
        /*004a*/ 	.short	0x0000


	//----- nvinfo : EIATTR_MAXREG_COUNT
	.align		4
        /*004c*/ 	.byte	0x03, 0x1b
        /*004e*/ 	.short	0x0040


	//----- nvinfo : EIATTR_NUM_BARRIERS
	.align		4
        /*0050*/ 	.byte	0x02, 0x4c
        /*0052*/ 	.byte	0x01
	.zero		1


	//----- nvinfo : EIATTR_MERCURY_ISA_VERSION
	.align		4
        /*0054*/ 	.byte	0x03, 0x5f
        /*0056*/ 	.short	0x0101


	//----- nvinfo : EIATTR_VRC_CTA_INIT_COUNT
	.align		4
        /*0058*/ 	.byte	0x02, 0x4a
	.zero		1
	.zero		1


	//----- nvinfo : EIATTR_EXIT_INSTR_OFFSETS
	.align		4
        /*005c*/ 	.byte	0x04, 0x1c
        /*005e*/ 	.short	(.L_1216 - .L_1215)


	//   ....[0]....
.L_1215:
        /*0060*/ 	.word	0x000007c0


	//   ....[1]....
        /*0064*/ 	.word	0x000034c0


	//----- nvinfo : EIATTR_MAX_THREADS
	.align		4
.L_1216:
        /*0068*/ 	.byte	0x04, 0x05
        /*006a*/ 	.short	(.L_1218 - .L_1217)
.L_1217:
        /*006c*/ 	.word	0x00000100
        /*0070*/ 	.word	0x00000001
        /*0074*/ 	.word	0x00000001


	//----- nvinfo : EIATTR_CRS_STACK_SIZE
	.align		4
.L_1218:
        /*0078*/ 	.byte	0x04, 0x1e
        /*007a*/ 	.short	(.L_1220 - .L_1219)
.L_1219:
        /*007c*/ 	.word	0x00000000


	//----- nvinfo : EIATTR_CBANK_PARAM_SIZE
	.align		4
.L_1220:
        /*0080*/ 	.byte	0x03, 0x19
        /*0082*/ 	.short	0x01d0


	//----- nvinfo : EIATTR_PARAM_CBANK
	.align		4
        /*0084*/ 	.byte	0x04, 0x0a
        /*0086*/ 	.short	(.L_1222 - .L_1221)
	.align		4
.L_1221:
        /*0088*/ 	.word	index@(.nv.constant0._ZN2at6native60_GLOBAL__N__fdc43544_27_DistributionRandomKernel_cu_f88cee4443distribution_elementwise_grid_stride_kernelImLi2EZZZNS0_9templates4cuda13random_kernelIPNS_17CUDAGeneratorImplEEEvRNS_18TensorIteratorBaseET_ENKUlvE_clEvENKUlvE6_clEvEUlP24curandStatePhilox4_32_10E_ZNS1_27distribution_nullary_kernelIN3c104HalfEm10ulonglong2S7_SF_ZZZS5_IS7_EvS9_SA_ENKSB_clEvENKSC_clEvEUlmE_EEvS9_T2_RKT3_T4_EUlimE0_EEvlNS_15PhiloxCudaStateET1_SL_)
        /*008c*/ 	.short	0x0380
        /*008e*/ 	.short	0x01d0


	//----- nvinfo : EIATTR_SW_WAR
	.align		4
.L_1222:
        /*0090*/ 	.byte	0x04, 0x36
        /*0092*/ 	.short	(.L_1224 - .L_1223)
.L_1223:
        /*0094*/ 	.word	0x00000008
.L_1224:


//--------------------- .nv.info._ZN2at6native60_GLOBAL__N__fdc43544_27_DistributionRandomKernel_cu_f88cee4443distribution_elementwise_grid_stride_kernelImLi2EZZZNS0_9templates4cuda13random_kernelIPNS_17CUDAGeneratorImplEEEvRNS_18TensorIteratorBaseET_ENKUlvE_clEvENKUlvE6_clEvEUlP24curandStatePhilox4_32_10E_ZNS1_27distribution_nullary_kernelIN3c104HalfEm10ulonglong2S7_SF_ZZZS5_IS7_EvS9_SA_ENKSB_clEvENKSC_clEvEUlmE_EEvS9_T2_RKT3_T4_EUlimE_EEvlNS_15PhiloxCudaStateET1_SL_ --------------------------
	.section	.nv.info._ZN2at6native60_GLOBAL__N__fdc43544_27_DistributionRandomKernel_cu_f88cee4443distribution_elementwise_grid_stride_kernelImLi2EZZZNS0_9templates4cuda13random_kernelIPNS_17CUDAGeneratorImplEEEvRNS_18TensorIteratorBaseET_ENKUlvE_clEvENKUlvE6_clEvEUlP24curandStatePhilox4_32_10E_ZNS1_27distribution_nullary_kernelIN3c104HalfEm10ulonglong2S7_SF_ZZZS5_IS7_EvS9_SA_ENKSB_clEvENKSC_clEvEUlmE_EEvS9_T2_RKT3_T4_EUlimE_EEvlNS_15PhiloxCudaStateET1_SL_,"",@"SHT_CUDA_INFO"
	.sectionflags	@""
	.align	4


	//----- nvinfo : EIATTR_CUDA_API_VERSION
	.align		4
        /*0000*/ 	.byte	0x04, 0x37
        /*0002*/ 	.short	(.L_1226 - .L_1225)
.L_1225:
        /*0004*/ 	.word	0x00000082


	//----- nvinfo : EIATTR_KPARAM_INFO
	.align		4
.L_1226:
        /*0008*/ 	.byte	0x04, 0x17
        /*000a*/ 	.short	(.L_1228 - .L_1227)
.L_1227:
        /*000c*/ 	.word	0x00000000
        /*0010*/ 	.short	0x0003
        /*0012*/ 	.short	0x0028
        /*0014*/ 	.byte	0x00, 0xf0, 0x41, 0x00


	//----- nvinfo : EIATTR_KPARAM_INFO
	.align		4
.L_1228:
        /*0018*/ 	.byte	0x04, 0x17
        /*001a*/ 	.short	(.L_1230 - .L_1229)
.L_1229:
        /*001c*/ 	.word	0x00000000
        /*0020*/ 	.short	0x0002
        /*0022*/ 	.short	0x0020
        /*0024*/ 	.byte	0x00, 0xf0, 0x05, 0x00


	//----- nvinfo : EIATTR_KPARAM_INFO
	.align		4
.L_1230:
        /*0028*/ 	.byte	0x04, 0x17
        /*002a*/ 	.short	(.L_1232 - .L_1231)
.L_1231:
        /*002c*/ 	.word	0x00000000
        /*0030*/ 	.short	0x0001
        /*0032*/ 	.short	0x0008
        /*0034*/ 	.byte	0x00, 0xf0, 0x61, 0x00


	//----- nvinfo : EIATTR_KPARAM_INFO
	.align		4
.L_1232:
        /*0038*/ 	.byte	0x04, 0x17
        /*003a*/ 	.short	(.L_1234 - .L_1233)
.L_1233:
        /*003c*/ 	.word	0x00000000
        /*0040*/ 	.short	0x0000
        /*0042*/ 	.short	0x0000
        /*0044*/ 	.byte	0x00, 0xf0, 0x21, 0x00


	//----- nvinfo : EIATTR_SPARSE_MMA_MASK
	.align		4
.L_1234:
        /*0048*/ 	.byte	0x03, 0x50
        /*004a*/ 	.short	0x0000


	//----- nvinfo : EIATTR_MAXREG_COUNT
	.align		4
        /*004c*/ 	.byte	0x03, 0x1b
        /*004e*/ 	.short	0x0040


	//----- nvinfo : EIATTR_NUM_BARRIERS
	.align		4
        /*0050*/ 	.byte	0x02, 0x4c
        /*0052*/ 	.byte	0x01
	.zero		1


	//----- nvinfo : EIATTR_MERCURY_ISA_VERSION
	.align		4
        /*0054*/ 	.byte	0x03, 0x5f
        /*0056*/ 	.short	0x0101


	//----- nvinfo : EIATTR_VRC_CTA_INIT_COUNT
	.align		4
        /*0058*/ 	.byte	0x02, 0x4a
	.zero		1
	.zero		1


	//----- nvinfo : EIATTR_EXIT_INSTR_OFFSETS
	.align		4
        /*005c*/ 	.byte	0x04, 0x1c
        /*005e*/ 	.short	(.L_1236 - .L_1235)


	//   ....[0]....
.L_1235:
        /*0060*/ 	.word	0x000007b0


	//   ....[1]....
        /*0064*/ 	.word	0x00001040


	//----- nvinfo : EIATTR_MAX_THREADS
	.align		4
.L_1236:
        /*0068*/ 	.byte	0x04, 0x05
        /*006a*/ 	.short	(.L_1238 - .L_1237)
.L_1237:
        /*006c*/ 	.word	0x00000100
        /*0070*/ 	.word	0x00000001
        /*0074*/ 	.word	0x00000001


	//----- nvinfo : EIATTR_CRS_STACK_SIZE
	.align		4
.L_1238:
        /*0078*/ 	.byte	0x04, 0x1e
        /*007a*/ 	.short	(.L_1240 - .L_1239)
.L_1239:
        /*007c*/ 	.word	0x00000000


	//----- nvinfo : EIATTR_CBANK_PARAM_SIZE
	.align		4
.L_1240:
        /*0080*/ 	.byte	0x03, 0x19
        /*0082*/ 	.short	0x0038


	//----- nvinfo : EIATTR_PARAM_CBANK
	.align		4
        /*0084*/ 	.byte	0x04, 0x0a
        /*0086*/ 	.short	(.L_1242 - .L_1241)
	.align		4
.L_1241:
        /*0088*/ 	.word	index@(.nv.constant0._ZN2at6native60_GLOBAL__N__fdc43544_27_DistributionRandomKernel_cu_f88cee4443distribution_elementwise_grid_stride_kernelImLi2EZZZNS0_9templates4cuda13random_kernelIPNS_17CUDAGeneratorImplEEEvRNS_18TensorIteratorBaseET_ENKUlvE_clEvENKUlvE6_clEvEUlP24curandStatePhilox4_32_10E_ZNS1_27distribution_nullary_kernelIN3c104HalfEm10ulonglong2S7_SF_ZZZS5_IS7_EvS9_SA_ENKSB_clEvENKSC_clEvEUlmE_EEvS9_T2_RKT3_T4_EUlimE_EEvlNS_15PhiloxCudaStateET1_SL_)
        /*008c*/ 	.short	0x0380
        /*008e*/ 	.short	0x0038


	//----- nvinfo : EIATTR_SW_WAR
	.align		4
.L_1242:
        /*0090*/ 	.byte	0x04, 0x36
        /*0092*/ 	.short	(.L_1244 - .L_1243)
.L_1243:
        /*0094*/ 	.word	0x00000008
.L_1244:


//--------------------- .nv.info._ZN2at6native60_GLOBAL__N__fdc43544_27_DistributionRandomKernel_cu_f88cee4443distribution_elementwise_grid_stride_kernelIjLi4EZZZNS0_9templates4cuda13random_kernelIPNS_17CUDAGeneratorImplEEEvRNS_18TensorIteratorBaseET_ENKUlvE_clEvENKUlvE5_clEvEUlP24curandStatePhilox4_32_10E0_ZNS1_27distribution_nullary_kernelIfj5uint4S7_SF_ZZZS5_IS7_EvS9_SA_ENKSB_clEvENKSC_clEvEUljE_EEvS9_T2_RKT3_T4_EUlijE0_EEvlNS_15PhiloxCudaStateET1_SJ_ --------------------------
	.section	.nv.info._ZN2at6native60_GLOBAL__N__fdc43544_27_DistributionRandomKernel_cu_f88cee4443distribution_elementwise_grid_stride_kernelIjLi4EZZZNS0_9templates4cuda13random_kernelIPNS_17CUDAGeneratorImplEEEvRNS_18TensorIteratorBaseET_ENKUlvE_clEvENKUlvE5_clEvEUlP24curandStatePhilox4_32_10E0_ZNS1_27distribution_nullary_kernelIfj5uint4S7_SF_ZZZS5_IS7_EvS9_SA_ENKSB_clEvENKSC_clEvEUljE_EEvS9_T2_RKT3_T4_EUlijE0_EEvlNS_15PhiloxCudaStateET1_SJ_,"",@"SHT_CUDA_INFO"
	.sectionflags	@""
	.align	4


	//----- nvinfo : EIATTR_CUDA_API_VERSION
	.align		4
        /*0000*/ 	.byte	0x04, 0x37
        /*0002*/ 	.short	(.L_1246 - .L_1245)
.L_1245:
        /*0004*/ 	.word	0x00000082


	//----- nvinfo : EIATTR_KPARAM_INFO
	.align		4
.L_1246:
        /*0008*/ 	.byte	0x04, 0x17
        /*000a*/ 	.short	(.L_1248 - .L_1247)
.L_1247:
        /*000c*/ 	.word	0x00000000
        /*0010*/ 	.short	0x0003
        /*0012*/ 	.short	0x0028
        /*0014*/ 	.byte	0x00, 0xf0, 0xa1, 0x06


	//----- nvinfo : EIATTR_KPARAM_INFO
	.align		4
.L_1248:
        /*0018*/ 	.byte	0x04, 0x17
        /*001a*/ 	.short	(.L_1250 - .L_1249)
.L_1249:
        /*001c*/ 	.word	0x00000000
        /*0020*/ 	.short	0x0002
        /*0022*/ 	.short	0x0020
        /*0024*/ 	.byte	0x00, 0xf0, 0x05, 0x00


	//----- nvinfo : EIATTR_KPARAM_INFO
	.align		4
.L_1250:
        /*0028*/ 	.byte	0x04, 0x17
        /*002a*/ 	.short	(.L_1252 - .L_1251)
.L_1251:
        /*002c*/ 	.word	0x00000000
        /*0030*/ 	.short	0x0001
        /*0032*/ 	.short	0x0008
        /*0034*/ 	.byte	0x00, 0xf0, 0x61, 0x00


	//----- nvinfo : EIATTR_KPARAM_INFO
	.align		4
.L_1252:
        /*0038*/ 	.byte	0x04, 0x17
        /*003a*/ 	.short	(.L_1254 - .L_1253)
.L_1253:
        /*003c*/ 	.word	0x00000000
        /*0040*/ 	.short	0x0000
        /*0042*/ 	.short	0x0000
        /*0044*/ 	.byte	0x00, 0xf0, 0x21, 0x00


	//----- nvinfo : EIATTR_SPARSE_MMA_MASK
	.align		4
.L_1254:
        /*0048*/ 	.byte	0x03, 0x50
        /*004a*/ 	.short	0x0000


	//----- nvinfo : EIATTR_MAXREG_COUNT
	.align		4
        /*004c*/ 	.byte	0x03, 0x1b
        /*004e*/ 	.short	0x0040


	//----- nvinfo : EIATTR_NUM_BARRIERS
	.align		4
        /*0050*/ 	.byte	0x02, 0x4c
        /*0052*/ 	.byte	0x01
	.zero		1


	//----- nvinfo : EIATTR_MERCURY_ISA_VERSION
	.align		4
        /*0054*/ 	.byte	0x03, 0x5f
        /*0056*/ 	.short	0x0101


	//----- nvinfo : EIATTR_VRC_CTA_INIT_COUNT
	.align		4
        /*0058*/ 	.byte	0x02, 0x4a
	.zero		1
	.zero		1


	//----- nvinfo : EIATTR_EXIT_INSTR_OFFSETS
	.align		4
        /*005c*/ 	.byte	0x04, 0x1c
        /*005e*/ 	.short	(.L_1256 - .L_1255)


	//   ....[0]....
.L_1255:
        /*0060*/ 	.word	0x000007b0


	//   ....[1]....
        /*0064*/ 	.word	0x00005370


	//----- nvinfo : EIATTR_MAX_THREADS
	.align		4
.L_1256:
        /*0068*/ 	.byte	0x04, 0x05
        /*006a*/ 	.short	(.L_1258 - .L_1257)
.L_1257:
        /*006c*/ 	.word	0x00000100
        /*0070*/ 	.word	0x00000001
        /*0074*/ 	.word	0x00000001


	//----- nvinfo : EIATTR_CRS_STACK_SIZE
	.align		4
.L_1258:
        /*0078*/ 	.byte	0x04, 0x1e
        /*007a*/ 	.short	(.L_1260 - .L_1259)
.L_1259:
        /*007c*/ 	.word	0x00000000


	//----- nvinfo : EIATTR_CBANK_PARAM_SIZE
	.align		4
.L_1260:
        /*0080*/ 	.byte	0x03, 0x19
        /*0082*/ 	.short	0x01d0


	//----- nvinfo : EIATTR_PARAM_CBANK
	.align		4
        /*0084*/ 	.byte	0x04, 0x0a
        /*0086*/ 	.short	(.L_1262 - .L_1261)
	.align		4
.L_1261:
        /*0088*/ 	.word	index@(.nv.constant0._ZN2at6native60_GLOBAL__N__fdc43544_27_DistributionRandomKernel_cu_f88cee4443distribution_elementwise_grid_stride_kernelIjLi4EZZZNS0_9templates4cuda13random_kernelIPNS_17CUDAGeneratorImplEEEvRNS_18TensorIteratorBaseET_ENKUlvE_clEvENKUlvE5_clEvEUlP24curandStatePhilox4_32_10E0_ZNS1_27distribution_nullary_kernelIfj5uint4S7_SF_ZZZS5_IS7_EvS9_SA_ENKSB_clEvENKSC_clEvEUljE_EEvS9_T2_RKT3_T4_EUlijE0_EEvlNS_15PhiloxCudaStateET1_SJ_)
        /*008c*/ 	.short	0x0380
        /*008e*/ 	.short	0x01d0


	//----- nvinfo : EIATTR_SW_WAR
	.align		4
.L_1262:
        /*0090*/ 	.byte	0x04, 0x36
        /*0092*/ 	.short	(.L_1264 - .L_1263)
.L_1263:
        /*0094*/ 	.word	0x00000008
.L_1264:


//--------------------- .nv.info._ZN2at6native60_GLOBAL__N__fdc43544_27_DistributionRandomKernel_cu_f88cee4443distribution_elementwise_grid_stride_kernelIjLi4EZZZNS0_9templates4cuda13random_kernelIPNS_17CUDAGeneratorImplEEEvRNS_18TensorIteratorBaseET_ENKUlvE_clEvENKUlvE5_clEvEUlP24curandStatePhilox4_32_10E0_ZNS1_27distribution_nullary_kernelIfj5uint4S7_SF_ZZZS5_IS7_EvS9_SA_ENKSB_clEvENKSC_clEvEUljE_EEvS9_T2_RKT3_T4_EUlijE_EEvlNS_15PhiloxCudaStateET1_SJ_ --------------------------
	.section	.nv.info._ZN2at6native60_GLOBAL__N__fdc43544_27_DistributionRandomKernel_cu_f88cee4443distribution_elementwise_grid_stride_kernelIjLi4EZZZNS0_9templates4cuda13random_kernelIPNS_17CUDAGeneratorImplEEEvRNS_18TensorIteratorBaseET_ENKUlvE_clEvENKUlvE5_clEvEUlP24curandStatePhilox4_32_10E0_ZNS1_27distribution_nullary_kernelIfj5uint4S7_SF_ZZZS5_IS7_EvS9_SA_ENKSB_clEvENKSC_clEvEUljE_EEvS9_T2_RKT3_T4_EUlijE_EEvlNS_15PhiloxCudaStateET1_SJ_,"",@"SHT_CUDA_INFO"
	.sectionflags	@""
	.align	4


	//----- nvinfo : EIATTR_CUDA_API_VERSION
	.align		4
        /*0000*/ 	.byte	0x04, 0x37
        /*0002*/ 	.short	(.L_1266 - .L_1265)
.L_1265:
        /*0004*/ 	.word	0x00000082


	//----- nvinfo : EIATTR_KPARAM_INFO
	.align		4
.L_1266:
        /*0008*/ 	.byte	0x04, 0x17
        /*000a*/ 	.short	(.L_1268 - .L_1267)
.L_1267:
        /*000c*/ 	.word	0x00000000
        /*0010*/ 	.short	0x0003
        /*0012*/ 	.short	0x0028
        /*0014*/ 	.byte	0x00, 0xf0, 0x41, 0x00


	//----- nvinfo : EIATTR_KPARAM_INFO
	.align		4
.L_1268:
        /*0018*/ 	.byte	0x04, 0x17
        /*001a*/ 	.short	(.L_1270 - .L_1269)
.L_1269:
        /*001c*/ 	.word	0x00000000
        /*0020*/ 	.short	0x0002
        /*0022*/ 	.short	0x0020
        /*0024*/ 	.byte	0x00, 0xf0, 0x05, 0x00


	//----- nvinfo : EIATTR_KPARAM_INFO
	.align		4
.L_1270:
        /*0028*/ 	.byte	0x04, 0x17
        /*002a*/ 	.short	(.L_1272 - .L_1271)
.L_1271:
        /*002c*/ 	.word	0x00000000
        /*0030*/ 	.short	0x0001
        /*0032*/ 	.short	0x0008
        /*0034*/ 	.byte	0x00, 0xf0, 0x61, 0x00


	//----- nvinfo : EIATTR_KPARAM_INFO
	.align		4
.L_1272:
        /*0038*/ 	.byte	0x04, 0x17
        /*003a*/ 	.short	(.L_1274 - .L_1273)
.L_1273:
        /*003c*/ 	.word	0x00000000
        /*0040*/ 	.short	0x0000
        /*0042*/ 	.short	0x0000
        /*0044*/ 	.byte	0x00, 0xf0, 0x21, 0x00


	//----- nvinfo : EIATTR_SPARSE_MMA_MASK
	.align		4
.L_1274:
        /*0048*/ 	.byte	0x03, 0x50
        /*004a*/ 	.short	0x0000


	//----- nvinfo : EIATTR_MAXREG_COUNT
	.align		4
        /*004c*/ 	.byte	0x03, 0x1b
        /*004e*/ 	.short	0x0040


	//----- nvinfo : EIATTR_NUM_BARRIERS
	.align		4
        /*0050*/ 	.byte	0x02, 0x4c
        /*0052*/ 	.byte	0x01
	.zero		1


	//----- nvinfo : EIATTR_MERCURY_ISA_VERSION
	.align		4
        /*0054*/ 	.byte	0x03, 0x5f
        /*0056*/ 	.short	0x0101


	//----- nvinfo : EIATTR_VRC_CTA_INIT_COUNT
	.align		4
        /*0058*/ 	.byte	0x02, 0x4a
	.zero		1
	.zero		1


	//----- nvinfo : EIATTR_EXIT_INSTR_OFFSETS
	.align		4
        /*005c*/ 	.byte	0x04, 0x1c
        /*005e*/ 	.short	(.L_1276 - .L_1275)


	//   ....[0]....
.L_1275:
        /*0060*/ 	.word	0x000007d0


	//   ....[1]....
        /*0064*/ 	.word	0x00001110


	//----- nvinfo : EIATTR_MAX_THREADS
	.align		4
.L_1276:
        /*0068*/ 	.byte	0x04, 0x05
        /*006a*/ 	.short	(.L_1278 - .L_1277)
.L_1277:
        /*006c*/ 	.word	0x00000100
        /*0070*/ 	.word	0x00000001
        /*0074*/ 	.word	0x00000001


	//----- nvinfo : EIATTR_CRS_STACK_SIZE
	.align		4
.L_1278:
        /*0078*/ 	.byte	0x04, 0x1e
        /*007a*/ 	.short	(.L_1280 - .L_1279)
.L_1279:
        /*007c*/ 	.word	0x00000000


	//----- nvinfo : EIATTR_CBANK_PARAM_SIZE
	.align		4
.L_1280:
        /*0080*/ 	.byte	0x03, 0x19
        /*0082*/ 	.short	0x0038


	//----- nvinfo : EIATTR_PARAM_CBANK
	.align		4
        /*0084*/ 	.byte	0x04, 0x0a
        /*0086*/ 	.short	(.L_1282 - .L_1281)
	.align		4
.L_1281:
        /*0088*/ 	.word	index@(.nv.constant0._ZN2at6native60_GLOBAL__N__fdc43544_27_DistributionRandomKernel_cu_f88cee4443distribution_elementwise_grid_stride_kernelIjLi4EZZZNS0_9templates4cuda13random_kernelIPNS_17CUDAGeneratorImplEEEvRNS_18TensorIteratorBaseET_ENKUlvE_clEvENKUlvE5_clEvEUlP24curandStatePhilox4_32_10E0_ZNS1_27distribution_nullary_kernelIfj5uint4S7_SF_ZZZS5_IS7_EvS9_SA_ENKSB_clEvENKSC_clEvEUljE_EEvS9_T2_RKT3_T4_EUlijE_EEvlNS_15PhiloxCudaStateET1_SJ_)
        /*008c*/ 	.short	0x0380
        /*008e*/ 	.short	0x0038


	//----- nvinfo : EIATTR_SW_WAR
	.align		4
.L_1282:
        /*0090*/ 	.byte	0x04, 0x36
        /*0092*/ 	.short	(.L_1284 - .L_1283)
.L_1283:
        /*0094*/ 	.word	0x00000008
.L_1284:


//--------------------- .nv.info._ZN2at6native60_GLOBAL__N__fdc43544_27_DistributionRandomKernel_cu_f88cee4443distribution_elementwise_grid_stride_kernelImLi2EZZZNS0_9templates4cuda13random_kernelIPNS_17CUDAGeneratorImplEEEvRNS_18TensorIteratorBaseET_ENKUlvE_clEvENKUlvE5_clEvEUlP24curandStatePhilox4_32_10E_ZNS1_27distribution_nullary_kernelIfm10ulonglong2S7_SF_ZZZS5_IS7_EvS9_SA_ENKSB_clEvENKSC_clEvEUlmE_EEvS9_T2_RKT3_T4_EUlimE0_EEvlNS_15PhiloxCudaStateET1_SJ_ --------------------------
	.section	.nv.info._ZN2at6native60_GLOBAL__N__fdc43544_27_DistributionRandomKernel_cu_f88cee4443distribution_elementwise_grid_stride_kernelImLi2EZZZNS0_9templates4cuda13random_kernelIPNS_17CUDAGeneratorImplEEEvRNS_18TensorIteratorBaseET_ENKUlvE_clEvENKUlvE5_clEvEUlP24curandStatePhilox4_32_10E_ZNS1_27distribution_nullary_kernelIfm10ulonglong2S7_SF_ZZZS5_IS7_EvS9_SA_ENKSB_clEvENKSC_clEvEUlmE_EEvS9_T2_RKT3_T4_EUlimE0_EEvlNS_15PhiloxCudaStateET1_SJ_,"",@"SHT_CUDA_INFO"
	.sectionflags	@""
	.align	4


	//----- nvinfo : EIATTR_CUDA_API_VERSION
	.align		4
        /*0000*/ 	.byte	0x04, 0x37
        /*0002*/ 	.short	(.L_1286 - .L_1285)
.L_1285:
        /*0004*/ 	.word	0x00000082


	//----- nvinfo : EIATTR_KPARAM_INFO
	.align		4
.L_1286:
        /*0008*/ 	.byte	0x04, 0x17
        /*000a*/ 	.short	(.L_1288 - .L_1287)
.L_1287:
        /*000c*/ 	.word	0x00000000
        /*0010*/ 	.short	0x0003
        /*0012*/ 	.short	0x0028
        /*0014*/ 	.byte	0x00, 0xf0, 0xa1, 0x06


	//----- nvinfo : EIATTR_KPARAM_INFO
	.align		4
.L_1288:
        /*0018*/ 	.byte	0x04, 0x17
        /*001a*/ 	.short	(.L_1290 - .L_1289)
.L_1289:
        /*001c*/ 	.word	0x00000000
        /*0020*/ 	.short	0x0002
        /*0022*/ 	.short	0x0020
        /*0024*/ 	.byte	0x00, 0xf0, 0x05, 0x00


	//----- nvinfo : EIATTR_KPARAM_INFO
	.align		4
.L_1290:
        /*0028*/ 	.byte	0x04, 0x17
        /*002a*/ 	.short	(.L_1292 - .L_1291)
.L_1291:
        /*002c*/ 	.word	0x00000000
        /*0030*/ 	.short	0x0001
        /*0032*/ 	.short	0x0008
        /*0034*/ 	.byte	0x00, 0xf0, 0x61, 0x00


	//----- nvinfo : EIATTR_KPARAM_INFO
	.align		4
.L_1292:
        /*0038*/ 	.byte	0x04, 0x17
        /*003a*/ 	.short	(.L_1294 - .L_1293)
.L_1293:
        /*003c*/ 	.word	0x00000000
        /*0040*/ 	.short	0x0000
        /*0042*/ 	.short	0x0000
        /*0044*/ 	.byte	0x00, 0xf0, 0x21, 0x00


	//----- nvinfo : EIATTR_SPARSE_MMA_MASK
	.align		4
.L_1294:
        /*0048*/ 	.byte	0x03, 0x50
        /*004a*/ 	.short	0x0000


	//----- nvinfo : EIATTR_MAXREG_COUNT
	.align		4
        /*004c*/ 	.byte	0x03, 0x1b
        /*004e*/ 	.short	0x0040


	//----- nvinfo : EIATTR_NUM_BARRIERS
	.align		4
        /*0050*/ 	.byte	0x02, 0x4c
        /*0052*/ 	.byte	0x01
	.zero		1


	//----- nvinfo : EIATTR_MERCURY_ISA_VERSION
	.align		4
        /*0054*/ 	.byte	0x03, 0x5f
        /*0056*/ 	.short	0x0101


	//----- nvinfo : EIATTR_VRC_CTA_INIT_COUNT
	.align		4
        /*0058*/ 	.byte	0x02, 0x4a
	.zero		1
	.zero		1


	//----- nvinfo : EIATTR_EXIT_INSTR_OFFSETS
	.align		4
        /*005c*/ 	.byte	0x04, 0x1c
        /*005e*/ 	.short	(.L_1296 - .L_1295)


	//   ....[0]....
.L_1295:
        /*0060*/ 	.word	0x000007c0


	//   ....[1]....
        /*0064*/ 	.word	0x00003480


	//----- nvinfo : EIATTR_MAX_THREADS
	.align		4
.L_1296:
        /*0068*/ 	.byte	0x04, 0x05
        /*006a*/ 	.short	(.L_1298 - .L_1297)
.L_1297:
        /*006c*/ 	.word	0x00000100
        /*0070*/ 	.word	0x00000001
        /*0074*/ 	.word	0x00000001


	//----- nvinfo : EIATTR_CRS_STACK_SIZE
	.align		4
.L_1298:
        /*0078*/ 	.byte	0x04, 0x1e
        /*007a*/ 	.short	(.L_1300 - .L_1299)
.L_1299:
        /*007c*/ 	.word	0x00000000


	//----- nvinfo : EIATTR_CBANK_PARAM_SIZE
	.align		4
.L_1300:
        /*0080*/ 	.byte	0x03, 0x19
        /*0082*/ 	.short	0x01d0


	//----- nvinfo : EIATTR_PARAM_CBANK
	.align		4
        /*0084*/ 	.byte	0x04, 0x0a
        /*0086*/ 	.short	(.L_1302 - .L_1301)
	.align		4
.L_1301:
        /*0088*/ 	.word	index@(.nv.constant0._ZN2at6native60_GLOBAL__N__fdc43544_27_DistributionRandomKernel_cu_f88cee4443distribution_elementwise_grid_stride_kernelImLi2EZZZNS0_9templates4cuda13random_kernelIPNS_17CUDAGeneratorImplEEEvRNS_18TensorIteratorBaseET_ENKUlvE_clEvENKUlvE5_clEvEUlP24curandStatePhilox4_32_10E_ZNS1_27distribution_nullary_kernelIfm10ulonglong2S7_SF_ZZZS5_IS7_EvS9_SA_ENKSB_clEvENKSC_clEvEUlmE_EEvS9_T2_RKT3_T4_EUlimE0_EEvlNS_15PhiloxCudaStateET1_SJ_)
        /*008c*/ 	.short	0x0380
        /*008e*/ 	.short	0x01d0


	//----- nvinfo : EIATTR_SW_WAR
	.align		4
.L_1302:
        /*0090*/ 	.byte	0x04, 0x36
        /*0092*/ 	.short	(.L_1304 - .L_1303)
.L_1303:
        /*0094*/ 	.word	0x00000008
.L_1304:


//--------------------- .nv.info._ZN2at6native60_GLOBAL__N__fdc43544_27_DistributionRandomKernel_cu_f88cee4443distribution_elementwise_grid_stride_kernelImLi2EZZZNS0_9templates4cuda13random_kernelIPNS_17CUDAGeneratorImplEEEvRNS_18TensorIteratorBaseET_ENKUlvE_clEvENKUlvE5_clEvEUlP24curandStatePhilox4_32_10E_ZNS1_27distribution_nullary_kernelIfm10ulonglong2S7_SF_ZZZS5_IS7_EvS9_SA_ENKSB_clEvENKSC_clEvEUlmE_EEvS9_T2_RKT3_T4_EUlimE_EEvlNS_15PhiloxCudaStateET1_SJ_ --------------------------
	.section	.nv.info._ZN2at6native60_GLOBAL__N__fdc43544_27_DistributionRandomKernel_cu_f88cee4443distribution_elementwise_grid_stride_kernelImLi2EZZZNS0_9templates4cuda13random_kernelIPNS_17CUDAGeneratorImplEEEvRNS_18TensorIteratorBaseET_ENKUlvE_clEvENKUlvE5_clEvEUlP24curandStatePhilox4_32_10E_ZNS1_27distribution_nullary_kernelIfm10ulonglong2S7_SF_ZZZS5_IS7_EvS9_SA_ENKSB_clEvENKSC_clEvEUlmE_EEvS9_T2_RKT3_T4_EUlimE_EEvlNS_15PhiloxCudaStateET1_SJ_,"",@"SHT_CUDA_INFO"
	.sectionflags	@""
	.align	4


	//----- nvinfo : EIATTR_CUDA_API_VERSION
	.align		4
        /*0000*/ 	.byte	0x04, 0x37
        /*0002*/ 	.short	(.L_1306 - .L_1305)
.L_1305:
        /*0004*/ 	.word	0x00000082


	//----- nvinfo : EIATTR_KPARAM_INFO
	.align		4
.L_1306:
        /*0008*/ 	.byte	0x04, 0x17
        /*000a*/ 	.short	(.L_1308 - .L_1307)
.L_1307:
        /*000c*/ 	.word	0x00000000
        /*0010*/ 	.short	0x0003
        /*0012*/ 	.short	0x0028
        /*0014*/ 	.byte	0x00, 0xf0, 0x41, 0x00


	//----- nvinfo : EIATTR_KPARAM_INFO
	.align		4
.L_1308:
        /*0018*/ 	.byte	0x04, 0x17
        /*001a*/ 	.short	(.L_1310 - .L_1309)
.L_1309:
        /*001c*/ 	.word	0x00000000
        /*0020*/ 	.short	0x0002
        /*0022*/ 	.short	0x0020
        /*0024*/ 	.byte	0x00, 0xf0, 0x05, 0x00


	//----- nvinfo : EIATTR_KPARAM_INFO
	.align		4
.L_1310:
        /*0028*/ 	.byte	0x04, 0x17
        /*002a*/ 	.short	(.L_1312 - .L_1311)
.L_1311:
        /*002c*/ 	.word	0x00000000
        /*0030*/ 	.short	0x0001
        /*0032*/ 	.short	0x0008
        /*0034*/ 	.byte	0x00, 0xf0, 0x61, 0x00


	//----- nvinfo : EIATTR_KPARAM_INFO
	.align		4
.L_1312:
        /*0038*/ 	.byte	0x04, 0x17
        /*003a*/ 	.short	(.L_1314 - .L_1313)
.L_1313:
        /*003c*/ 	.word	0x00000000
        /*0040*/ 	.short	0x0000
        /*0042*/ 	.short	0x0000
        /*0044*/ 	.byte	0x00, 0xf0, 0x21, 0x00


	//----- nvinfo : EIATTR_SPARSE_MMA_MASK
	.align		4
.L_1314:
        /*0048*/ 	.byte	0x03, 0x50
        /*004a*/ 	.short	0x0000


	//----- nvinfo : EIATTR_MAXREG_COUNT
	.align		4
        /*004c*/ 	.byte	0x03, 0x1b
        /*004e*/ 	.short	0x0040


	//----- nvinfo : EIATTR_NUM_BARRIERS
	.align		4
        /*0050*/ 	.byte	0x02, 0x4c
        /*0052*/ 	.byte	0x01
	.zero		1


	//----- nvinfo : EIATTR_MERCURY_ISA_VERSION
	.align		4
        /*0054*/ 	.byte	0x03, 0x5f
        /*0056*/ 	.short	0x0101


	//----- nvinfo : EIATTR_VRC_CTA_INIT_COUNT
	.align		4
        /*0058*/ 	.byte	0x02, 0x4a
	.zero		1
	.zero		1


	//----- nvinfo : EIATTR_EXIT_INSTR_OFFSETS
	.align		4
        /*005c*/ 	.byte	0x04, 0x1c
        /*005e*/ 	.short	(.L_1316 - .L_1315)


	//   ....[0]....
.L_1315:
        /*0060*/ 	.word	0x000007b0


	//   ....[1]....
        /*0064*/ 	.word	0x00001030


	//----- nvinfo : EIATTR_MAX_THREADS
	.align		4
.L_1316:
        /*0068*/ 	.byte	0x04, 0x05
        /*006a*/ 	.short	(.L_1318 - .L_1317)
.L_1317:
        /*006c*/ 	.word	0x00000100
        /*0070*/ 	.word	0x00000001
        /*0074*/ 	.word	0x00000001


	//----- nvinfo : EIATTR_CRS_STACK_SIZE
	.align		4
.L_1318:
        /*0078*/ 	.byte	0x04, 0x1e
        /*007a*/ 	.short	(.L_1320 - .L_1319)
.L_1319:
        /*007c*/ 	.word	0x00000000


	//----- nvinfo : EIATTR_CBANK_PARAM_SIZE
	.align		4
.L_1320:
        /*0080*/ 	.byte	0x03, 0x19
        /*0082*/ 	.short	0x0038


	//----- nvinfo : EIATTR_PARAM_CBANK
	.align		4
        /*0084*/ 	.byte	0x04, 0x0a
        /*0086*/ 	.short	(.L_1322 - .L_1321)
	.align		4
.L_1321:
        /*0088*/ 	.word	index@(.nv.constant0._ZN2at6native60_GLOBAL__N__fdc43544_27_DistributionRandomKernel_cu_f88cee4443distribution_elementwise_grid_stride_kernelImLi2EZZZNS0_9templates4cuda13random_kernelIPNS_17CUDAGeneratorImplEEEvRNS_18TensorIteratorBaseET_ENKUlvE_clEvENKUlvE5_clEvEUlP24curandStatePhilox4_32_10E_ZNS1_27distribution_nullary_kernelIfm10ulonglong2S7_SF_ZZZS5_IS7_EvS9_SA_ENKSB_clEvENKSC_clEvEUlmE_EEvS9_T2_RKT3_T4_EUlimE_EEvlNS_15PhiloxCudaStateET1_SJ_)
        /*008c*/ 	.short	0x0380
        /*008e*/ 	.short	0x0038


	//----- nvinfo : EIATTR_SW_WAR
	.align		4
.L_1322:
        /*0090*/ 	.byte	0x04, 0x36
        /*0092*/ 	.short	(.L_1324 - .L_1323)
.L_1323:
        /*0094*/ 	.word	0x00000008
.L_1324:


//--------------------- .nv.info._ZN2at6native60_GLOBAL__N__fdc43544_27_DistributionRandomKernel_cu_f88cee4443distribution_elementwise_grid_stride_kernelIjLi4EZZZNS0_9templates4cuda13random_kernelIPNS_17CUDAGeneratorImplEEEvRNS_18TensorIteratorBaseET_ENKUlvE_clEvENKUlvE4_clEvEUlP24curandStatePhilox4_32_10E0_ZNS1_27distribution_nullary_kernelIdj5uint4S7_SF_ZZZS5_IS7_EvS9_SA_ENKSB_clEvENKSC_clEvEUljE_EEvS9_T2_RKT3_T4_EUlijE0_EEvlNS_15PhiloxCudaStateET1_SJ_ --------------------------
	.section	.nv.info._ZN2at6native60_GLOBAL__N__fdc43544_27_DistributionRandomKernel_cu_f88cee4443distribution_elementwise_grid_stride_kernelIjLi4EZZZNS0_9templates4cuda13random_kernelIPNS_17CUDAGeneratorImplEEEvRNS_18TensorIteratorBaseET_ENKUlvE_clEvENKUlvE4_clEvEUlP24curandStatePhilox4_32_10E0_ZNS1_27distribution_nullary_kernelIdj5uint4S7_SF_ZZZS5_IS7_EvS9_SA_ENKSB_clEvENKSC_clEvEUljE_EEvS9_T2_RKT3_T4_EUlijE0_EEvlNS_15PhiloxCudaStateET1_SJ_,"",@"SHT_CUDA_INFO"
	.sectionflags	@""
	.align	4


	//----- nvinfo : EIATTR_CUDA_API_VERSION
	.align		4
        /*0000*/ 	.byte	0x04, 0x37
        /*0002*/ 	.short	(.L_1326 - .L_1325)
.L_1325:
        /*0004*/ 	.word	0x00000082


	//----- nvinfo : EIATTR_KPARAM_INFO
	.align		4
.L_1326:
        /*0008*/ 	.byte	0x04, 0x17
        /*000a*/ 	.short	(.L_1328 - .L_1327)
.L_1327:
        /*000c*/ 	.word	0x00000000
        /*0010*/ 	.short	0x0003
        /*0012*/ 	.short	0x0028
        /*0014*/ 	.byte	0x00, 0xf0, 0xa1, 0x06


	//----- nvinfo : EIATTR_KPARAM_INFO
	.align		4
.L_1328:
        /*0018*/ 	.byte	0x04, 0x17
        /*001a*/ 	.short	(.L_1330 - .L_1329)
.L_1329:
        /*001c*/ 	.word	0x00000000
        /*0020*/ 	.short	0x0002
        /*0022*/ 	.short	0x0020
        /*0024*/ 	.byte	0x00, 0xf0, 0x05, 0x00


	//----- nvinfo : EIATTR_KPARAM_INFO
	.align		4
.L_1330:
        /*0028*/ 	.byte	0x04, 0x17
        /*002a*/ 	.short	(.L_1332 - .L_1331)
.L_1331:
        /*002c*/ 	.word	0x00000000
        /*0030*/ 	.short	0x0001
        /*0032*/ 	.short	0x0008
        /*0034*/ 	.byte	0x00, 0xf0, 0x61, 0x00


	//----- nvinfo : EIATTR_KPARAM_INFO
	.align		4
.L_1332:
        /*0038*/ 	.byte	0x04, 0x17
        /*003a*/ 	.short	(.L_1334 - .L_1333)
.L_1333:
        /*003c*/ 	.word	0x00000000
        /*0040*/ 	.short	0x0000
        /*0042*/ 	.short	0x0000
        /*0044*/ 	.byte	0x00, 0xf0, 0x21, 0x00


	//----- nvinfo : EIATTR_SPARSE_MMA_MASK
	.align		4
.L_1334:
        /*0048*/ 	.byte	0x03, 0x50
        /*004a*/ 	.short	0x0000


	//----- nvinfo : EIATTR_MAXREG_COUNT
	.align		4
        /*004c*/ 	.byte	0x03, 0x1b
        /*004e*/ 	.short	0x0040


	//----- nvinfo : EIATTR_NUM_BARRIERS
	.align		4
        /*0050*/ 	.byte	0x02, 0x4c
        /*0052*/ 	.byte	0x01
	.zero		1


	//----- nvinfo : EIATTR_MERCURY_ISA_VERSION
	.align		4
        /*0054*/ 	.byte	0x03, 0x5f
        /*0056*/ 	.short	0x0101


	//----- nvinfo : EIATTR_VRC_CTA_INIT_COUNT
	.align		4
        /*0058*/ 	.byte	0x02, 0x4a
	.zero		1
	.zero		1


	//----- nvinfo : EIATTR_EXIT_INSTR_OFFSETS
	.align		4
        /*005c*/ 	.byte	0x04, 0x1c
        /*005e*/ 	.short	(.L_1336 - .L_1335)


	//   ....[0]....
.L_1335:
        /*0060*/ 	.word	0x000007b0


	//   ....[1]....
        /*0064*/ 	.word	0x00005190


	//----- nvinfo : EIATTR_MAX_THREADS
	.align		4
.L_1336:
        /*0068*/ 	.byte	0x04, 0x05
        /*006a*/ 	.short	(.L_1338 - .L_1337)
.L_1337:
        /*006c*/ 	.word	0x00000100
        /*0070*/ 	.word	0x00000001
        /*0074*/ 	.word	0x00000001


	//----- nvinfo : EIATTR_CRS_STACK_SIZE
	.align		4
.L_1338:
        /*0078*/ 	.byte	0x04, 0x1e
        /*007a*/ 	.short	(.L_1340 - .L_1339)
.L_1339:
        /*007c*/ 	.word	0x00000000


	//----- nvinfo : EIATTR_CBANK_PARAM_SIZE
	.align		4
.L_1340:
        /*0080*/ 	.byte	0x03, 0x19
        /*0082*/ 	.short	0x01d0


	//----- nvinfo : EIATTR_PARAM_CBANK
	.align		4
        /*0084*/ 	.byte	0x04, 0x0a
        /*0086*/ 	.short	(.L_1342 - .L_1341)
	.align		4
.L_1341:
        /*0088*/ 	.word	index@(.nv.constant0._ZN2at6native60_GLOBAL__N__fdc43544_27_DistributionRandomKernel_cu_f88cee4443distribution_elementwise_grid_stride_kernelIjLi4EZZZNS0_9templates4cuda13random_kernelIPNS_17CUDAGeneratorImplEEEvRNS_18TensorIteratorBaseET_ENKUlvE_clEvENKUlvE4_clEvEUlP24curandStatePhilox4_32_10E0_ZNS1_27distribution_nullary_kernelIdj5uint4S7_SF_ZZZS5_IS7_EvS9_SA_ENKSB_clEvENKSC_clEvEUljE_EEvS9_T2_RKT3_T4_EUlijE0_EEvlNS_15PhiloxCudaStateET1_SJ_)
        /*008c*/ 	.short	0x0380
        /*008e*/ 	.short	0x01d0


	//----- nvinfo : EIATTR_SW_WAR
	.align		4
.L_1342:
        /*0090*/ 	.byte	0x04, 0x36
        /*0092*/ 	.short	(.L_1344 - .L_1343)
.L_1343:
        /*0094*/ 	.word	0x00000008
.L_1344:


//--------------------- .nv.info._ZN2at6native60_GLOBAL__N__fdc43544_27_DistributionRandomKernel_cu_f88cee4443distribution_elementwise_grid_stride_kernelIjLi4EZZZNS0_9templates4cuda13random_kernelIPNS_17CUDAGeneratorImplEEEvRNS_18TensorIteratorBaseET_ENKUlvE_clEvENKUlvE4_clEvEUlP24curandStatePhilox4_32_10E0_ZNS1_27distribution_nullary_kernelIdj5uint4S7_SF_ZZZS5_IS7_EvS9_SA_ENKSB_clEvENKSC_clEvEUljE_EEvS9_T2_RKT3_T4_EUlijE_EEvlNS_15PhiloxCudaStateET1_SJ_ --------------------------
	.section	.nv.info._ZN2at6native60_GLOBAL__N__fdc43544_27_DistributionRandomKernel_cu_f88cee4443distribution_elementwise_grid_stride_kernelIjLi4EZZZNS0_9templates4cuda13random_kernelIPNS_17CUDAGeneratorImplEEEvRNS_18TensorIteratorBaseET_ENKUlvE_clEvENKUlvE4_clEvEUlP24curandStatePhilox4_32_10E0_ZNS1_27distribution_nullary_kernelIdj5uint4S7_SF_ZZZS5_IS7_EvS9_SA_ENKSB_clEvENKSC_clEvEUljE_EEvS9_T2_RKT3_T4_EUlijE_EEvlNS_15PhiloxCudaStateET1_SJ_,"",@"SHT_CUDA_INFO"
	.sectionflags	@""
	.align	4


	//----- nvinfo : EIATTR_CUDA_API_VERSION
	.align		4
        /*0000*/ 	.byte	0x04, 0x37
        /*0002*/ 	.short	(.L_1346 - .L_1345)
.L_1345:
        /*0004*/ 	.word	0x00000082


	//----- nvinfo : EIATTR_KPARAM_INFO
	.align		4
.L_1346:
        /*0008*/ 	.byte	0x04, 0x17
        /*000a*/ 	.short	(.L_1348 - .L_1347)
.L_1347:
        /*000c*/ 	.word	0x00000000
        /*0010*/ 	.short	0x0003
        /*0012*/ 	.short	0x0028
        /*0014*/ 	.byte	0x00, 0xf0, 0x41, 0x00


	//----- nvinfo : EIATTR_KPARAM_INFO
	.align		4
.L_1348:
        /*0018*/ 	.byte	0x04, 0x17
        /*001a*/ 	.short	(.L_1350 - .L_1349)
.L_1349:
        /*001c*/ 	.word	0x00000000
        /*0020*/ 	.short	0x0002
        /*0022*/ 	.short	0x0020
        /*0024*/ 	.byte	0x00, 0xf0, 0x05, 0x00


	//----- nvinfo : EIATTR_KPARAM_INFO
	.align		4
.L_1350:
        /*0028*/ 	.byte	0x04, 0x17
        /*002a*/ 	.short	(.L_1352 - .L_1351)
.L_1351:
        /*002c*/ 	.word	0x00000000
        /*0030*/ 	.short	0x0001
        /*0032*/ 	.short	0x0008
        /*0034*/ 	.byte	0x00, 0xf0, 0x61, 0x00


	//----- nvinfo : EIATTR_KPARAM_INFO
	.align		4
.L_1352:
        /*0038*/ 	.byte	0x04, 0x17
        /*003a*/ 	.short	(.L_1354 - .L_1353)
.L_1353:
        /*003c*/ 	.word	0x00000000
        /*0040*/ 	.short	0x0000
        /*0042*/ 	.short	0x0000
        /*0044*/ 	.byte	0x00, 0xf0, 0x21, 0x00


	//----- nvinfo : EIATTR_SPARSE_MMA_MASK
	.align		4
.L_1354:
        /*0048*/ 	.byte	0x03, 0x50
        /*004a*/ 	.short	0x0000


	//----- nvinfo : EIATTR_MAXREG_COUNT
	.align		4
        /*004c*/ 	.byte	0x03, 0x1b
        /*004e*/ 	.short	0x0040


	//----- nvinfo : EIATTR_NUM_BARRIERS
	.align		4
        /*0050*/ 	.byte	0x02, 0x4c
        /*0052*/ 	.byte	0x01
	.zero		1


	//----- nvinfo : EIATTR_MERCURY_ISA_VERSION
	.align		4
        /*0054*/ 	.byte	0x03, 0x5f
        /*0056*/ 	.short	0x0101


	//----- nvinfo : EIATTR_VRC_CTA_INIT_COUNT
	.align		4
        /*0058*/ 	.byte	0x02, 0x4a
	.zero		1
	.zero		1


	//----- nvinfo : EIATTR_EXIT_INSTR_OFFSETS
	.align		4
        /*005c*/ 	.byte	0x04, 0x1c
        /*005e*/ 	.short	(.L_1356 - .L_1355)


	//   ....[0]....
.L_1355:
        /*0060*/ 	.word	0x000007c0


	//   ....[1]....
        /*0064*/ 	.word	0x00001060


	//----- nvinfo : EIATTR_MAX_THREADS
	.align		4
.L_1356:
        /*0068*/ 	.byte	0x04, 0x05
        /*006a*/ 	.short	(.L_1358 - .L_1357)
.L_1357:
        /*006c*/ 	.word	0x00000100
        /*0070*/ 	.word	0x00000001
        /*0074*/ 	.word	0x00000001


	//----- nvinfo : EIATTR_CRS_STACK_SIZE
	.align		4
.L_1358:
        /*0078*/ 	.byte	0x04, 0x1e
        /*007a*/ 	.short	(.L_1360 - .L_1359)
.L_1359:
        /*007c*/ 	.word	0x00000000


	//----- nvinfo : EIATTR_CBANK_PARAM_SIZE
	.align		4
.L_1360:
        /*0080*/ 	.byte	0x03, 0x19
        /*0082*/ 	.short	0x0038


	//----- nvinfo : EIATTR_PARAM_CBANK
	.align		4
        /*0084*/ 	.byte	0x04, 0x0a
        /*0086*/ 	.short	(.L_1362 - .L_1361)
	.align		4
.L_1361:
        /*0088*/ 	.word	index@(.nv.constant0._ZN2at6native60_GLOBAL__N__fdc43544_27_DistributionRandomKernel_cu_f88cee4443distribution_elementwise_grid_stride_kernelIjLi4EZZZNS0_9templates4cuda13random_kernelIPNS_17CUDAGeneratorImplEEEvRNS_18TensorIteratorBaseET_ENKUlvE_clEvENKUlvE4_clEvEUlP24curandStatePhilox4_32_10E0_ZNS1_27distribution_nullary_kernelIdj5uint4S7_SF_ZZZS5_IS7_EvS9_SA_ENKSB_clEvENKSC_clEvEUljE_EEvS9_T2_RKT3_T4_EUlijE_EEvlNS_15PhiloxCudaStateET1_SJ_)
        /*008c*/ 	.short	0x0380
        /*008e*/ 	.short	0x0038


	//----- nvinfo : EIATTR_SW_WAR
	.align		4
.L_1362:
        /*0090*/ 	.byte	0x04, 0x36
        /*0092*/ 	.short	(.L_1364 - .L_1363)
.L_1363:
        /*0094*/ 	.word	0x00000008
.L_1364:


//--------------------- .nv.info._ZN2at6native60_GLOBAL__N__fdc43544_27_DistributionRandomKernel_cu_f88cee4443distribution_elementwise_grid_stride_kernelImLi2EZZZNS0_9templates4cuda13random_kernelIPNS_17CUDAGeneratorImplEEEvRNS_18TensorIteratorBaseET_ENKUlvE_clEvENKUlvE4_clEvEUlP24curandStatePhilox4_32_10E_ZNS1_27distribution_nullary_kernelIdm10ulonglong2S7_SF_ZZZS5_IS7_EvS9_SA_ENKSB_clEvENKSC_clEvEUlmE_EEvS9_T2_RKT3_T4_EUlimE0_EEvlNS_15PhiloxCudaStateET1_SJ_ --------------------------
	.section	.nv.info._ZN2at6native60_GLOBAL__N__fdc43544_27_DistributionRandomKernel_cu_f88cee4443distribution_elementwise_grid_stride_kernelImLi2EZZZNS0_9templates4cuda13random_kernelIPNS_17CUDAGeneratorImplEEEvRNS_18TensorIteratorBaseET_ENKUlvE_clEvENKUlvE4_clEvEUlP24curandStatePhilox4_32_10E_ZNS1_27distribution_nullary_kernelIdm10ulonglong2S7_SF_ZZZS5_IS7_EvS9_SA_ENKSB_clEvENKSC_clEvEUlmE_EEvS9_T2_RKT3_T4_EUlimE0_EEvlNS_15PhiloxCudaStateET1_SJ_,"",@"SHT_CUDA_INFO"
	.sectionflags	@""
	.align	4


	//----- nvinfo : EIATTR_CUDA_API_VERSION
	.align		4
        /*0000*/ 	.byte	0x04, 0x37
        /*0002*/ 	.short	(.L_1366 - .L_1365)
.L_1365:
        /*0004*/ 	.word	0x00000082


	//----- nvinfo : EIATTR_KPARAM_INFO
	.align		4
.L_1366:
        /*0008*/ 	.byte	0x04, 0x17
        /*000a*/ 	.short	(.L_1368 - .L_1367)
.L_1367:
        /*000c*/ 	.word	0x00000000
        /*0010*/ 	.short	0x0003
        /*0012*/ 	.short	0x0028
        /*0014*/ 	.byte	0x00, 0xf0, 0xa1, 0x06


	//----- nvinfo : EIATTR_KPARAM_INFO
	.align		4
.L_1368:
        /*0018*/ 	.byte	0x04, 0x17
        /*001a*/ 	.short	(.L_1370 - .L_1369)
.L_1369:
        /*001c*/ 	.word	0x00000000
        /*0020*/ 	.short	0x0002
        /*0022*/ 	.short	0x0020
        /*0024*/ 	.byte	0x00, 0xf0, 0x05, 0x00


	//----- nvinfo : EIATTR_KPARAM_INFO
	.align		4
.L_1370:
        /*0028*/ 	.byte	0x04, 0x17
        /*002a*/ 	.short	(.L_1372 - .L_1371)
.L_1371:
        /*002c*/ 	.word	0x00000000
        /*0030*/ 	.short	0x0001
        /*0032*/ 	.short	0x0008
        /*0034*/ 	.byte	0x00, 0xf0, 0x61, 0x00


	//----- nvinfo : EIATTR_KPARAM_INFO
	.align		4
.L_1372:
        /*0038*/ 	.byte	0x04, 0x17
        /*003a*/ 	.short	(.L_1374 - .L_1373)
.L_1373:
        /*003c*/ 	.word	0x00000000
        /*0040*/ 	.short	0x0000
        /*0042*/ 	.short	0x0000
        /*0044*/ 	.byte	0x00, 0xf0, 0x21, 0x00


	//----- nvinfo : EIATTR_SPARSE_MMA_MASK
	.align		4
.L_1374:
        /*0048*/ 	.byte	0x03, 0x50
        /*004a*/ 	.short	0x0000


	//----- nvinfo : EIATTR_MAXREG_COUNT
	.align		4
        /*004c*/ 	.byte	0x03, 0x1b
        /*004e*/ 	.short	0x0040


	//----- nvinfo : EIATTR_NUM_BARRIERS
	.align		4
        /*0050*/ 	.byte	0x02, 0x4c
        /*0052*/ 	.byte	0x01
	.zero		1


	//----- nvinfo : EIATTR_MERCURY_ISA_VERSION
	.align		4
        /*0054*/ 	.byte	0x03, 0x5f
        /*0056*/ 	.short	0x0101


	//----- nvinfo : EIATTR_VRC_CTA_INIT_COUNT
	.align		4
        /*0058*/ 	.byte	0x02, 0x4a
	.zero		1
	.zero		1


	//----- nvinfo : EIATTR_EXIT_INSTR_OFFSETS
	.align		4
        /*005c*/ 	.byte	0x04, 0x1c
        /*005e*/ 	.short	(.L_1376 - .L_1375)


	//   ....[0]....
.L_1375:
        /*0060*/ 	.word	0x000007c0


	//   ....[1]....
        /*0064*/ 	.word	0x00003400


	//----- nvinfo : EIATTR_MAX_THREADS
	.align		4
.L_1376:
        /*0068*/ 	.byte	0x04, 0x05
        /*006a*/ 	.short	(.L_1378 - .L_1377)
.L_1377:
        /*006c*/ 	.word	0x00000100
        /*0070*/ 	.word	0x00000001
        /*0074*/ 	.word	0x00000001


	//----- nvinfo : EIATTR_CRS_STACK_SIZE
	.align		4
.L_1378:
        /*0078*/ 	.byte	0x04, 0x1e
        /*007a*/ 	.short	(.L_1380 - .L_1379)
.L_1379:
        /*007c*/ 	.word	0x00000000


	//----- nvinfo : EIATTR_CBANK_PARAM_SIZE
	.align		4
.L_1380:
        /*0080*/ 	.byte	0x03, 0x19
        /*0082*/ 	.short	0x01d0


	//----- nvinfo : EIATTR_PARAM_CBANK
	.align		4
        /*0084*/ 	.byte	0x04, 0x0a
        /*0086*/ 	.short	(.L_1382 - .L_1381)
	.align		4
.L_1381:
        /*0088*/ 	.word	index@(.nv.constant0._ZN2at6native60_GLOBAL__N__fdc43544_27_DistributionRandomKernel_cu_f88cee4443distribution_elementwise_grid_stride_kernelImLi2EZZZNS0_9templates4cuda13random_kernelIPNS_17CUDAGeneratorImplEEEvRNS_18TensorIteratorBaseET_ENKUlvE_clEvENKUlvE4_clEvEUlP24curandStatePhilox4_32_10E_ZNS1_27distribution_nullary_kernelIdm10ulonglong2S7_SF_ZZZS5_IS7_EvS9_SA_ENKSB_clEvENKSC_clEvEUlmE_EEvS9_T2_RKT3_T4_EUlimE0_EEvlNS_15PhiloxCudaStateET1_SJ_)
        /*008c*/ 	.short	0x0380
        /*008e*/ 	.short	0x01d0


	//----- nvinfo : EIATTR_SW_WAR
	.align		4
.L_1382:
        /*0090*/ 	.byte	0x04, 0x36
        /*0092*/ 	.short	(.L_1384 - .L_1383)
.L_1383:
        /*0094*/ 	.word	0x00000008
.L_1384:


//--------------------- .nv.info._ZN2at6native60_GLOBAL__N__fdc43544_27_DistributionRandomKernel_cu_f88cee4443distribution_elementwise_grid_stride_kernelImLi2EZZZNS0_9templates4cuda13random_kernelIPNS_17CUDAGeneratorImplEEEvRNS_18TensorIteratorBaseET_ENKUlvE_clEvENKUlvE4_clEvEUlP24curandStatePhilox4_32_10E_ZNS1_27distribution_nullary_kernelIdm10ulonglong2S7_SF_ZZZS5_IS7_EvS9_SA_ENKSB_clEvENKSC_clEvEUlmE_EEvS9_T2_RKT3_T4_EUlimE_EEvlNS_15PhiloxCudaStateET1_SJ_ --------------------------
	.section	.nv.info._ZN2at6native60_GLOBAL__N__fdc43544_27_DistributionRandomKernel_cu_f88cee4443distribution_elementwise_grid_stride_kernelImLi2EZZZNS0_9templates4cuda13random_kernelIPNS_17CUDAGeneratorImplEEEvRNS_18TensorIteratorBaseET_ENKUlvE_clEvENKUlvE4_clEvEUlP24curandStatePhilox4_32_10E_ZNS1_27distribution_nullary_kernelIdm10ulonglong2S7_SF_ZZZS5_IS7_EvS9_SA_ENKSB_clEvENKSC_clEvEUlmE_EEvS9_T2_RKT3_T4_EUlimE_EEvlNS_15PhiloxCudaStateET1_SJ_,"",@"SHT_CUDA_INFO"
	.sectionflags	@""
	.align	4


	//----- nvinfo : EIATTR_CUDA_API_VERSION
	.align		4
        /*0000*/ 	.byte	0x04, 0x37
        /*0002*/ 	.short	(.L_1386 - .L_1385)
.L_1385:
        /*0004*/ 	.word	0x00000082


	//----- nvinfo : EIATTR_KPARAM_INFO
	.align		4
.L_1386:
        /*0008*/ 	.byte	0x04, 0x17
        /*000a*/ 	.short	(.L_1388 - .L_1387)
.L_1387:
        /*000c*/ 	.word	0x00000000
        /*0010*/ 	.short	0x0003
        /*0012*/ 	.short	0x0028
        /*0014*/ 	.byte	0x00, 0xf0, 0x41, 0x00


	//----- nvinfo : EIATTR_KPARAM_INFO
	.align		4
.L_1388:
        /*0018*/ 	.byte	0x04, 0x17
        /*001a*/ 	.short	(.L_1390 - .L_1389)
.L_1389:
        /*001c*/ 	.word	0x00000000
        /*0020*/ 	.short	0x0002
        /*0022*/ 	.short	0x0020
        /*0024*/ 	.byte	0x00, 0xf0, 0x05, 0x00


	//----- nvinfo : EIATTR_KPARAM_INFO
	.align		4
.L_1390:
        /*0028*/ 	.byte	0x04, 0x17
        /*002a*/ 	.short	(.L_1392 - .L_1391)
.L_1391:
        /*002c*/ 	.word	0x00000000
        /*0030*/ 	.short	0x0001
        /*0032*/ 	.short	0x0008
        /*0034*/ 	.byte	0x00, 0xf0, 0x61, 0x00


	//----- nvinfo : EIATTR_KPARAM_INFO
	.align		4
.L_1392:
        /*0038*/ 	.byte	0x04, 0x17
        /*003a*/ 	.short	(.L_1394 - .L_1393)
.L_1393:
        /*003c*/ 	.word	0x00000000
        /*0040*/ 	.short	0x0000
        /*0042*/ 	.short	0x0000
        /*0044*/ 	.byte	0x00, 0xf0, 0x21, 0x00


	//----- nvinfo : EIATTR_SPARSE_MMA_MASK
	.align		4
.L_1394:
        /*0048*/ 	.byte	0x03, 0x50
        /*004a*/ 	.short	0x0000


	//----- nvinfo : EIATTR_MAXREG_COUNT
	.align		4
        /*004c*/ 	.byte	0x03, 0x1b
        /*004e*/ 	.short	0x0040


	//----- nvinfo : EIATTR_NUM_BARRIERS
	.align		4
        /*0050*/ 	.byte	0x02, 0x4c
        /*0052*/ 	.byte	0x01
	.zero		1


	//----- nvinfo : EIATTR_MERCURY_ISA_VERSION
	.align		4
        /*0054*/ 	.byte	0x03, 0x5f
        /*0056*/ 	.short	0x0101


	//----- nvinfo : EIATTR_VRC_CTA_INIT_COUNT
	.align		4
        /*0058*/ 	.byte	0x02, 0x4a
	.zero		1
	.zero		1


	//----- nvinfo : EIATTR_EXIT_INSTR_OFFSETS
	.align		4
        /*005c*/ 	.byte	0x04, 0x1c
        /*005e*/ 	.short	(.L_1396 - .L_1395)


	//   ....[0]....
.L_1395:
        /*0060*/ 	.word	0x000007b0


	//   ....[1]....
        /*0064*/ 	.word	0x00001000


	//----- nvinfo : EIATTR_MAX_THREADS
	.align		4
.L_1396:
        /*0068*/ 	.byte	0x04, 0x05
        /*006a*/ 	.short	(.L_1398 - .L_1397)
.L_1397:
        /*006c*/ 	.word	0x00000100
        /*0070*/ 	.word	0x00000001
        /*0074*/ 	.word	0x00000001


	//----- nvinfo : EIATTR_CRS_STACK_SIZE
	.align		4
.L_1398:
        /*0078*/ 	.byte	0x04, 0x1e
        /*007a*/ 	.short	(.L_1400 - .L_1399)
.L_1399:
        /*007c*/ 	.word	0x00000000


	//----- nvinfo : EIATTR_CBANK_PARAM_SIZE
	.align		4
.L_1400:
        /*0080*/ 	.byte	0x03, 0x19
        /*0082*/ 	.short	0x0038


	//----- nvinfo : EIATTR_PARAM_CBANK
	.align		4
        /*0084*/ 	.byte	0x04, 0x0a
        /*0086*/ 	.short	(.L_1402 - .L_1401)
	.align		4
.L_1401:
        /*0088*/ 	.word	index@(.nv.constant0._ZN2at6native60_GLOBAL__N__fdc43544_27_DistributionRandomKernel_cu_f88cee4443distribution_elementwise_grid_stride_kernelImLi2EZZZNS0_9templates4cuda13random_kernelIPNS_17CUDAGeneratorImplEEEvRNS_18TensorIteratorBaseET_ENKUlvE_clEvENKUlvE4_clEvEUlP24curandStatePhilox4_32_10E_ZNS1_27distribution_nullary_kernelIdm10ulonglong2S7_SF_ZZZS5_IS7_EvS9_SA_ENKSB_clEvENKSC_clEvEUlmE_EEvS9_T2_RKT3_T4_EUlimE_EEvlNS_15PhiloxCudaStateET1_SJ_)
        /*008c*/ 	.short	0x0380
        /*008e*/ 	.short	0x0038


	//----- nvinfo : EIATTR_SW_WAR
	.align		4
.L_1402:
        /*0090*/ 	.byte	0x04, 0x36
        /*0092*/ 	.short	(.L_1404 - .L_1403)
.L_1403:
        /*0094*/ 	.word	0x00000008
.L_1404:


//--------------------- .nv.info._ZN2at6native60_GLOBAL__N__fdc43544_27_DistributionRandomKernel_cu_f88cee4443distribution_elementwise_grid_stride_kernelIjLi4EZZZNS0_9templates4cuda13random_kernelIPNS_17CUDAGeneratorImplEEEvRNS_18TensorIteratorBaseET_ENKUlvE_clEvENKUlvE3_clEvEUlP24curandStatePhilox4_32_10E0_ZNS1_27distribution_nullary_kernelIsj5uint4S7_SF_ZZZS5_IS7_EvS9_SA_ENKSB_clEvENKSC_clEvEUljE_EEvS9_T2_RKT3_T4_EUlijE0_EEvlNS_15PhiloxCudaStateET1_SJ_ --------------------------
	.section	.nv.info._ZN2at6native60_GLOBAL__N__fdc43544_27_DistributionRandomKernel_cu_f88cee4443distribution_elementwise_grid_stride_kernelIjLi4EZZZNS0_9templates4cuda13random_kernelIPNS_17CUDAGeneratorImplEEEvRNS_18TensorIteratorBaseET_ENKUlvE_clEvENKUlvE3_clEvEUlP24curandStatePhilox4_32_10E0_ZNS1_27distribution_nullary_kernelIsj5uint4S7_SF_ZZZS5_IS7_EvS9_SA_ENKSB_clEvENKSC_clEvEUljE_EEvS9_T2_RKT3_T4_EUlijE0_EEvlNS_15PhiloxCudaStateET1_SJ_,"",@"SHT_CUDA_INFO"
	.sectionflags	@""
	.align	4


	//----- nvinfo : EIATTR_CUDA_API_VERSION
	.align		4
        /*0000*/ 	.byte	0x04, 0x37
        /*0002*/ 	.short	(.L_1406 - .L_1405)
.L_1405:
        /*0004*/ 	.word	0x00000082


	//----- nvinfo : EIATTR_KPARAM_INFO
	.align		4
.L_1406:
        /*0008*/ 	.byte	0x04, 0x17
        /*000a*/ 	.short	(.L_1408 - .L_1407)
.L_1407:
        /*000c*/ 	.word	0x00000000
        /*0010*/ 	.short	0x0003
        /*0012*/ 	.short	0x0028
        /*0014*/ 	.byte	0x00, 0xf0, 0xa1, 0x06


	//----- nvinfo : EIATTR_KPARAM_INFO
	.align		4
.L_1408:
        /*0018*/ 	.byte	0x04, 0x17
        /*001a*/ 	.short	(.L_1410 - .L_1409)
.L_1409:
        /*001c*/ 	.word	0x00000000
        /*0020*/ 	.short	0x0002
        /*0022*/ 	.short	0x0020
        /*0024*/ 	.byte	0x00, 0xf0, 0x05, 0x00


	//----- nvinfo : EIATTR_KPARAM_INFO
	.align		4
.L_1410:
        /*0028*/ 	.byte	0x04, 0x17
        /*002a*/ 	.short	(.L_1412 - .L_1411)
.L_1411:
        /*002c*/ 	.word	0x00000000
        /*0030*/ 	.short	0x0001
        /*0032*/ 	.short	0x0008
        /*0034*/ 	.byte	0x00, 0xf0, 0x61, 0x00


	//----- nvinfo : EIATTR_KPARAM_INFO
	.align		4
.L_1412:
        /*0038*/ 	.byte	0x04, 0x17
        /*003a*/ 	.short	(.L_1414 - .L_1413)
.L_1413:
        /*003c*/ 	.word	0x00000000
        /*0040*/ 	.short	0x0000
        /*0042*/ 	.short	0x0000
        /*0044*/ 	.byte	0x00, 0xf0, 0x21, 0x00


	//----- nvinfo : EIATTR_SPARSE_MMA_MASK
	.align		4
.L_1414:
        /*0048*/ 	.byte	0x03, 0x50
        /*004a*/ 	.short	0x0000


	//----- nvinfo : EIATTR_MAXREG_COUNT
	.align		4
        /*004c*/ 	.byte	0x03, 0x1b
        /*004e*/ 	.short	0x0040


	//----- nvinfo : EIATTR_NUM_BARRIERS
	.align		4
        /*0050*/ 	.byte	0x02, 0x4c
        /*0052*/ 	.byte	0x01
	.zero		1


	//----- nvinfo : EIATTR_MERCURY_ISA_VERSION
	.align		4
        /*0054*/ 	.byte	0x03, 0x5f
        /*0056*/ 	.short	0x0101


	//----- nvinfo : EIATTR_VRC_CTA_INIT_COUNT
	.align		4
        /*0058*/ 	.byte	0x02, 0x4a
	.zero		1
	.zero		1


	//----- nvinfo : EIATTR_EXIT_INSTR_OFFSETS
	.align		4
        /*005c*/ 	.byte	0x04, 0x1c
        /*005e*/ 	.short	(.L_1416 - .L_1415)


	//   ....[0]....
.L_1415:
        /*0060*/ 	.word	0x000007b0


	//   ....[1]....
        /*0064*/ 	.word	0x000051f0


	//----- nvinfo : EIATTR_MAX_THREADS
	.align		4
.L_1416:
        /*0068*/ 	.byte	0x04, 0x05
        /*006a*/ 	.short	(.L_1418 - .L_1417)
.L_1417:
        /*006c*/ 	.word	0x00000100
        /*0070*/ 	.word	0x00000001
        /*0074*/ 	.word	0x00000001


	//----- nvinfo : EIATTR_CRS_STACK_SIZE
	.align		4
.L_1418:
        /*0078*/ 	.byte	0x04, 0x1e
        /*007a*/ 	.short	(.L_1420 - .L_1419)
.L_1419:
        /*007c*/ 	.word	0x00000000


	//----- nvinfo : EIATTR_CBANK_PARAM_SIZE
	.align		4
.L_1420:
        /*0080*/ 	.byte	0x03, 0x19
        /*0082*/ 	.short	0x01d0


	//----- nvinfo : EIATTR_PARAM_CBANK
	.align		4
        /*0084*/ 	.byte	0x04, 0x0a
        /*0086*/ 	.short	(.L_1422 - .L_1421)
	.align		4
.L_1421:
        /*0088*/ 	.word	index@(.nv.constant0._ZN2at6native60_GLOBAL__N__fdc43544_27_DistributionRandomKernel_cu_f88cee4443distribution_elementwise_grid_stride_kernelIjLi4EZZZNS0_9templates4cuda13random_kernelIPNS_17CUDAGeneratorImplEEEvRNS_18TensorIteratorBaseET_ENKUlvE_clEvENKUlvE3_clEvEUlP24curandStatePhilox4_32_10E0_ZNS1_27distribution_nullary_kernelIsj5uint4S7_SF_ZZZS5_IS7_EvS9_SA_ENKSB_clEvENKSC_clEvEUljE_EEvS9_T2_RKT3_T4_EUlijE0_EEvlNS_15PhiloxCudaStateET1_SJ_)
        /*008c*/ 	.short	0x0380
        /*008e*/ 	.short	0x01d0


	//----- nvinfo : EIATTR_SW_WAR
	.align		4
.L_1422:
        /*0090*/ 	.byte	0x04, 0x36
        /*0092*/ 	.short	(.L_1424 - .L_1423)
.L_1423:
        /*0094*/ 	.word	0x00000008
.L_1424:


//--------------------- .nv.info._ZN2at6native60_GLOBAL__N__fdc43544_27_DistributionRandomKernel_cu_f88cee4443distribution_elementwise_grid_stride_kernelIjLi4EZZZNS0_9templates4cuda13random_kernelIPNS_17CUDAGeneratorImplEEEvRNS_18TensorIteratorBaseET_ENKUlvE_clEvENKUlvE3_clEvEUlP24curandStatePhilox4_32_10E0_ZNS1_27distribution_nullary_kernelIsj5uint4S7_SF_ZZZS5_IS7_EvS9_SA_ENKSB_clEvENKSC_clEvEUljE_EEvS9_T2_RKT3_T4_EUlijE_EEvlNS_15PhiloxCudaStateET1_SJ_ --------------------------
	.section	.nv.info._ZN2at6native60_GLOBAL__N__fdc43544_27_DistributionRandomKernel_cu_f88cee4443distribution_elementwise_grid_stride_kernelIjLi4EZZZNS0_9templates4cuda13random_kernelIPNS_17CUDAGeneratorImplEEEvRNS_18TensorIteratorBaseET_ENKUlvE_clEvENKUlvE3_clEvEUlP24curandStatePhilox4_32_10E0_ZNS1_27distribution_nullary_kernelIsj5uint4S7_SF_ZZZS5_IS7_EvS9_SA_ENKSB_clEvENKSC_clEvEUljE_EEvS9_T2_RKT3_T4_EUlijE_EEvlNS_15PhiloxCudaStateET1_SJ_,"",@"SHT_CUDA_INFO"
	.sectionflags	@""
	.align	4


	//----- nvinfo : EIATTR_CUDA_API_VERSION
	.align		4
        /*0000*/ 	.byte	0x04, 0x37
        /*0002*/ 	.short	(.L_1426 - .L_1425)
.L_1425:
        /*0004*/ 	.word	0x00000082


	//----- nvinfo : EIATTR_KPARAM_INFO
	.align		4
.L_1426:
        /*0008*/ 	.byte	0x04, 0x17
        /*000a*/ 	.short	(.L_1428 - .L_1427)
.L_1427:
        /*000c*/ 	.word	0x00000000
        /*0010*/ 	.short	0x0003
        /*0012*/ 	.short	0x0028
        /*0014*/ 	.byte	0x00, 0xf0, 0x41, 0x00


	//----- nvinfo : EIATTR_KPARAM_INFO
	.align		4
.L_1428:
        /*0018*/ 	.byte	0x04, 0x17
        /*001a*/ 	.short	(.L_1430 - .L_1429)
.L_1429:
        /*001c*/ 	.word	0x00000000
        /*0020*/ 	.short	0x0002
        /*0022*/ 	.short	0x0020
        /*0024*/ 	.byte	0x00, 0xf0, 0x05, 0x00


	//----- nvinfo : EIATTR_KPARAM_INFO
	.align		4
.L_1430:
        /*0028*/ 	.byte	0x04, 0x17
        /*002a*/ 	.short	(.L_1432 - .L_1431)
.L_1431:
        /*002c*/ 	.word	0x00000000
        /*0030*/ 	.short	0x0001
        /*0032*/ 	.short	0x0008
        /*0034*/ 	.byte	0x00, 0xf0, 0x61, 0x00


	//----- nvinfo : EIATTR_KPARAM_INFO
	.align		4
.L_1432:
        /*0038*/ 	.byte	0x04, 0x17
        /*003a*/ 	.short	(.L_1434 - .L_1433)
.L_1433:
        /*003c*/ 	.word	0x00000000
        /*0040*/ 	.short	0x0000
        /*0042*/ 	.short	0x0000
        /*0044*/ 	.byte	0x00, 0xf0, 0x21, 0x00


	//----- nvinfo : EIATTR_SPARSE_MMA_MASK
	.align		4
.L_1434:
        /*0048*/ 	.byte	0x03, 0x50
        /*004a*/ 	.short	0x0000


	//----- nvinfo : EIATTR_MAXREG_COUNT
	.align		4
        /*004c*/ 	.byte	0x03, 0x1b
        /*004e*/ 	.short	0x0040


	//----- nvinfo : EIATTR_NUM_BARRIERS
	.align		4
        /*0050*/ 	.byte	0x02, 0x4c
        /*0052*/ 	.byte	0x01
	.zero		1


	//----- nvinfo : EIATTR_MERCURY_ISA_VERSION
	.align		4
        /*0054*/ 	.byte	0x03, 0x5f
        /*0056*/ 	.short	0x0101


	//----- nvinfo : EIATTR_VRC_CTA_INIT_COUNT
	.align		4
        /*0058*/ 	.byte	0x02, 0x4a
	.zero		1
	.zero		1


	//----- nvinfo : EIATTR_EXIT_INSTR_OFFSETS
	.align		4
        /*005c*/ 	.byte	0x04, 0x1c
        /*005e*/ 	.short	(.L_1436 - .L_1435)


	//   ....[0]....
.L_1435:
        /*0060*/ 	.word	0x000007c0


	//   ....[1]....
        /*0064*/ 	.word	0x00001000


	//----- nvinfo : EIATTR_MAX_THREADS
	.align		4
.L_1436:
        /*0068*/ 	.byte	0x04, 0x05
        /*006a*/ 	.short	(.L_1438 - .L_1437)
.L_1437:
        /*006c*/ 	.word	0x00000100
        /*0070*/ 	.word	0x00000001
        /*0074*/ 	.word	0x00000001


	//----- nvinfo : EIATTR_CRS_STACK_SIZE
	.align		4
.L_1438:
        /*0078*/ 	.byte	0x04, 0x1e
        /*007a*/ 	.short	(.L_1440 - .L_1439)
.L_1439:
        /*007c*/ 	.word	0x00000000


	//----- nvinfo : EIATTR_CBANK_PARAM_SIZE
	.align		4
.L_1440:
        /*0080*/ 	.byte	0x03, 0x19
        /*0082*/ 	.short	0x0038


	//----- nvinfo : EIATTR_PARAM_CBANK
	.align		4
        /*0084*/ 	.byte	0x04, 0x0a
        /*0086*/ 	.short	(.L_1442 - .L_1441)
	.align		4
.L_1441:
        /*0088*/ 	.word	index@(.nv.constant0._ZN2at6native60_GLOBAL__N__fdc43544_27_DistributionRandomKernel_cu_f88cee4443distribution_elementwise_grid_stride_kernelIjLi4EZZZNS0_9templates4cuda13random_kernelIPNS_17CUDAGeneratorImplEEEvRNS_18TensorIteratorBaseET_ENKUlvE_clEvENKUlvE3_clEvEUlP24curandStatePhilox4_32_10E0_ZNS1_27distribution_nullary_kernelIsj5uint4S7_SF_ZZZS5_IS7_EvS9_SA_ENKSB_clEvENKSC_clEvEUljE_EEvS9_T2_RKT3_T4_EUlijE_EEvlNS_15PhiloxCudaStateET1_SJ_)
        /*008c*/ 	.short	0x0380
        /*008e*/ 	.short	0x0038


	//----- nvinfo : EIATTR_SW_WAR
	.align		4
.L_1442:
        /*0090*/ 	.byte	0x04, 0x36
        /*0092*/ 	.short	(.L_1444 - .L_1443)
.L_1443:
        /*0094*/ 	.word	0x00000008
.L_1444:


//--------------------- .nv.info._ZN2at6native60_GLOBAL__N__fdc43544_27_DistributionRandomKernel_cu_f88cee4443distribution_elementwise_grid_stride_kernelImLi2EZZZNS0_9templates4cuda13random_kernelIPNS_17CUDAGeneratorImplEEEvRNS_18TensorIteratorBaseET_ENKUlvE_clEvENKUlvE3_clEvEUlP24curandStatePhilox4_32_10E_ZNS1_27distribution_nullary_kernelIsm10ulonglong2S7_SF_ZZZS5_IS7_EvS9_SA_ENKSB_clEvENKSC_clEvEUlmE_EEvS9_T2_RKT3_T4_EUlimE0_EEvlNS_15PhiloxCudaStateET1_SJ_ --------------------------
	.section	.nv.info._ZN2at6native60_GLOBAL__N__fdc43544_27_DistributionRandomKernel_cu_f88cee4443distribution_elementwise_grid_stride_kernelImLi2EZZZNS0_9templates4cuda13random_kernelIPNS_17CUDAGeneratorImplEEEvRNS_18TensorIteratorBaseET_ENKUlvE_clEvENKUlvE3_clEvEUlP24curandStatePhilox4_32_10E_ZNS1_27distribution_nullary_kernelIsm10ulonglong2S7_SF_ZZZS5_IS7_EvS9_SA_ENKSB_clEvENKSC_clEvEUlmE_EEvS9_T2_RKT3_T4_EUlimE0_EEvlNS_15PhiloxCudaStateET1_SJ_,"",@"SHT_CUDA_INFO"
	.sectionflags	@""
	.align	4


	//----- nvinfo : EIATTR_CUDA_API_VERSION
	.align		4
        /*0000*/ 	.byte	0x04, 0x37
        /*0002*/ 	.short	(.L_1446 - .L_1445)
.L_1445:
        /*0004*/ 	.word	0x00000082


	//----- nvinfo : EIATTR_KPARAM_INFO
	.align		4
.L_1446:
        /*0008*/ 	.byte	0x04, 0x17
        /*000a*/ 	.short	(.L_1448 - .L_1447)
.L_1447:
        /*000c*/ 	.word	0x00000000
        /*0010*/ 	.short	0x0003
        /*0012*/ 	.short	0x0028
        /*0014*/ 	.byte	0x00, 0xf0, 0xa1, 0x06


	//----- nvinfo : EIATTR_KPARAM_INFO
	.align		4
.L_1448:
        /*0018*/ 	.byte	0x04, 0x17
        /*001a*/ 	.short	(.L_1450 - .L_1449)
.L_1449:
        /*001c*/ 	.word	0x00000000
        /*0020*/ 	.short	0x0002
        /*0022*/ 	.short	0x0020
        /*0024*/ 	.byte	0x00, 0xf0, 0x05, 0x00


	//----- nvinfo : EIATTR_KPARAM_INFO
	.align		4
.L_1450:
        /*0028*/ 	.byte	0x04, 0x17
        /*002a*/ 	.short	(.L_1452 - .L_1451)
.L_1451:
        /*002c*/ 	.word	0x00000000
        /*0030*/ 	.short	0x0001
        /*0032*/ 	.short	0x0008
        /*0034*/ 	.byte	0x00, 0xf0, 0x61, 0x00


	//----- nvinfo : EIATTR_KPARAM_INFO
	.align		4
.L_1452:
        /*0038*/ 	.byte	0x04, 0x17
        /*003a*/ 	.short	(.L_1454 - .L_1453)
.L_1453:
        /*003c*/ 	.word	0x00000000
        /*0040*/ 	.short	0x0000
        /*0042*/ 	.short	0x0000
        /*0044*/ 	.byte	0x00, 0xf0, 0x21, 0x00


	//----- nvinfo : EIATTR_SPARSE_MMA_MASK
	.align		4
.L_1454:
        /*0048*/ 	.byte	0x03, 0x50
        /*004a*/ 	.short	0x0000


	//----- nvinfo : EIATTR_MAXREG_COUNT
	.align		4
        /*004c*/ 	.byte	0x03, 0x1b
        /*004e*/ 	.short	0x0040


	//----- nvinfo : EIATTR_NUM_BARRIERS
	.align		4
        /*0050*/ 	.byte	0x02, 0x4c
        /*0052*/ 	.byte	0x01
	.zero		1


	//----- nvinfo : EIATTR_MERCURY_ISA_VERSION
	.align		4
        /*0054*/ 	.byte	0x03, 0x5f
        /*0056*/ 	.short	0x0101


	//----- nvinfo : EIATTR_VRC_CTA_INIT_COUNT
	.align		4
        /*0058*/ 	.byte	0x02, 0x4a
	.zero		1
	.zero		1


	//----- nvinfo : EIATTR_EXIT_INSTR_OFFSETS
	.align		4
        /*005c*/ 	.byte	0x04, 0x1c
        /*005e*/ 	.short	(.L_1456 - .L_1455)


	//   ....[0]....
.L_1455:
        /*0060*/ 	.word	0x00000760


	//   ....[1]....
        /*0064*/ 	.word	0x00002fa0


	//----- nvinfo : EIATTR_MAX_THREADS
	.align		4
.L_1456:
        /*0068*/ 	.byte	0x04, 0x05
        /*006a*/ 	.short	(.L_1458 - .L_1457)
.L_1457:
        /*006c*/ 	.word	0x00000100
        /*0070*/ 	.word	0x00000001
        /*0074*/ 	.word	0x00000001


	//----- nvinfo : EIATTR_CRS_STACK_SIZE
	.align		4
.L_1458:
        /*0078*/ 	.byte	0x04, 0x1e
        /*007a*/ 	.short	(.L_1460 - .L_1459)
.L_1459:
        /*007c*/ 	.word	0x00000000


	//----- nvinfo : EIATTR_CBANK_PARAM_SIZE
	.align		4
.L_1460:
        /*0080*/ 	.byte	0x03, 0x19
        /*0082*/ 	.short	0x01d0


	//----- nvinfo : EIATTR_PARAM_CBANK
	.align		4
        /*0084*/ 	.byte	0x04, 0x0a
        /*0086*/ 	.short	(.L_1462 - .L_1461)
	.align		4
.L_1461:
        /*0088*/ 	.word	index@(.nv.constant0._ZN2at6native60_GLOBAL__N__fdc43544_27_DistributionRandomKernel_cu_f88cee4443distribution_elementwise_grid_stride_kernelImLi2EZZZNS0_9templates4cuda13random_kernelIPNS_17CUDAGeneratorImplEEEvRNS_18TensorIteratorBaseET_ENKUlvE_clEvENKUlvE3_clEvEUlP24curandStatePhilox4_32_10E_ZNS1_27distribution_nullary_kernelIsm10ulonglong2S7_SF_ZZZS5_IS7_EvS9_SA_ENKSB_clEvENKSC_clEvEUlmE_EEvS9_T2_RKT3_T4_EUlimE0_EEvlNS_15PhiloxCudaStateET1_SJ_)
        /*008c*/ 	.short	0x0380
        /*008e*/ 	.short	0x01d0


	//----- nvinfo : EIATTR_SW_WAR
	.align		4
.L_1462:
        /*0090*/ 	.byte	0x04, 0x36
        /*0092*/ 	.short	(.L_1464 - .L_1463)
.L_1463:
        /*0094*/ 	.word	0x00000008
.L_1464:


//--------------------- .nv.info._ZN2at6native60_GLOBAL__N__fdc43544_27_DistributionRandomKernel_cu_f88cee4443distribution_elementwise_grid_stride_kernelImLi2EZZZNS0_9templates4cuda13random_kernelIPNS_17CUDAGeneratorImplEEEvRNS_18TensorIteratorBaseET_ENKUlvE_clEvENKUlvE3_clEvEUlP24curandStatePhilox4_32_10E_ZNS1_27distribution_nullary_kernelIsm10ulonglong2S7_SF_ZZZS5_IS7_EvS9_SA_ENKSB_clEvENKSC_clEvEUlmE_EEvS9_T2_RKT3_T4_EUlimE_EEvlNS_15PhiloxCudaStateET1_SJ_ --------------------------
	.section	.nv.info._ZN2at6native60_GLOBAL__N__fdc43544_27_DistributionRandomKernel_cu_f88cee4443distribution_elementwise_grid_stride_kernelImLi2EZZZNS0_9templates4cuda13random_kernelIPNS_17CUDAGeneratorImplEEEvRNS_18TensorIteratorBaseET_ENKUlvE_clEvENKUlvE3_clEvEUlP24curandStatePhilox4_32_10E_ZNS1_27distribution_nullary_kernelIsm10ulonglong2S7_SF_ZZZS5_IS7_EvS9_SA_ENKSB_clEvENKSC_clEvEUlmE_EEvS9_T2_RKT3_T4_EUlimE_EEvlNS_15PhiloxCudaStateET1_SJ_,"",@"SHT_CUDA_INFO"
	.sectionflags	@""
	.align	4


	//----- nvinfo : EIATTR_CUDA_API_VERSION
	.align		4
        /*0000*/ 	.byte	0x04, 0x37
        /*0002*/ 	.short	(.L_1466 - .L_1465)
.L_1465:
        /*0004*/ 	.word	0x00000082


	//----- nvinfo : EIATTR_KPARAM_INFO
	.align		4
.L_1466:
        /*0008*/ 	.byte	0x04, 0x17
        /*000a*/ 	.short	(.L_1468 - .L_1467)
.L_1467:
        /*000c*/ 	.word	0x00000000
        /*0010*/ 	.short	0x0003
        /*0012*/ 	.short	0x0028
        /*0014*/ 	.byte	0x00, 0xf0, 0x41, 0x00


	//----- nvinfo : EIATTR_KPARAM_INFO
	.align		4
.L_1468:
        /*0018*/ 	.byte	0x04, 0x17
        /*001a*/ 	.short	(.L_1470 - .L_1469)
.L_1469:
        /*001c*/ 	.word	0x00000000
        /*0020*/ 	.short	0x0002
        /*0022*/ 	.short	0x0020
        /*0024*/ 	.byte	0x00, 0xf0, 0x05, 0x00


	//----- nvinfo : EIATTR_KPARAM_INFO
	.align		4
.L_1470:
        /*0028*/ 	.byte	0x04, 0x17
        /*002a*/ 	.short	(.L_1472 - .L_1471)
.L_1471:
        /*002c*/ 	.word	0x00000000
        /*0030*/ 	.short	0x0001
        /*0032*/ 	.short	0x0008
        /*0034*/ 	.byte	0x00, 0xf0, 0x61, 0x00


	//----- nvinfo : EIATTR_KPARAM_INFO
	.align		4
.L_1472:
        /*0038*/ 	.byte	0x04, 0x17
        /*003a*/ 	.short	(.L_1474 - .L_1473)
.L_1473:
        /*003c*/ 	.word	0x00000000
        /*0040*/ 	.short	0x0000
        /*0042*/ 	.short	0x0000
        /*0044*/ 	.byte	0x00, 0xf0, 0x21, 0x00


	//----- nvinfo : EIATTR_SPARSE_MMA_MASK
	.align		4
.L_1474:
        /*0048*/ 	.byte	0x03, 0x50
        /*004a*/ 	.short	0x0000


	//----- nvinfo : EIATTR_MAXREG_COUNT
	.align		4
        /*004c*/ 	.byte	0x03, 0x1b
        /*004e*/ 	.short	0x0040


	//----- nvinfo : EIATTR_NUM_BARRIERS
	.align		4
        /*0050*/ 	.byte	0x02, 0x4c
        /*0052*/ 	.byte	0x01
	.zero		1


	//----- nvinfo : EIATTR_MERCURY_ISA_VERSION
	.align		4
        /*0054*/ 	.byte	0x03, 0x5f
        /*0056*/ 	.short	0x0101


	//----- nvinfo : EIATTR_VRC_CTA_INIT_COUNT
	.align		4
        /*0058*/ 	.byte	0x02, 0x4a
	.zero		1
	.zero		1


	//----- nvinfo : EIATTR_EXIT_INSTR_OFFSETS
	.align		4
        /*005c*/ 	.byte	0x04, 0x1c
        /*005e*/ 	.short	(.L_1476 - .L_1475)


	//   ....[0]....
.L_1475:
        /*0060*/ 	.word	0x00000770


	//   ....[1]....
        /*0064*/ 	.word	0x00000df0


	//----- nvinfo : EIATTR_MAX_THREADS
	.align		4
.L_1476:
        /*0068*/ 	.byte	0x04, 0x05
        /*006a*/ 	.short	(.L_1478 - .L_1477)
.L_1477:
        /*006c*/ 	.word	0x00000100
        /*0070*/ 	.word	0x00000001
        /*0074*/ 	.word	0x00000001


	//----- nvinfo : EIATTR_CRS_STACK_SIZE
	.align		4
.L_1478:
        /*0078*/ 	.byte	0x04, 0x1e
        /*007a*/ 	.short	(.L_1480 - .L_1479)
.L_1479:
        /*007c*/ 	.word	0x00000000


	//----- nvinfo : EIATTR_CBANK_PARAM_SIZE
	.align		4
.L_1480:
        /*0080*/ 	.byte	0x03, 0x19
        /*0082*/ 	.short	0x0038


	//----- nvinfo : EIATTR_PARAM_CBANK
	.align		4
        /*0084*/ 	.byte	0x04, 0x0a
        /*0086*/ 	.short	(.L_1482 - .L_1481)
	.align		4
.L_1481:
        /*0088*/ 	.word	index@(.nv.constant0._ZN2at6native60_GLOBAL__N__fdc43544_27_DistributionRandomKernel_cu_f88cee4443distribution_elementwise_grid_stride_kernelImLi2EZZZNS0_9templates4cuda13random_kernelIPNS_17CUDAGeneratorImplEEEvRNS_18TensorIteratorBaseET_ENKUlvE_clEvENKUlvE3_clEvEUlP24curandStatePhilox4_32_10E_ZNS1_27distribution_nullary_kernelIsm10ulonglong2S7_SF_ZZZS5_IS7_EvS9_SA_ENKSB_clEvENKSC_clEvEUlmE_EEvS9_T2_RKT3_T4_EUlimE_EEvlNS_15PhiloxCudaStateET1_SJ_)
        /*008c*/ 	.short	0x0380
        /*008e*/ 	.short	0x0038


	//----- nvinfo : EIATTR_SW_WAR
	.align		4
.L_1482:
        /*0090*/ 	.byte	0x04, 0x36
        /*0092*/ 	.short	(.L_1484 - .L_1483)
.L_1483:
        /*0094*/ 	.word	0x00000008
.L_1484:


//--------------------- .nv.info._ZN2at6native60_GLOBAL__N__fdc43544_27_DistributionRandomKernel_cu_f88cee4443distribution_elementwise_grid_stride_kernelIjLi4EZZZNS0_9templates4cuda13random_kernelIPNS_17CUDAGeneratorImplEEEvRNS_18TensorIteratorBaseET_ENKUlvE_clEvENKUlvE2_clEvEUlP24curandStatePhilox4_32_10E0_ZNS1_27distribution_nullary_kernelIlj5uint4S7_SF_ZZZS5_IS7_EvS9_SA_ENKSB_clEvENKSC_clEvEUljE_EEvS9_T2_RKT3_T4_EUlijE0_EEvlNS_15PhiloxCudaStateET1_SJ_ --------------------------
	.section	.nv.info._ZN2at6native60_GLOBAL__N__fdc43544_27_DistributionRandomKernel_cu_f88cee4443distribution_elementwise_grid_stride_kernelIjLi4EZZZNS0_9templates4cuda13random_kernelIPNS_17CUDAGeneratorImplEEEvRNS_18TensorIteratorBaseET_ENKUlvE_clEvENKUlvE2_clEvEUlP24curandStatePhilox4_32_10E0_ZNS1_27distribution_nullary_kernelIlj5uint4S7_SF_ZZZS5_IS7_EvS9_SA_ENKSB_clEvENKSC_clEvEUljE_EEvS9_T2_RKT3_T4_EUlijE0_EEvlNS_15PhiloxCudaStateET1_SJ_,"",@"SHT_CUDA_INFO"
	.sectionflags	@""
	.align	4


	//----- nvinfo : EIATTR_CUDA_API_VERSION
	.align		4
        /*0000*/ 	.byte	0x04, 0x37
        /*0002*/ 	.short	(.L_1486 - .L_1485)
.L_1485:
        /*0004*/ 	.word	0x00000082


	//----- nvinfo : EIATTR_KPARAM_INFO
	.align		4
.L_1486:
        /*0008*/ 	.byte	0x04, 0x17
        /*000a*/ 	.short	(.L_1488 - .L_1487)
.L_1487:
        /*000c*/ 	.word	0x00000000
        /*0010*/ 	.short	0x0003
        /*0012*/ 	.short	0x0028
        /*0014*/ 	.byte	0x00, 0xf0, 0xa1, 0x06


	//----- nvinfo : EIATTR_KPARAM_INFO
	.align		4
.L_1488:
        /*0018*/ 	.byte	0x04, 0x17
        /*001a*/ 	.short	(.L_1490 - .L_1489)
.L_1489:
        /*001c*/ 	.word	0x00000000
        /*0020*/ 	.short	0x0002
        /*0022*/ 	.short	0x0020
        /*0024*/ 	.byte	0x00, 0xf0, 0x05, 0x00


	//----- nvinfo : EIATTR_KPARAM_INFO
	.align		4
.L_1490:
        /*0028*/ 	.byte	0x04, 0x17
        /*002a*/ 	.short	(.L_1492 - .L_1491)
.L_1491:
        /*002c*/ 	.word	0x00000000
        /*0030*/ 	.short	0x0001
        /*0032*/ 	.short	0x0008
        /*0034*/ 	.byte	0x00, 0xf0, 0x61, 0x00


	//----- nvinfo : EIATTR_KPARAM_INFO
	.align		4
.L_1492:
        /*0038*/ 	.byte	0x04, 0x17
        /*003a*/ 	.short	(.L_1494 - .L_1493)
.L_1493:
        /*003c*/ 	.word	0x00000000
        /*0040*/ 	.short	0x0000
        /*0042*/ 	.short	0x0000
        /*0044*/ 	.byte	0x00, 0xf0, 0x21, 0x00


	//----- nvinfo : EIATTR_SPARSE_MMA_MASK
	.align		4
.L_1494:
        /*0048*/ 	.byte	0x03, 0x50
        /*004a*/ 	.short	0x0000


	//----- nvinfo : EIATTR_MAXREG_COUNT
	.align		4
        /*004c*/ 	.byte	0x03, 0x1b
        /*004e*/ 	.short	0x0040


	//----- nvinfo : EIATTR_NUM_BARRIERS
	.align		4
        /*0050*/ 	.byte	0x02, 0x4c
        /*0052*/ 	.byte	0x01
	.zero		1


	//----- nvinfo : EIATTR_MERCURY_ISA_VERSION
	.align		4
        /*0054*/ 	.byte	0x03, 0x5f
        /*0056*/ 	.short	0x0101


	//----- nvinfo : EIATTR_VRC_CTA_INIT_COUNT
	.align		4
        /*0058*/ 	.byte	0x02, 0x4a
	.zero		1
	.zero		1


	//----- nvinfo : EIATTR_EXIT_INSTR_OFFSETS
	.align		4
        /*005c*/ 	.byte	0x04, 0x1c
        /*005e*/ 	.short	(.L_1496 - .L_1495)


	//   ....[0]....
.L_1495:
        /*0060*/ 	.word	0x000007a0


	//   ....[1]....
        /*0064*/ 	.word	0x00005200


	//----- nvinfo : EIATTR_MAX_THREADS
	.align		4
.L_1496:
        /*0068*/ 	.byte	0x04, 0x05
        /*006a*/ 	.short	(.L_1498 - .L_1497)
.L_1497:
        /*006c*/ 	.word	0x00000100
        /*0070*/ 	.word	0x00000001
        /*0074*/ 	.word	0x00000001


	//----- nvinfo : EIATTR_CRS_STACK_SIZE
	.align		4
.L_1498:
        /*0078*/ 	.byte	0x04, 0x1e
        /*007a*/ 	.short	(.L_1500 - .L_1499)
.L_1499:
        /*007c*/ 	.word	0x00000000


	//----- nvinfo : EIATTR_CBANK_PARAM_SIZE
	.align		4
.L_1500:
        /*0080*/ 	.byte	0x03, 0x19
        /*0082*/ 	.short	0x01d0


	//----- nvinfo : EIATTR_PARAM_CBANK
	.align		4
        /*0084*/ 	.byte	0x04, 0x0a
        /*0086*/ 	.short	(.L_1502 - .L_1501)
	.align		4
.L_1501:
        /*0088*/ 	.word	index@(.nv.constant0._ZN2at6native60_GLOBAL__N__fdc43544_27_DistributionRandomKernel_cu_f88cee4443distribution_elementwise_grid_stride_kernelIjLi4EZZZNS0_9templates4cuda13random_kernelIPNS_17CUDAGeneratorImplEEEvRNS_18TensorIteratorBaseET_ENKUlvE_clEvENKUlvE2_clEvEUlP24curandStatePhilox4_32_10E0_ZNS1_27distribution_nullary_kernelIlj5uint4S7_SF_ZZZS5_IS7_EvS9_SA_ENKSB_clEvENKSC_clEvEUljE_EEvS9_T2_RKT3_T4_EUlijE0_EEvlNS_15PhiloxCudaStateET1_SJ_)
        /*008c*/ 	.short	0x0380
        /*008e*/ 	.short	0x01d0


	//----- nvinfo : EIATTR_SW_WAR
	.align		4
.L_1502:
        /*0090*/ 	.byte	0x04, 0x36
        /*0092*/ 	.short	(.L_1504 - .L_1503)
.L_1503:
        /*0094*/ 	.word	0x00000008
.L_1504:


//--------------------- .nv.info._ZN2at6native60_GLOBAL__N__fdc43544_27_DistributionRandomKernel_cu_f88cee4443distribution_elementwise_grid_stride_kernelIjLi4EZZZNS0_9templates4cuda13random_kernelIPNS_17CUDAGeneratorImplEEEvRNS_18TensorIteratorBaseET_ENKUlvE_clEvENKUlvE2_clEvEUlP24curandStatePhilox4_32_10E0_ZNS1_27distribution_nullary_kernelIlj5uint4S7_SF_ZZZS5_IS7_EvS9_SA_ENKSB_clEvENKSC_clEvEUljE_EEvS9_T2_RKT3_T4_EUlijE_EEvlNS_15PhiloxCudaStateET1_SJ_ --------------------------
	.section	.nv.info._ZN2at6native60_GLOBAL__N__fdc43544_27_DistributionRandomKernel_cu_f88cee4443distribution_elementwise_grid_stride_kernelIjLi4EZZZNS0_9templates4cuda13random_kernelIPNS_17CUDAGeneratorImplEEEvRNS_18TensorIteratorBaseET_ENKUlvE_clEvENKUlvE2_clEvEUlP24curandStatePhilox4_32_10E0_ZNS1_27distribution_nullary_kernelIlj5uint4S7_SF_ZZZS5_IS7_EvS9_SA_ENKSB_clEvENKSC_clEvEUljE_EEvS9_T2_RKT3_T4_EUlijE_EEvlNS_15PhiloxCudaStateET1_SJ_,"",@"SHT_CUDA_INFO"
	.sectionflags	@""
	.align	4


	//----- nvinfo : EIATTR_CUDA_API_VERSION
	.align		4
        /*0000*/ 	.byte	0x04, 0x37
        /*0002*/ 	.short	(.L_1506 - .L_1505)
.L_1505:
        /*0004*/ 	.word	0x00000082


	//----- nvinfo : EIATTR_KPARAM_INFO
	.align		4
.L_1506:
        /*0008*/ 	.byte	0x04, 0x17
        /*000a*/ 	.short	(.L_1508 - .L_1507)
.L_1507:
        /*000c*/ 	.word	0x00000000
        /*0010*/ 	.short	0x0003
        /*0012*/ 	.short	0x0028
        /*0014*/ 	.byte	0x00, 0xf0, 0x41, 0x00


	//----- nvinfo : EIATTR_KPARAM_INFO
	.align		4
.L_1508:
        /*0018*/ 	.byte	0x04, 0x17
        /*001a*/ 	.short	(.L_1510 - .L_1509)
.L_1509:
        /*001c*/ 	.word	0x00000000
        /*0020*/ 	.short	0x0002
        /*0022*/ 	.short	0x0020
        /*0024*/ 	.byte	0x00, 0xf0, 0x05, 0x00


	//----- nvinfo : EIATTR_KPARAM_INFO
	.align		4
.L_1510:
        /*0028*/ 	.byte	0x04, 0x17
        /*002a*/ 	.short	(.L_1512 - .L_1511)
.L_1511:
        /*002c*/ 	.word	0x00000000
        /*0030*/ 	.short	0x0001
        /*0032*/ 	.short	0x0008
        /*0034*/ 	.byte	0x00, 0xf0, 0x61, 0x00


	//----- nvinfo : EIATTR_KPARAM_INFO
	.align		4
.L_1512:
        /*0038*/ 	.byte	0x04, 0x17
        /*003a*/ 	.short	(.L_1514 - .L_1513)
.L_1513:
        /*003c*/ 	.word	0x00000000
        /*0040*/ 	.short	0x0000
        /*0042*/ 	.short	0x0000
        /*0044*/ 	.byte	0x00, 0xf0, 0x21, 0x00


	//----- nvinfo : EIATTR_SPARSE_MMA_MASK
	.align		4
.L_1514:
        /*0048*/ 	.byte	0x03, 0x50
        /*004a*/ 	.short	0x0000


	//----- nvinfo : EIATTR_MAXREG_COUNT
	.align		4
        /*004c*/ 	.byte	0x03, 0x1b
        /*004e*/ 	.short	0x0040


	//----- nvinfo : EIATTR_NUM_BARRIERS
	.align		4
        /*0050*/ 	.byte	0x02, 0x4c
        /*0052*/ 	.byte	0x01
	.zero		1


	//----- nvinfo : EIATTR_MERCURY_ISA_VERSION
	.align		4
        /*0054*/ 	.byte	0x03, 0x5f
        /*0056*/ 	.short	0x0101


	//----- nvinfo : EIATTR_VRC_CTA_INIT_COUNT
	.align		4
        /*0058*/ 	.byte	0x02, 0x4a
	.zero		1
	.zero		1


	//----- nvinfo : EIATTR_EXIT_INSTR_OFFSETS
	.align		4
        /*005c*/ 	.byte	0x04, 0x1c
        /*005e*/ 	.short	(.L_1516 - .L_1515)


	//   ....[0]....
.L_1515:
        /*0060*/ 	.word	0x000007c0


	//   ....[1]....
        /*0064*/ 	.word	0x00001010


	//----- nvinfo : EIATTR_MAX_THREADS
	.align		4
.L_1516:
        /*0068*/ 	.byte	0x04, 0x05
        /*006a*/ 	.short	(.L_1518 - .L_1517)
.L_1517:
        /*006c*/ 	.word	0x00000100
        /*0070*/ 	.word	0x00000001
        /*0074*/ 	.word	0x00000001


	//----- nvinfo : EIATTR_CRS_STACK_SIZE
	.align		4
.L_1518:
        /*0078*/ 	.byte	0x04, 0x1e
        /*007a*/ 	.short	(.L_1520 - .L_1519)
.L_1519:
        /*007c*/ 	.word	0x00000000


	//----- nvinfo : EIATTR_CBANK_PARAM_SIZE
	.align		4
.L_1520:
        /*0080*/ 	.byte	0x03, 0x19
        /*0082*/ 	.short	0x0038


	//----- nvinfo : EIATTR_PARAM_CBANK
	.align		4
        /*0084*/ 	.byte	0x04, 0x0a
        /*0086*/ 	.short	(.L_1522 - .L_1521)
	.align		4
.L_1521:
        /*0088*/ 	.word	index@(.nv.constant0._ZN2at6native60_GLOBAL__N__fdc43544_27_DistributionRandomKernel_cu_f88cee4443distribution_elementwise_grid_stride_kernelIjLi4EZZZNS0_9templates4cuda13random_kernelIPNS_17CUDAGeneratorImplEEEvRNS_18TensorIteratorBaseET_ENKUlvE_clEvENKUlvE2_clEvEUlP24curandStatePhilox4_32_10E0_ZNS1_27distribution_nullary_kernelIlj5uint4S7_SF_ZZZS5_IS7_EvS9_SA_ENKSB_clEvENKSC_clEvEUljE_EEvS9_T2_RKT3_T4_EUlijE_EEvlNS_15PhiloxCudaStateET1_SJ_)
        /*008c*/ 	.short	0x0380
        /*008e*/ 	.short	0x0038


	//----- nvinfo : EIATTR_SW_WAR
	.align		4
.L_1522:
        /*0090*/ 	.byte	0x04, 0x36
        /*0092*/ 	.short	(.L_1524 - .L_1523)
.L_1523:
        /*0094*/ 	.word	0x00000008
.L_1524:


//--------------------- .nv.info._ZN2at6native60_GLOBAL__N__fdc43544_27_DistributionRandomKernel_cu_f88cee4443distribution_elementwise_grid_stride_kernelImLi2EZZZNS0_9templates4cuda13random_kernelIPNS_17CUDAGeneratorImplEEEvRNS_18TensorIteratorBaseET_ENKUlvE_clEvENKUlvE2_clEvEUlP24curandStatePhilox4_32_10E_ZNS1_27distribution_nullary_kernelIlm10ulonglong2S7_SF_ZZZS5_IS7_EvS9_SA_ENKSB_clEvENKSC_clEvEUlmE_EEvS9_T2_RKT3_T4_EUlimE0_EEvlNS_15PhiloxCudaStateET1_SJ_ --------------------------
	.section	.nv.info._ZN2at6native60_GLOBAL__N__fdc43544_27_DistributionRandomKernel_cu_f88cee4443distribution_elementwise_grid_stride_kernelImLi2EZZZNS0_9templates4cuda13random_kernelIPNS_17CUDAGeneratorImplEEEvRNS_18TensorIteratorBaseET_ENKUlvE_clEvENKUlvE2_clEvEUlP24curandStatePhilox4_32_10E_ZNS1_27distribution_nullary_kernelIlm10ulonglong2S7_SF_ZZZS5_IS7_EvS9_SA_ENKSB_clEvENKSC_clEvEUlmE_EEvS9_T2_RKT3_T4_EUlimE0_EEvlNS_15PhiloxCudaStateET1_SJ_,"",@"SHT_CUDA_INFO"
	.sectionflags	@""
	.align	4


	//----- nvinfo : EIATTR_CUDA_API_VERSION
	.align		4
        /*0000*/ 	.byte	0x04, 0x37
        /*0002*/ 	.short	(.L_1526 - .L_1525)
.L_1525:
        /*0004*/ 	.word	0x00000082


	//----- nvinfo : EIATTR_KPARAM_INFO
	.align		4
.L_1526:
        /*0008*/ 	.byte	0x04, 0x17
        /*000a*/ 	.short	(.L_1528 - .L_1527)
.L_1527:
        /*000c*/ 	.word	0x00000000
        /*0010*/ 	.short	0x0003
        /*0012*/ 	.short	0x0028
        /*0014*/ 	.byte	0x00, 0xf0, 0xa1, 0x06


	//----- nvinfo : EIATTR_KPARAM_INFO
	.align		4
.L_1528:
        /*0018*/ 	.byte	0x04, 0x17
        /*001a*/ 	.short	(.L_1530 - .L_1529)
.L_1529:
        /*001c*/ 	.word	0x00000000
        /*0020*/ 	.short	0x0002
        /*0022*/ 	.short	0x0020
        /*0024*/ 	.byte	0x00, 0xf0, 0x05, 0x00


	//----- nvinfo : EIATTR_KPARAM_INFO
	.align		4
.L_1530:
        /*0028*/ 	.byte	0x04, 0x17
        /*002a*/ 	.short	(.L_1532 - .L_1531)
.L_1531:
        /*002c*/ 	.word	0x00000000
        /*0030*/ 	.short	0x0001
        /*0032*/ 	.short	0x0008
        /*0034*/ 	.byte	0x00, 0xf0, 0x61, 0x00


	//----- nvinfo : EIATTR_KPARAM_INFO
	.align		4
.L_1532:
        /*0038*/ 	.byte	0x04, 0x17
        /*003a*/ 	.short	(.L_1534 - .L_1533)
.L_1533:
        /*003c*/ 	.word	0x00000000
        /*0040*/ 	.short	0x0000
        /*0042*/ 	.short	0x0000
        /*0044*/ 	.byte	0x00, 0xf0, 0x21, 0x00


	//----- nvinfo : EIATTR_SPARSE_MMA_MASK
	.align		4
.L_1534:
        /*0048*/ 	.byte	0x03, 0x50
        /*004a*/ 	.short	0x0000


	//----- nvinfo : EIATTR_MAXREG_COUNT
	.align		4
        /*004c*/ 	.byte	0x03, 0x1b
        /*004e*/ 	.short	0x0040


	//----- nvinfo : EIATTR_NUM_BARRIERS
	.align		4
        /*0050*/ 	.byte	0x02, 0x4c
        /*0052*/ 	.byte	0x01
	.zero		1


	//----- nvinfo : EIATTR_MERCURY_ISA_VERSION
	.align		4
        /*0054*/ 	.byte	0x03, 0x5f
        /*0056*/ 	.short	0x0101


	//----- nvinfo : EIATTR_VRC_CTA_INIT_COUNT
	.align		4
        /*0058*/ 	.byte	0x02, 0x4a
	.zero		1
	.zero		1


	//----- nvinfo : EIATTR_EXIT_INSTR_OFFSETS
	.align		4
        /*005c*/ 	.byte	0x04, 0x1c
        /*005e*/ 	.short	(.L_1536 - .L_1535)


	//   ....[0]....
.L_1535:
        /*0060*/ 	.word	0x000007c0


	//   ....[1]....
        /*0064*/ 	.word	0x00003050


	//----- nvinfo : EIATTR_MAX_THREADS
	.align		4
.L_1536:
        /*0068*/ 	.byte	0x04, 0x05
        /*006a*/ 	.short	(.L_1538 - .L_1537)
.L_1537:
        /*006c*/ 	.word	0x00000100
        /*0070*/ 	.word	0x00000001
        /*0074*/ 	.word	0x00000001


	//----- nvinfo : EIATTR_CRS_STACK_SIZE
	.align		4
.L_1538:
        /*0078*/ 	.byte	0x04, 0x1e
        /*007a*/ 	.short	(.L_1540 - .L_1539)
.L_1539:
        /*007c*/ 	.word	0x00000000


	//----- nvinfo : EIATTR_CBANK_PARAM_SIZE
	.align		4
.L_1540:
        /*0080*/ 	.byte	0x03, 0x19
        /*0082*/ 	.short	0x01d0


	//----- nvinfo : EIATTR_PARAM_CBANK
	.align		4
        /*0084*/ 	.byte	0x04, 0x0a
        /*0086*/ 	.short	(.L_1542 - .L_1541)
	.align		4
.L_1541:
        /*0088*/ 	.word	index@(.nv.constant0._ZN2at6native60_GLOBAL__N__fdc43544_27_DistributionRandomKernel_cu_f88cee4443distribution_elementwise_grid_stride_kernelImLi2EZZZNS0_9templates4cuda13random_kernelIPNS_17CUDAGeneratorImplEEEvRNS_18TensorIteratorBaseET_ENKUlvE_clEvENKUlvE2_clEvEUlP24curandStatePhilox4_32_10E_ZNS1_27distribution_nullary_kernelIlm10ulonglong2S7_SF_ZZZS5_IS7_EvS9_SA_ENKSB_clEvENKSC_clEvEUlmE_EEvS9_T2_RKT3_T4_EUlimE0_EEvlNS_15PhiloxCudaStateET1_SJ_)
        /*008c*/ 	.short	0x0380
        /*008e*/ 	.short	0x01d0


	//----- nvinfo : EIATTR_SW_WAR
	.align		4
.L_1542:
        /*0090*/ 	.byte	0x04, 0x36
        /*0092*/ 	.short	(.L_1544 - .L_1543)
.L_1543:
        /*0094*/ 	.word	0x00000008
.L_1544:


//--------------------- .nv.info._ZN2at6native60_GLOBAL__N__fdc43544_27_DistributionRandomKernel_cu_f88cee4443distribution_elementwise_grid_stride_kernelImLi2EZZZNS0_9templates4cuda13random_kernelIPNS_17CUDAGeneratorImplEEEvRNS_18TensorIteratorBaseET_ENKUlvE_clEvENKUlvE2_clEvEUlP24curandStatePhilox4_32_10E_ZNS1_27distribution_nullary_kernelIlm10ulonglong2S7_SF_ZZZS5_IS7_EvS9_SA_ENKSB_clEvENKSC_clEvEUlmE_EEvS9_T2_RKT3_T4_EUlimE_EEvlNS_15PhiloxCudaStateET1_SJ_ --------------------------
	.section	.nv.info._ZN2at6native60_GLOBAL__N__fdc43544_27_DistributionRandomKernel_cu_f88cee4443distribution_elementwise_grid_stride_kernelImLi2EZZZNS0_9templates4cuda13random_kernelIPNS_17CUDAGeneratorImplEEEvRNS_18TensorIteratorBaseET_ENKUlvE_clEvENKUlvE2_clEvEUlP24curandStatePhilox4_32_10E_ZNS1_27distribution_nullary_kernelIlm10ulonglong2S7_SF_ZZZS5_IS7_EvS9_SA_ENKSB_clEvENKSC_clEvEUlmE_EEvS9_T2_RKT3_T4_EUlimE_EEvlNS_15PhiloxCudaStateET1_SJ_,"",@"SHT_CUDA_INFO"
	.sectionflags	@""
	.align	4


	//----- nvinfo : EIATTR_CUDA_API_VERSION
	.align		4
        /*0000*/ 	.byte	0x04, 0x37
        /*0002*/ 	.short	(.L_1546 - .L_1545)
.L_1545:
        /*0004*/ 	.word	0x00000082


	//----- nvinfo : EIATTR_KPARAM_INFO
	.align		4
.L_1546:
        /*0008*/ 	.byte	0x04, 0x17
        /*000a*/ 	.short	(.L_1548 - .L_1547)
.L_1547:
        /*000c*/ 	.word	0x00000000
        /*0010*/ 	.short	0x0003
        /*0012*/ 	.short	0x0028
        /*0014*/ 	.byte	0x00, 0xf0, 0x41, 0x00


	//----- nvinfo : EIATTR_KPARAM_INFO
	.align		4
.L_1548:
        /*0018*/ 	.byte	0x04, 0x17
        /*001a*/ 	.short	(.L_1550 - .L_1549)
.L_1549:
        /*001c*/ 	.word	0x00000000
        /*0020*/ 	.short	0x0002
        /*0022*/ 	.short	0x0020
        /*0024*/ 	.byte	0x00, 0xf0, 0x05, 0x00


	//----- nvinfo : EIATTR_KPARAM_INFO
	.align		4
.L_1550:
        /*0028*/ 	.byte	0x04, 0x17
        /*002a*/ 	.short	(.L_1552 - .L_1551)
.L_1551:
        /*002c*/ 	.word	0x00000000
        /*0030*/ 	.short	0x0001
        /*0032*/ 	.short	0x0008
        /*0034*/ 	.byte	0x00, 0xf0, 0x61, 0x00


	//----- nvinfo : EIATTR_KPARAM_INFO
	.align		4
.L_1552:
        /*0038*/ 	.byte	0x04, 0x17
        /*003a*/ 	.short	(.L_1554 - .L_1553)
.L_1553:
        /*003c*/ 	.word	0x00000000
        /*0040*/ 	.short	0x0000
        /*0042*/ 	.short	0x0000
        /*0044*/ 	.byte	0x00, 0xf0, 0x21, 0x00


	//----- nvinfo : EIATTR_SPARSE_MMA_MASK
	.align		4
.L_1554:
        /*0048*/ 	.byte	0x03, 0x50
        /*004a*/ 	.short	0x0000


	//----- nvinfo : EIATTR_MAXREG_COUNT
	.align		4
        /*004c*/ 	.byte	0x03, 0x1b
        /*004e*/ 	.short	0x0040


	//----- nvinfo : EIATTR_NUM_BARRIERS
	.align		4
        /*0050*/ 	.byte	0x02, 0x4c
        /*0052*/ 	.byte	0x01
	.zero		1


	//----- nvinfo : EIATTR_MERCURY_ISA_VERSION
	.align		4
        /*0054*/ 	.byte	0x03, 0x5f
        /*0056*/ 	.short	0x0101


	//----- nvinfo : EIATTR_VRC_CTA_INIT_COUNT
	.align		4
        /*0058*/ 	.byte	0x02, 0x4a
	.zero		1
	.zero		1


	//----- nvinfo : EIATTR_EXIT_INSTR_OFFSETS
	.align		4
        /*005c*/ 	.byte	0x04, 0x1c
        /*005e*/ 	.short	(.L_1556 - .L_1555)


	//   ....[0]....
.L_1555:
        /*0060*/ 	.word	0x000007d0


	//   ....[1]....
        /*0064*/ 	.word	0x00000ee0


	//----- nvinfo : EIATTR_MAX_THREADS
	.align		4
.L_1556:
        /*0068*/ 	.byte	0x04, 0x05
        /*006a*/ 	.short	(.L_1558 - .L_1557)
.L_1557:
        /*006c*/ 	.word	0x00000100
        /*0070*/ 	.word	0x00000001
        /*0074*/ 	.word	0x00000001


	//----- nvinfo : EIATTR_CRS_STACK_SIZE
	.align		4
.L_1558:
        /*0078*/ 	.byte	0x04, 0x1e
        /*007a*/ 	.short	(.L_1560 - .L_1559)
.L_1559:
        /*007c*/ 	.word	0x00000000


	//----- nvinfo : EIATTR_CBANK_PARAM_SIZE
	.align		4
.L_1560:
        /*0080*/ 	.byte	0x03, 0x19
        /*0082*/ 	.short	0x0038


	//----- nvinfo : EIATTR_PARAM_CBANK
	.align		4
        /*0084*/ 	.byte	0x04, 0x0a
        /*0086*/ 	.short	(.L_1562 - .L_1561)
	.align		4
.L_1561:
        /*0088*/ 	.word	index@(.nv.constant0._ZN2at6native60_GLOBAL__N__fdc43544_27_DistributionRandomKernel_cu_f88cee4443distribution_elementwise_grid_stride_kernelImLi2EZZZNS0_9templates4cuda13random_kernelIPNS_17CUDAGeneratorImplEEEvRNS_18TensorIteratorBaseET_ENKUlvE_clEvENKUlvE2_clEvEUlP24curandStatePhilox4_32_10E_ZNS1_27distribution_nullary_kernelIlm10ulonglong2S7_SF_ZZZS5_IS7_EvS9_SA_ENKSB_clEvENKSC_clEvEUlmE_EEvS9_T2_RKT3_T4_EUlimE_EEvlNS_15PhiloxCudaStateET1_SJ_)
        /*008c*/ 	.short	0x0380
        /*008e*/ 	.short	0x0038


	//----- nvinfo : EIATTR_SW_WAR
	.align		4
.L_1562:
        /*0090*/ 	.byte	0x04, 0x36
        /*0092*/ 	.short	(.L_1564 - .L_1563)
.L_1563:
        /*0094*/ 	.word	0x00000008
.L_1564:


//--------------------- .nv.info._ZN2at6native60_GLOBAL__N__fdc43544_27_DistributionRandomKernel_cu_f88cee4443distribution_elementwise_grid_stride_kernelIjLi4EZZZNS0_9templates4cuda13random_kernelIPNS_17CUDAGeneratorImplEEEvRNS_18TensorIteratorBaseET_ENKUlvE_clEvENKUlvE1_clEvEUlP24curandStatePhilox4_32_10E0_ZNS1_27distribution_nullary_kernelIij5uint4S7_SF_ZZZS5_IS7_EvS9_SA_ENKSB_clEvENKSC_clEvEUljE_EEvS9_T2_RKT3_T4_EUlijE0_EEvlNS_15PhiloxCudaStateET1_SJ_ --------------------------
	.section	.nv.info._ZN2at6native60_GLOBAL__N__fdc43544_27_DistributionRandomKernel_cu_f88cee4443distribution_elementwise_grid_stride_kernelIjLi4EZZZNS0_9templates4cuda13random_kernelIPNS_17CUDAGeneratorImplEEEvRNS_18TensorIteratorBaseET_ENKUlvE_clEvENKUlvE1_clEvEUlP24curandStatePhilox4_32_10E0_ZNS1_27distribution_nullary_kernelIij5uint4S7_SF_ZZZS5_IS7_EvS9_SA_ENKSB_clEvENKSC_clEvEUljE_EEvS9_T2_RKT3_T4_EUlijE0_EEvlNS_15PhiloxCudaStateET1_SJ_,"",@"SHT_CUDA_INFO"
	.sectionflags	@""
	.align	4


	//----- nvinfo : EIATTR_CUDA_API_VERSION
	.align		4
        /*0000*/ 	.byte	0x04, 0x37
        /*0002*/ 	.short	(.L_1566 - .L_1565)
.L_1565:
        /*0004*/ 	.word	0x00000082


	//----- nvinfo : EIATTR_KPARAM_INFO
	.align		4
.L_1566:
        /*0008*/ 	.byte	0x04, 0x17
        /*000a*/ 	.short	(.L_1568 - .L_1567)
.L_1567:
        /*000c*/ 	.word	0x00000000
        /*0010*/ 	.short	0x0003
        /*0012*/ 	.short	0x0028
        /*0014*/ 	.byte	0x00, 0xf0, 0xa1, 0x06


	//----- nvinfo : EIATTR_KPARAM_INFO
	.align		4
.L_1568:
        /*0018*/ 	.byte	0x04, 0x17
        /*001a*/ 	.short	(.L_1570 - .L_1569)
.L_1569:
        /*001c*/ 	.word	0x00000000
        /*0020*/ 	.short	0x0002
        /*0022*/ 	.short	0x0020
        /*0024*/ 	.byte	0x00, 0xf0, 0x05, 0x00


	//----- nvinfo : EIATTR_KPARAM_INFO
	.align		4
.L_1570:
        /*0028*/ 	.byte	0x04, 0x17
        /*002a*/ 	.short	(.L_1572 - .L_1571)
.L_1571:
        /*002c*/ 	.word	0x00000000
        /*0030*/ 	.short	0x0001
        /*0032*/ 	.short	0x0008
        /*0034*/ 	.byte	0x00, 0xf0, 0x61, 0x00


	//----- nvinfo : EIATTR_KPARAM_INFO
	.align		4
.L_1572:
        /*0038*/ 	.byte	0x04, 0x17
        /*003a*/ 	.short	(.L_1574 - .L_1573)
.L_1573:
        /*003c*/ 	.word	0x00000000
        /*0040*/ 	.short	0x0000
        /*0042*/ 	.short	0x0000
        /*0044*/ 	.byte	0x00, 0xf0, 0x21, 0x00


	//----- nvinfo : EIATTR_SPARSE_MMA_MASK
	.align		4
.L_1574:
        /*0048*/ 	.byte	0x03, 0x50
        /*004a*/ 	.short	0x0000


	//----- nvinfo : EIATTR_MAXREG_COUNT
	.align		4
        /*004c*/ 	.byte	0x03, 0x1b
        /*004e*/ 	.short	0x0040


	//----- nvinfo : EIATTR_NUM_BARRIERS
	.align		4
        /*0050*/ 	.byte	0x02, 0x4c
        /*0052*/ 	.byte	0x01
	.zero		1


	//----- nvinfo : EIATTR_MERCURY_ISA_VERSION
	.align		4
        /*0054*/ 	.byte	0x03, 0x5f
        /*0056*/ 	.short	0x0101


	//----- nvinfo : EIATTR_VRC_CTA_INIT_COUNT
	.align		4
        /*0058*/ 	.byte	0x02, 0x4a
	.zero		1
	.zero		1


	//----- nvinfo : EIATTR_EXIT_INSTR_OFFSETS
	.align		4
        /*005c*/ 	.byte	0x04, 0x1c
        /*005e*/ 	.short	(.L_1576 - .L_1575)


	//   ....[0]....
.L_1575:
        /*0060*/ 	.word	0x000007b0


	//   ....[1]....
        /*0064*/ 	.word	0x000051b0


	//----- nvinfo : EIATTR_MAX_THREADS
	.align		4
.L_1576:
        /*0068*/ 	.byte	0x04, 0x05
        /*006a*/ 	.short	(.L_1578 - .L_1577)
.L_1577:
        /*006c*/ 	.word	0x00000100
        /*0070*/ 	.word	0x00000001
        /*0074*/ 	.word	0x00000001


	//----- nvinfo : EIATTR_CRS_STACK_SIZE
	.align		4
.L_1578:
        /*0078*/ 	.byte	0x04, 0x1e
        /*007a*/ 	.short	(.L_1580 - .L_1579)
.L_1579:
        /*007c*/ 	.word	0x00000000


	//----- nvinfo : EIATTR_CBANK_PARAM_SIZE
	.align		4
.L_1580:
        /*0080*/ 	.byte	0x03, 0x19
        /*0082*/ 	.short	0x01d0


	//----- nvinfo : EIATTR_PARAM_CBANK
	.align		4
        /*0084*/ 	.byte	0x04, 0x0a
        /*0086*/ 	.short	(.L_1582 - .L_1581)
	.align		4
.L_1581:
        /*0088*/ 	.word	index@(.nv.constant0._ZN2at6native60_GLOBAL__N__fdc43544_27_DistributionRandomKernel_cu_f88cee4443distribution_elementwise_grid_stride_kernelIjLi4EZZZNS0_9templates4cuda13random_kernelIPNS_17CUDAGeneratorImplEEEvRNS_18TensorIteratorBaseET_ENKUlvE_clEvENKUlvE1_clEvEUlP24curandStatePhilox4_32_10E0_ZNS1_27distribution_nullary_kernelIij5uint4S7_SF_ZZZS5_IS7_EvS9_SA_ENKSB_clEvENKSC_clEvEUljE_EEvS9_T2_RKT3_T4_EUlijE0_EEvlNS_15PhiloxCudaStateET1_SJ_)
        /*008c*/ 	.short	0x0380
        /*008e*/ 	.short	0x01d0


	//----- nvinfo : EIATTR_SW_WAR
	.align		4
.L_1582:
        /*0090*/ 	.byte	0x04, 0x36
        /*0092*/ 	.short	(.L_1584 - .L_1583)
.L_1583:
        /*0094*/ 	.word	0x00000008
.L_1584:


//--------------------- .nv.info._ZN2at6native60_GLOBAL__N__fdc43544_27_DistributionRandomKernel_cu_f88cee4443distribution_elementwise_grid_stride_kernelIjLi4EZZZNS0_9templates4cuda13random_kernelIPNS_17CUDAGeneratorImplEEEvRNS_18TensorIteratorBaseET_ENKUlvE_clEvENKUlvE1_clEvEUlP24curandStatePhilox4_32_10E0_ZNS1_27distribution_nullary_kernelIij5uint4S7_SF_ZZZS5_IS7_EvS9_SA_ENKSB_clEvENKSC_clEvEUljE_EEvS9_T2_RKT3_T4_EUlijE_EEvlNS_15PhiloxCudaStateET1_SJ_ --------------------------
	.section	.nv.info._ZN2at6native60_GLOBAL__N__fdc43544_27_DistributionRandomKernel_cu_f88cee4443distribution_elementwise_grid_stride_kernelIjLi4EZZZNS0_9templates4cuda13random_kernelIPNS_17CUDAGeneratorImplEEEvRNS_18TensorIteratorBaseET_ENKUlvE_clEvENKUlvE1_clEvEUlP24curandStatePhilox4_32_10E0_ZNS1_27distribution_nullary_kernelIij5uint4S7_SF_ZZZS5_IS7_EvS9_SA_ENKSB_clEvENKSC_clEvEUljE_EEvS9_T2_RKT3_T4_EUlijE_EEvlNS_15PhiloxCudaStateET1_SJ_,"",@"SHT_CUDA_INFO"
	.sectionflags	@""
	.align	4


	//----- nvinfo : EIATTR_CUDA_API_VERSION
	.align		4
        /*0000*/ 	.byte	0x04, 0x37
        /*0002*/ 	.short	(.L_1586 - .L_1585)
.L_1585:
        /*0004*/ 	.word	0x00000082


	//----- nvinfo : EIATTR_KPARAM_INFO
	.align		4
.L_1586:
        /*0008*/ 	.byte	0x04, 0x17
        /*000a*/ 	.short	(.L_1588 - .L_1587)
.L_1587:
        /*000c*/ 	.word	0x00000000
        /*0010*/ 	.short	0x0003
        /*0012*/ 	.short	0x0028
        /*0014*/ 	.byte	0x00, 0xf0, 0x41, 0x00


	//----- nvinfo : EIATTR_KPARAM_INFO
	.align		4
.L_1588:
        /*0018*/ 	.byte	0x04, 0x17
        /*001a*/ 	.short	(.L_1590 - .L_1589)
.L_1589:
        /*001c*/ 	.word	0x00000000
        /*0020*/ 	.short	0x0002
        /*0022*/ 	.short	0x0020
        /*0024*/ 	.byte	0x00, 0xf0, 0x05, 0x00


	//----- nvinfo : EIATTR_KPARAM_INFO
	.align		4
.L_1590:
        /*0028*/ 	.byte	0x04, 0x17
        /*002a*/ 	.short	(.L_1592 - .L_1591)
.L_1591:
        /*002c*/ 	.word	0x00000000
        /*0030*/ 	.short	0x0001
        /*0032*/ 	.short	0x0008
        /*0034*/ 	.byte	0x00, 0xf0, 0x61, 0x00


	//----- nvinfo : EIATTR_KPARAM_INFO
	.align		4
.L_1592:
        /*0038*/ 	.byte	0x04, 0x17
        /*003a*/ 	.short	(.L_1594 - .L_1593)
.L_1593:
        /*003c*/ 	.word	0x00000000
        /*0040*/ 	.short	0x0000
        /*0042*/ 	.short	0x0000
        /*0044*/ 	.byte	0x00, 0xf0, 0x21, 0x00


	//----- nvinfo : EIATTR_SPARSE_MMA_MASK
	.align		4
.L_1594:
        /*0048*/ 	.byte	0x03, 0x50
        /*004a*/ 	.short	0x0000


	//----- nvinfo : EIATTR_MAXREG_COUNT
	.align		4
        /*004c*/ 	.byte	0x03, 0x1b
        /*004e*/ 	.short	0x0040


	//----- nvinfo : EIATTR_NUM_BARRIERS
	.align		4
        /*0050*/ 	.byte	0x02, 0x4c
        /*0052*/ 	.byte	0x01
	.zero		1


	//----- nvinfo : EIATTR_MERCURY_ISA_VERSION
	.align		4
        /*0054*/ 	.byte	0x03, 0x5f
        /*0056*/ 	.short	0x0101


	//----- nvinfo : EIATTR_VRC_CTA_INIT_COUNT
	.align		4
        /*0058*/ 	.byte	0x02, 0x4a
	.zero		1
	.zero		1


	//----- nvinfo : EIATTR_EXIT_INSTR_OFFSETS
	.align		4
        /*005c*/ 	.byte	0x04, 0x1c
        /*005e*/ 	.short	(.L_1596 - .L_1595)


	//   ....[0]....
.L_1595:
        /*0060*/ 	.word	0x000007c0


	//   ....[1]....
        /*0064*/ 	.word	0x00001000


	//----- nvinfo : EIATTR_MAX_THREADS
	.align		4
.L_1596:
        /*0068*/ 	.byte	0x04, 0x05
        /*006a*/ 	.short	(.L_1598 - .L_1597)
.L_1597:
        /*006c*/ 	.word	0x00000100
        /*0070*/ 	.word	0x00000001
        /*0074*/ 	.word	0x00000001


	//----- nvinfo : EIATTR_CRS_STACK_SIZE
	.align		4
.L_1598:
        /*0078*/ 	.byte	0x04, 0x1e
        /*007a*/ 	.short	(.L_1600 - .L_1599)
.L_1599:
        /*007c*/ 	.word	0x00000000


	//----- nvinfo : EIATTR_CBANK_PARAM_SIZE
	.align		4
.L_1600:
        /*0080*/ 	.byte	0x03, 0x19
        /*0082*/ 	.short	0x0038


	//----- nvinfo : EIATTR_PARAM_CBANK
	.align		4
        /*0084*/ 	.byte	0x04, 0x0a
        /*0086*/ 	.short	(.L_1602 - .L_1601)
	.align		4
.L_1601:
        /*0088*/ 	.word	index@(.nv.constant0._ZN2at6native60_GLOBAL__N__fdc43544_27_DistributionRandomKernel_cu_f88cee4443distribution_elementwise_grid_stride_kernelIjLi4EZZZNS0_9templates4cuda13random_kernelIPNS_17CUDAGeneratorImplEEEvRNS_18TensorIteratorBaseET_ENKUlvE_clEvENKUlvE1_clEvEUlP24curandStatePhilox4_32_10E0_ZNS1_27distribution_nullary_kernelIij5uint4S7_SF_ZZZS5_IS7_EvS9_SA_ENKSB_clEvENKSC_clEvEUljE_EEvS9_T2_RKT3_T4_EUlijE_EEvlNS_15PhiloxCudaStateET1_SJ_)
        /*008c*/ 	.short	0x0380
        /*008e*/ 	.short	0x0038


	//----- nvinfo : EIATTR_SW_WAR
	.align		4
.L_1602:
        /*0090*/ 	.byte	0x04, 0x36
        /*0092*/ 	.short	(.L_1604 - .L_1603)
.L_1603:
        /*0094*/ 	.word	0x00000008
.L_1604:


//--------------------- .nv.info._ZN2at6native60_GLOBAL__N__fdc43544_27_DistributionRandomKernel_cu_f88cee4443distribution_elementwise_grid_stride_kernelImLi2EZZZNS0_9templates4cuda13random_kernelIPNS_17CUDAGeneratorImplEEEvRNS_18TensorIteratorBaseET_ENKUlvE_clEvENKUlvE1_clEvEUlP24curandStatePhilox4_32_10E_ZNS1_27distribution_nullary_kernelIim10ulonglong2S7_SF_ZZZS5_IS7_EvS9_SA_ENKSB_clEvENKSC_clEvEUlmE_EEvS9_T2_RKT3_T4_EUlimE0_EEvlNS_15PhiloxCudaStateET1_SJ_ --------------------------
	.section	.nv.info._ZN2at6native60_GLOBAL__N__fdc43544_27_DistributionRandomKernel_cu_f88cee4443distribution_elementwise_grid_stride_kernelImLi2EZZZNS0_9templates4cuda13random_kernelIPNS_17CUDAGeneratorImplEEEvRNS_18TensorIteratorBaseET_ENKUlvE_clEvENKUlvE1_clEvEUlP24curandStatePhilox4_32_10E_ZNS1_27distribution_nullary_kernelIim10ulonglong2S7_SF_ZZZS5_IS7_EvS9_SA_ENKSB_clEvENKSC_clEvEUlmE_EEvS9_T2_RKT3_T4_EUlimE0_EEvlNS_15PhiloxCudaStateET1_SJ_,"",@"SHT_CUDA_INFO"
	.sectionflags	@""
	.align	4


	//----- nvinfo : EIATTR_CUDA_API_VERSION
	.align		4
        /*0000*/ 	.byte	0x04, 0x37
        /*0002*/ 	.short	(.L_1606 - .L_1605)
.L_1605:
        /*0004*/ 	.word	0x00000082


	//----- nvinfo : EIATTR_KPARAM_INFO
	.align		4
.L_1606:
        /*0008*/ 	.byte	0x04, 0x17
        /*000a*/ 	.short	(.L_1608 - .L_1607)
.L_1607:
        /*000c*/ 	.word	0x00000000
        /*0010*/ 	.short	0x0003
        /*0012*/ 	.short	0x0028
        /*0014*/ 	.byte	0x00, 0xf0, 0xa1, 0x06


	//----- nvinfo : EIATTR_KPARAM_INFO
	.align		4
.L_1608:
        /*0018*/ 	.byte	0x04, 0x17
        /*001a*/ 	.short	(.L_1610 - .L_1609)
.L_1609:
        /*001c*/ 	.word	0x00000000
        /*0020*/ 	.short	0x0002
        /*0022*/ 	.short	0x0020
        /*0024*/ 	.byte	0x00, 0xf0, 0x05, 0x00


	//----- nvinfo : EIATTR_KPARAM_INFO
	.align		4
.L_1610:
        /*0028*/ 	.byte	0x04, 0x17
        /*002a*/ 	.short	(.L_1612 - .L_1611)
.L_1611:
        /*002c*/ 	.word	0x00000000
        /*0030*/ 	.short	0x0001
        /*0032*/ 	.short	0x0008
        /*0034*/ 	.byte	0x00, 0xf0, 0x61, 0x00


	//----- nvinfo : EIATTR_KPARAM_INFO
	.align		4
.L_1612:
        /*0038*/ 	.byte	0x04, 0x17
        /*003a*/ 	.short	(.L_1614 - .L_1613)
.L_1613:
        /*003c*/ 	.word	0x00000000
        /*0040*/ 	.short	0x0000
        /*0042*/ 	.short	0x0000
        /*0044*/ 	.byte	0x00, 0xf0, 0x21, 0x00


	//----- nvinfo : EIATTR_SPARSE_MMA_MASK
	.align		4
.L_1614:
        /*0048*/ 	.byte	0x03, 0x50
        /*004a*/ 	.short	0x0000


	//----- nvinfo : EIATTR_MAXREG_COUNT
	.align		4
        /*004c*/ 	.byte	0x03, 0x1b
        /*004e*/ 	.short	0x0040


	//----- nvinfo : EIATTR_NUM_BARRIERS
	.align		4
        /*0050*/ 	.byte	0x02, 0x4c
        /*0052*/ 	.byte	0x01
	.zero		1


	//----- nvinfo : EIATTR_MERCURY_ISA_VERSION
	.align		4
        /*0054*/ 	.byte	0x03, 0x5f
        /*0056*/ 	.short	0x0101


	//----- nvinfo : EIATTR_VRC_CTA_INIT_COUNT
	.align		4
        /*0058*/ 	.byte	0x02, 0x4a
	.zero		1
	.zero		1


	//----- nvinfo : EIATTR_EXIT_INSTR_OFFSETS
	.align		4
        /*005c*/ 	.byte	0x04, 0x1c
        /*005e*/ 	.short	(.L_1616 - .L_1615)


	//   ....[0]....
.L_1615:
        /*0060*/ 	.word	0x00000760


	//   ....[1]....
        /*0064*/ 	.word	0x00002f70


	//----- nvinfo : EIATTR_MAX_THREADS
	.align		4
.L_1616:
        /*0068*/ 	.byte	0x04, 0x05
        /*006a*/ 	.short	(.L_1618 - .L_1617)
.L_1617:
        /*006c*/ 	.word	0x00000100
        /*0070*/ 	.word	0x00000001
        /*0074*/ 	.word	0x00000001


	//----- nvinfo : EIATTR_CRS_STACK_SIZE
	.align		4
.L_1618:
        /*0078*/ 	.byte	0x04, 0x1e
        /*007a*/ 	.short	(.L_1620 - .L_1619)
.L_1619:
        /*007c*/ 	.word	0x00000000


	//----- nvinfo : EIATTR_CBANK_PARAM_SIZE
	.align		4
.L_1620:
        /*0080*/ 	.byte	0x03, 0x19
        /*0082*/ 	.short	0x01d0


	//----- nvinfo : EIATTR_PARAM_CBANK
	.align		4
        /*0084*/ 	.byte	0x04, 0x0a
        /*0086*/ 	.short	(.L_1622 - .L_1621)
	.align		4
.L_1621:
        /*0088*/ 	.word	index@(.nv.constant0._ZN2at6native60_GLOBAL__N__fdc43544_27_DistributionRandomKernel_cu_f88cee4443distribution_elementwise_grid_stride_kernelImLi2EZZZNS0_9templates4cuda13random_kernelIPNS_17CUDAGeneratorImplEEEvRNS_18TensorIteratorBaseET_ENKUlvE_clEvENKUlvE1_clEvEUlP24curandStatePhilox4_32_10E_ZNS1_27distribution_nullary_kernelIim10ulonglong2S7_SF_ZZZS5_IS7_EvS9_SA_ENKSB_clEvENKSC_clEvEUlmE_EEvS9_T2_RKT3_T4_EUlimE0_EEvlNS_15PhiloxCudaStateET1_SJ_)
        /*008c*/ 	.short	0x0380
        /*008e*/ 	.short	0x01d0


	//----- nvinfo : EIATTR_SW_WAR
	.align		4
.L_1622:
        /*0090*/ 	.byte	0x04, 0x36
        /*0092*/ 	.short	(.L_1624 - .L_1623)
.L_1623:
        /*0094*/ 	.word	0x00000008
.L_1624:


//--------------------- .nv.info._ZN2at6native60_GLOBAL__N__fdc43544_27_DistributionRandomKernel_cu_f88cee4443distribution_elementwise_grid_stride_kernelImLi2EZZZNS0_9templates4cuda13random_kernelIPNS_17CUDAGeneratorImplEEEvRNS_18TensorIteratorBaseET_ENKUlvE_clEvENKUlvE1_clEvEUlP24curandStatePhilox4_32_10E_ZNS1_27distribution_nullary_kernelIim10ulonglong2S7_SF_ZZZS5_IS7_EvS9_SA_ENKSB_clEvENKSC_clEvEUlmE_EEvS9_T2_RKT3_T4_EUlimE_EEvlNS_15PhiloxCudaStateET1_SJ_ --------------------------
	.section	.nv.info._ZN2at6native60_GLOBAL__N__fdc43544_27_DistributionRandomKernel_cu_f88cee4443distribution_elementwise_grid_stride_kernelImLi2EZZZNS0_9templates4cuda13random_kernelIPNS_17CUDAGeneratorImplEEEvRNS_18TensorIteratorBaseET_ENKUlvE_clEvENKUlvE1_clEvEUlP24curandStatePhilox4_32_10E_ZNS1_27distribution_nullary_kernelIim10ulonglong2S7_SF_ZZZS5_IS7_EvS9_SA_ENKSB_clEvENKSC_clEvEUlmE_EEvS9_T2_RKT3_T4_EUlimE_EEvlNS_15PhiloxCudaStateET1_SJ_,"",@"SHT_CUDA_INFO"
	.sectionflags	@""
	.align	4


	//----- nvinfo : EIATTR_CUDA_API_VERSION
	.align		4
        /*0000*/ 	.byte	0x04, 0x37
        /*0002*/ 	.short	(.L_1626 - .L_1625)
.L_1625:
        /*0004*/ 	.word	0x00000082


	//----- nvinfo : EIATTR_KPARAM_INFO
	.align		4
.L_1626:
        /*0008*/ 	.byte	0x04, 0x17
        /*000a*/ 	.short	(.L_1628 - .L_1627)
.L_1627:
        /*000c*/ 	.word	0x00000000
        /*0010*/ 	.short	0x0003
        /*0012*/ 	.short	0x0028
        /*0014*/ 	.byte	0x00, 0xf0, 0x41, 0x00


	//----- nvinfo : EIATTR_KPARAM_INFO
	.align		4
.L_1628:
        /*0018*/ 	.byte	0x04, 0x17
        /*001a*/ 	.short	(.L_1630 - .L_1629)
.L_1629:
        /*001c*/ 	.word	0x00000000
        /*0020*/ 	.short	0x0002
        /*0022*/ 	.short	0x0020
        /*0024*/ 	.byte	0x00, 0xf0, 0x05, 0x00


	//----- nvinfo : EIATTR_KPARAM_INFO
	.align		4
.L_1630:
        /*0028*/ 	.byte	0x04, 0x17
        /*002a*/ 	.short	(.L_1632 - .L_1631)
.L_1631:
        /*002c*/ 	.word	0x00000000
        /*0030*/ 	.short	0x0001
        /*0032*/ 	.short	0x0008
        /*0034*/ 	.byte	0x00, 0xf0, 0x61, 0x00


	//----- nvinfo : EIATTR_KPARAM_INFO
	.align		4
.L_1632:
        /*0038*/ 	.byte	0x04, 0x17
        /*003a*/ 	.short	(.L_1634 - .L_1633)
.L_1633:
        /*003c*/ 	.word	0x00000000
        /*0040*/ 	.short	0x0000
        /*0042*/ 	.short	0x0000
        /*0044*/ 	.byte	0x00, 0xf0, 0x21, 0x00


	//----- nvinfo : EIATTR_SPARSE_MMA_MASK
	.align		4
.L_1634:
        /*0048*/ 	.byte	0x03, 0x50
        /*004a*/ 	.short	0x0000


	//----- nvinfo : EIATTR_MAXREG_COUNT
	.align		4
        /*004c*/ 	.byte	0x03, 0x1b
        /*004e*/ 	.short	0x0040


	//----- nvinfo : EIATTR_NUM_BARRIERS
	.align		4
        /*0050*/ 	.byte	0x02, 0x4c
        /*0052*/ 	.byte	0x01
	.zero		1


	//----- nvinfo : EIATTR_MERCURY_ISA_VERSION
	.align		4
        /*0054*/ 	.byte	0x03, 0x5f
        /*0056*/ 	.short	0x0101


	//----- nvinfo : EIATTR_VRC_CTA_INIT_COUNT
	.align		4
        /*0058*/ 	.byte	0x02, 0x4a
	.zero		1
	.zero		1


	//----- nvinfo : EIATTR_EXIT_INSTR_OFFSETS
	.align		4
        /*005c*/ 	.byte	0x04, 0x1c
        /*005e*/ 	.short	(.L_1636 - .L_1635)


	//   ....[0]....
.L_1635:
        /*0060*/ 	.word	0x00000770


	//   ....[1]....
        /*0064*/ 	.word	0x00000df0


	//----- nvinfo : EIATTR_MAX_THREADS
	.align		4
.L_1636:
        /*0068*/ 	.byte	0x04, 0x05
        /*006a*/ 	.short	(.L_1638 - .L_1637)
.L_1637:
        /*006c*/ 	.word	0x00000100
        /*0070*/ 	.word	0x00000001
        /*0074*/ 	.word	0x00000001


	//----- nvinfo : EIATTR_CRS_STACK_SIZE
	.align		4
.L_1638:
        /*0078*/ 	.byte	0x04, 0x1e
        /*007a*/ 	.short	(.L_1640 - .L_1639)
.L_1639:
        /*007c*/ 	.word	0x00000000


	//----- nvinfo : EIATTR_CBANK_PARAM_SIZE
	.align		4
.L_1640:
        /*0080*/ 	.byte	0x03, 0x19
        /*0082*/ 	.short	0x0038


	//----- nvinfo : EIATTR_PARAM_CBANK
	.align		4
        /*0084*/ 	.byte	0x04, 0x0a
        /*0086*/ 	.short	(.L_1642 - .L_1641)
	.align		4
.L_1641:
        /*0088*/ 	.word	index@(.nv.constant0._ZN2at6native60_GLOBAL__N__fdc43544_27_DistributionRandomKernel_cu_f88cee4443distribution_elementwise_grid_stride_kernelImLi2EZZZNS0_9templates4cuda13random_kernelIPNS_17CUDAGeneratorImplEEEvRNS_18TensorIteratorBaseET_ENKUlvE_clEvENKUlvE1_clEvEUlP24curandStatePhilox4_32_10E_ZNS1_27distribution_nullary_kernelIim10ulonglong2S7_SF_ZZZS5_IS7_EvS9_SA_ENKSB_clEvENKSC_clEvEUlmE_EEvS9_T2_RKT3_T4_EUlimE_EEvlNS_15PhiloxCudaStateET1_SJ_)
        /*008c*/ 	.short	0x0380
        /*008e*/ 	.short	0x0038


	//----- nvinfo : EIATTR_SW_WAR
	.align		4
.L_1642:
        /*0090*/ 	.byte	0x04, 0x36
        /*0092*/ 	.short	(.L_1644 - .L_1643)
.L_1643:
        /*0094*/ 	.word	0x00000008
.L_1644:


//--------------------- .nv.info._ZN2at6native60_GLOBAL__N__fdc43544_27_DistributionRandomKernel_cu_f88cee4443distribution_elementwise_grid_stride_kernelIjLi4EZZZNS0_9templates4cuda13random_kernelIPNS_17CUDAGeneratorImplEEEvRNS_18TensorIteratorBaseET_ENKUlvE_clEvENKUlvE0_clEvEUlP24curandStatePhilox4_32_10E0_ZNS1_27distribution_nullary_kernelIaj5uint4S7_SF_ZZZS5_IS7_EvS9_SA_ENKSB_clEvENKSC_clEvEUljE_EEvS9_T2_RKT3_T4_EUlijE0_EEvlNS_15PhiloxCudaStateET1_SJ_ --------------------------
	.section	.nv.info._ZN2at6native60_GLOBAL__N__fdc43544_27_DistributionRandomKernel_cu_f88cee4443distribution_elementwise_grid_stride_kernelIjLi4EZZZNS0_9templates4cuda13random_kernelIPNS_17CUDAGeneratorImplEEEvRNS_18TensorIteratorBaseET_ENKUlvE_clEvENKUlvE0_clEvEUlP24curandStatePhilox4_32_10E0_ZNS1_27distribution_nullary_kernelIaj5uint4S7_SF_ZZZS5_IS7_EvS9_SA_ENKSB_clEvENKSC_clEvEUljE_EEvS9_T2_RKT3_T4_EUlijE0_EEvlNS_15PhiloxCudaStateET1_SJ_,"",@"SHT_CUDA_INFO"
	.sectionflags	@""
	.align	4


	//----- nvinfo : EIATTR_CUDA_API_VERSION
	.align		4
        /*0000*/ 	.byte	0x04, 0x37
        /*0002*/ 	.short	(.L_1646 - .L_1645)
.L_1645:
        /*0004*/ 	.word	0x00000082


	//----- nvinfo : EIATTR_KPARAM_INFO
	.align		4
.L_1646:
        /*0008*/ 	.byte	0x04, 0x17
        /*000a*/ 	.short	(.L_1648 - .L_1647)
.L_1647:
        /*000c*/ 	.word	0x00000000
        /*0010*/ 	.short	0x0003
        /*0012*/ 	.short	0x0028
        /*0014*/ 	.byte	0x00, 0xf0, 0xa1, 0x06


	//----- nvinfo : EIATTR_KPARAM_INFO
	.align		4
.L_1648:
        /*0018*/ 	.byte	0x04, 0x17
        /*001a*/ 	.short	(.L_1650 - .L_1649)
.L_1649:
        /*001c*/ 	.word	0x00000000
        /*0020*/ 	.short	0x0002
        /*0022*/ 	.short	0x0020
        /*0024*/ 	.byte	0x00, 0xf0, 0x05, 0x00


	//----- nvinfo : EIATTR_KPARAM_INFO
	.align		4
.L_1650:
        /*0028*/ 	.byte	0x04, 0x17
        /*002a*/ 	.short	(.L_1652 - .L_1651)
.L_1651:
        /*002c*/ 	.word	0x00000000
        /*0030*/ 	.short	0x0001
        /*0032*/ 	.short	0x0008
        /*0034*/ 	.byte	0x00, 0xf0, 0x61, 0x00


	//----- nvinfo : EIATTR_KPARAM_INFO
	.align		4
.L_1652:
        /*0038*/ 	.byte	0x04, 0x17
        /*003a*/ 	.short	(.L_1654 - .L_1653)
.L_1653:
        /*003c*/ 	.word	0x00000000
        /*0040*/ 	.short	0x0000
        /*0042*/ 	.short	0x0000
        /*0044*/ 	.byte	0x00, 0xf0, 0x21, 0x00


	//----- nvinfo : EIATTR_SPARSE_MMA_MASK
	.align		4
.L_1654:
        /*0048*/ 	.byte	0x03, 0x50
        /*004a*/ 	.short	0x0000


	//----- nvinfo : EIATTR_MAXREG_COUNT
	.align		4
        /*004c*/ 	.byte	0x03, 0x1b
        /*004e*/ 	.short	0x0040


	//----- nvinfo : EIATTR_NUM_BARRIERS
	.align		4
        /*0050*/ 	.byte	0x02, 0x4c
        /*0052*/ 	.byte	0x01
	.zero		1


	//----- nvinfo : EIATTR_MERCURY_ISA_VERSION
	.align		4
        /*0054*/ 	.byte	0x03, 0x5f
        /*0056*/ 	.short	0x0101


	//----- nvinfo : EIATTR_VRC_CTA_INIT_COUNT
	.align		4
        /*0058*/ 	.byte	0x02, 0x4a
	.zero		1
	.zero		1


	//----- nvinfo : EIATTR_EXIT_INSTR_OFFSETS
	.align		4
        /*005c*/ 	.byte	0x04, 0x1c
        /*005e*/ 	.short	(.L_1656 - .L_1655)


	//   ....[0]....
.L_1655:
        /*0060*/ 	.word	0x000007b0


	//   ....[1]....
        /*0064*/ 	.word	0x000051f0


	//----- nvinfo : EIATTR_MAX_THREADS
	.align		4
.L_1656:
        /*0068*/ 	.byte	0x04, 0x05
        /*006a*/ 	.short	(.L_1658 - .L_1657)
.L_1657:
        /*006c*/ 	.word	0x00000100
        /*0070*/ 	.word	0x00000001
        /*0074*/ 	.word	0x00000001


	//----- nvinfo : EIATTR_CRS_STACK_SIZE
	.align		4
.L_1658:
        /*0078*/ 	.byte	0x04, 0x1e
        /*007a*/ 	.short	(.L_1660 - .L_1659)
.L_1659:
        /*007c*/ 	.word	0x00000000


	//----- nvinfo : EIATTR_CBANK_PARAM_SIZE
	.align		4
.L_1660:
        /*0080*/ 	.byte	0x03, 0x19
        /*0082*/ 	.short	0x01d0


	//----- nvinfo : EIATTR_PARAM_CBANK
	.align		4
        /*0084*/ 	.byte	0x04, 0x0a
        /*0086*/ 	.short	(.L_1662 - .L_1661)
	.align		4
.L_1661:
        /*0088*/ 	.word	index@(.nv.constant0._ZN2at6native60_GLOBAL__N__fdc43544_27_DistributionRandomKernel_cu_f88cee4443distribution_elementwise_grid_stride_kernelIjLi4EZZZNS0_9templates4cuda13random_kernelIPNS_17CUDAGeneratorImplEEEvRNS_18TensorIteratorBaseET_ENKUlvE_clEvENKUlvE0_clEvEUlP24curandStatePhilox4_32_10E0_ZNS1_27distribution_nullary_kernelIaj5uint4S7_SF_ZZZS5_IS7_EvS9_SA_ENKSB_clEvENKSC_clEvEUljE_EEvS9_T2_RKT3_T4_EUlijE0_EEvlNS_15PhiloxCudaStateET1_SJ_)
        /*008c*/ 	.short	0x0380
        /*008e*/ 	.short	0x01d0


	//----- nvinfo : EIATTR_SW_WAR
	.align		4
.L_1662:
        /*0090*/ 	.byte	0x04, 0x36
        /*0092*/ 	.short	(.L_1664 - .L_1663)
.L_1663:
        /*0094*/ 	.word	0x00000008
.L_1664:


//--------------------- .nv.info._ZN2at6native60_GLOBAL__N__fdc43544_27_DistributionRandomKernel_cu_f88cee4443distribution_elementwise_grid_stride_kernelIjLi4EZZZNS0_9templates4cuda13random_kernelIPNS_17CUDAGeneratorImplEEEvRNS_18TensorIteratorBaseET_ENKUlvE_clEvENKUlvE0_clEvEUlP24curandStatePhilox4_32_10E0_ZNS1_27distribution_nullary_kernelIaj5uint4S7_SF_ZZZS5_IS7_EvS9_SA_ENKSB_clEvENKSC_clEvEUljE_EEvS9_T2_RKT3_T4_EUlijE_EEvlNS_15PhiloxCudaStateET1_SJ_ --------------------------
	.section	.nv.info._ZN2at6native60_GLOBAL__N__fdc43544_27_DistributionRandomKernel_cu_f88cee4443distribution_elementwise_grid_stride_kernelIjLi4EZZZNS0_9templates4cuda13random_kernelIPNS_17CUDAGeneratorImplEEEvRNS_18TensorIteratorBaseET_ENKUlvE_clEvENKUlvE0_clEvEUlP24curandStatePhilox4_32_10E0_ZNS1_27distribution_nullary_kernelIaj5uint4S7_SF_ZZZS5_IS7_EvS9_SA_ENKSB_clEvENKSC_clEvEUljE_EEvS9_T2_RKT3_T4_EUlijE_EEvlNS_15PhiloxCudaStateET1_SJ_,"",@"SHT_CUDA_INFO"
	.sectionflags	@""
	.align	4


	//----- nvinfo : EIATTR_CUDA_API_VERSION
	.align		4
        /*0000*/ 	.byte	0x04, 0x37
        /*0002*/ 	.short	(.L_1666 - .L_1665)
.L_1665:
        /*0004*/ 	.word	0x00000082


	//----- nvinfo : EIATTR_KPARAM_INFO
	.align		4
.L_1666:
        /*0008*/ 	.byte	0x04, 0x17
        /*000a*/ 	.short	(.L_1668 - .L_1667)
.L_1667:
        /*000c*/ 	.word	0x00000000
        /*0010*/ 	.short	0x0003
        /*0012*/ 	.short	0x0028
        /*0014*/ 	.byte	0x00, 0xf0, 0x41, 0x00


	//----- nvinfo : EIATTR_KPARAM_INFO
	.align		4
.L_1668:
        /*0018*/ 	.byte	0x04, 0x17
        /*001a*/ 	.short	(.L_1670 - .L_1669)
.L_1669:
        /*001c*/ 	.word	0x00000000
        /*0020*/ 	.short	0x0002
        /*0022*/ 	.short	0x0020
        /*0024*/ 	.byte	0x00, 0xf0, 0x05, 0x00


	//----- nvinfo : EIATTR_KPARAM_INFO
	.align		4
.L_1670:
        /*0028*/ 	.byte	0x04, 0x17
        /*002a*/ 	.short	(.L_1672 - .L_1671)
.L_1671:
        /*002c*/ 	.word	0x00000000
        /*0030*/ 	.short	0x0001
        /*0032*/ 	.short	0x0008
        /*0034*/ 	.byte	0x00, 0xf0, 0x61, 0x00


	//----- nvinfo : EIATTR_KPARAM_INFO
	.align		4
.L_1672:
        /*0038*/ 	.byte	0x04, 0x17
        /*003a*/ 	.short	(.L_1674 - .L_1673)
.L_1673:
        /*003c*/ 	.word	0x00000000
        /*0040*/ 	.short	0x0000
        /*0042*/ 	.short	0x0000
        /*0044*/ 	.byte	0x00, 0xf0, 0x21, 0x00


	//----- nvinfo : EIATTR_SPARSE_MMA_MASK
	.align		4
.L_1674:
        /*0048*/ 	.byte	0x03, 0x50
        /*004a*/ 	.short	0x0000


	//----- nvinfo : EIATTR_MAXREG_COUNT
	.align		4
        /*004c*/ 	.byte	0x03, 0x1b
        /*004e*/ 	.short	0x0040


	//----- nvinfo : EIATTR_NUM_BARRIERS
	.align		4
        /*0050*/ 	.byte	0x02, 0x4c
        /*0052*/ 	.byte	0x01
	.zero		1


	//----- nvinfo : EIATTR_MERCURY_ISA_VERSION
	.align		4
        /*0054*/ 	.byte	0x03, 0x5f
        /*0056*/ 	.short	0x0101


	//----- nvinfo : EIATTR_VRC_CTA_INIT_COUNT
	.align		4
        /*0058*/ 	.byte	0x02, 0x4a
	.zero		1
	.zero		1


	//----- nvinfo : EIATTR_EXIT_INSTR_OFFSETS
	.align		4
        /*005c*/ 	.byte	0x04, 0x1c
        /*005e*/ 	.short	(.L_1676 - .L_1675)


	//   ....[0]....
.L_1675:
        /*0060*/ 	.word	0x000007c0


	//   ....[1]....
        /*0064*/ 	.word	0x00001000


	//----- nvinfo : EIATTR_MAX_THREADS
	.align		4
.L_1676:
        /*0068*/ 	.byte	0x04, 0x05
        /*006a*/ 	.short	(.L_1678 - .L_1677)
.L_1677:
        /*006c*/ 	.word	0x00000100
        /*0070*/ 	.word	0x00000001
        /*0074*/ 	.word	0x00000001


	//----- nvinfo : EIATTR_CRS_STACK_SIZE
	.align		4
.L_1678:
        /*0078*/ 	.byte	0x04, 0x1e
        /*007a*/ 	.short	(.L_1680 - .L_1679)
.L_1679:
        /*007c*/ 	.word	0x00000000


	//----- nvinfo : EIATTR_CBANK_PARAM_SIZE
	.align		4
.L_1680:
        /*0080*/ 	.byte	0x03, 0x19
        /*0082*/ 	.short	0x0038


	//----- nvinfo : EIATTR_PARAM_CBANK
	.align		4
        /*0084*/ 	.byte	0x04, 0x0a
        /*0086*/ 	.short	(.L_1682 - .L_1681)
	.align		4
.L_1681:
        /*0088*/ 	.word	index@(.nv.constant0._ZN2at6native60_GLOBAL__N__fdc43544_27_DistributionRandomKernel_cu_f88cee4443distribution_elementwise_grid_stride_kernelIjLi4EZZZNS0_9templates4cuda13random_kernelIPNS_17CUDAGeneratorImplEEEvRNS_18TensorIteratorBaseET_ENKUlvE_clEvENKUlvE0_clEvEUlP24curandStatePhilox4_32_10E0_ZNS1_27distribution_nullary_kernelIaj5uint4S7_SF_ZZZS5_IS7_EvS9_SA_ENKSB_clEvENKSC_clEvEUljE_EEvS9_T2_RKT3_T4_EUlijE_EEvlNS_15PhiloxCudaStateET1_SJ_)
        /*008c*/ 	.short	0x0380
        /*008e*/ 	.short	0x0038


	//----- nvinfo : EIATTR_SW_WAR
	.align		4
.L_1682:
        /*0090*/ 	.byte	0x04, 0x36
        /*0092*/ 	.short	(.L_1684 - .L_1683)
.L_1683:
        /*0094*/ 	.word	0x00000008
.L_1684:


//--------------------- .nv.info._ZN2at6native60_GLOBAL__N__fdc43544_27_DistributionRandomKernel_cu_f88cee4443distribution_elementwise_grid_stride_kernelImLi2EZZZNS0_9templates4cuda13random_kernelIPNS_17CUDAGeneratorImplEEEvRNS_18TensorIteratorBaseET_ENKUlvE_clEvENKUlvE0_clEvEUlP24curandStatePhilox4_32_10E_ZNS1_27distribution_nullary_kernelIam10ulonglong2S7_SF_ZZZS5_IS7_EvS9_SA_ENKSB_clEvENKSC_clEvEUlmE_EEvS9_T2_RKT3_T4_EUlimE0_EEvlNS_15PhiloxCudaStateET1_SJ_ --------------------------
	.section	.nv.info._ZN2at6native60_GLOBAL__N__fdc43544_27_DistributionRandomKernel_cu_f88cee4443distribution_elementwise_grid_stride_kernelImLi2EZZZNS0_9templates4cuda13random_kernelIPNS_17CUDAGeneratorImplEEEvRNS_18TensorIteratorBaseET_ENKUlvE_clEvENKUlvE0_clEvEUlP24curandStatePhilox4_32_10E_ZNS1_27distribution_nullary_kernelIam10ulonglong2S7_SF_ZZZS5_IS7_EvS9_SA_ENKSB_clEvENKSC_clEvEUlmE_EEvS9_T2_RKT3_T4_EUlimE0_EEvlNS_15PhiloxCudaStateET1_SJ_,"",@"SHT_CUDA_INFO"
	.sectionflags	@""
	.align	4


	//----- nvinfo : EIATTR_CUDA_API_VERSION
	.align		4
        /*0000*/ 	.byte	0x04, 0x37
        /*0002*/ 	.short	(.L_1686 - .L_1685)
.L_1685:
        /*0004*/ 	.word	0x00000082


	//----- nvinfo : EIATTR_KPARAM_INFO
	.align		4
.L_1686:
        /*0008*/ 	.byte	0x04, 0x17
        /*000a*/ 	.short	(.L_1688 - .L_1687)
.L_1687:
        /*000c*/ 	.word	0x00000000
        /*0010*/ 	.short	0x0003
        /*0012*/ 	.short	0x0028
        /*0014*/ 	.byte	0x00, 0xf0, 0xa1, 0x06


	//----- nvinfo : EIATTR_KPARAM_INFO
	.align		4
.L_1688:
        /*0018*/ 	.byte	0x04, 0x17
        /*001a*/ 	.short	(.L_1690 - .L_1689)
.L_1689:
        /*001c*/ 	.word	0x00000000
        /*0020*/ 	.short	0x0002
        /*0022*/ 	.short	0x0020
        /*0024*/ 	.byte	0x00, 0xf0, 0x05, 0x00


	//----- nvinfo : EIATTR_KPARAM_INFO
	.align		4
.L_1690:
        /*0028*/ 	.byte	0x04, 0x17
        /*002a*/ 	.short	(.L_1692 - .L_1691)
.L_1691:
        /*002c*/ 	.word	0x00000000
        /*0030*/ 	.short	0x0001
        /*0032*/ 	.short	0x0008
        /*0034*/ 	.byte	0x00, 0xf0, 0x61, 0x00


	//----- nvinfo : EIATTR_KPARAM_INFO
	.align		4
.L_1692:
        /*0038*/ 	.byte	0x04, 0x17
        /*003a*/ 	.short	(.L_1694 - .L_1693)
.L_1693:
        /*003c*/ 	.word	0x00000000
        /*0040*/ 	.short	0x0000
        /*0042*/ 	.short	0x0000
        /*0044*/ 	.byte	0x00, 0xf0, 0x21, 0x00


	//----- nvinfo : EIATTR_SPARSE_MMA_MASK
	.align		4
.L_1694:
        /*0048*/ 	.byte	0x03, 0x50
        /*004a*/ 	.short	0x0000


	//----- nvinfo : EIATTR_MAXREG_COUNT
	.align		4
        /*004c*/ 	.byte	0x03, 0x1b
        /*004e*/ 	.short	0x0040


	//----- nvinfo : EIATTR_NUM_BARRIERS
	.align		4
        /*0050*/ 	.byte	0x02, 0x4c
        /*0052*/ 	.byte	0x01
	.zero		1


	//----- nvinfo : EIATTR_MERCURY_ISA_VERSION
	.align		4
        /*0054*/ 	.byte	0x03, 0x5f
        /*0056*/ 	.short	0x0101


	//----- nvinfo : EIATTR_VRC_CTA_INIT_COUNT
	.align		4
        /*0058*/ 	.byte	0x02, 0x4a
	.zero		1
	.zero		1


	//----- nvinfo : EIATTR_EXIT_INSTR_OFFSETS
	.align		4
        /*005c*/ 	.byte	0x04, 0x1c
        /*005e*/ 	.short	(.L_1696 - .L_1695)


	//   ....[0]....
.L_1695:
        /*0060*/ 	.word	0x00000760


	//   ....[1]....
        /*0064*/ 	.word	0x00002fa0


	//----- nvinfo : EIATTR_MAX_THREADS
	.align		4
.L_1696:
        /*0068*/ 	.byte	0x04, 0x05
        /*006a*/ 	.short	(.L_1698 - .L_1697)
.L_1697:
        /*006c*/ 	.word	0x00000100
        /*0070*/ 	.word	0x00000001
        /*0074*/ 	.word	0x00000001


	//----- nvinfo : EIATTR_CRS_STACK_SIZE
	.align		4
.L_1698:
        /*0078*/ 	.byte	0x04, 0x1e
        /*007a*/ 	.short	(.L_1700 - .L_1699)
.L_1699:
        /*007c*/ 	.word	0x00000000


	//----- nvinfo : EIATTR_CBANK_PARAM_SIZE
	.align		4
.L_1700:
        /*0080*/ 	.byte	0x03, 0x19
        /*0082*/ 	.short	0x01d0


	//----- nvinfo : EIATTR_PARAM_CBANK
	.align		4
        /*0084*/ 	.byte	0x04, 0x0a
        /*0086*/ 	.short	(.L_1702 - .L_1701)
	.align		4
.L_1701:
        /*0088*/ 	.word	index@(.nv.constant0._ZN2at6native60_GLOBAL__N__fdc43544_27_DistributionRandomKernel_cu_f88cee4443distribution_elementwise_grid_stride_kernelImLi2EZZZNS0_9templates4cuda13random_kernelIPNS_17CUDAGeneratorImplEEEvRNS_18TensorIteratorBaseET_ENKUlvE_clEvENKUlvE0_clEvEUlP24curandStatePhilox4_32_10E_ZNS1_27distribution_nullary_kernelIam10ulonglong2S7_SF_ZZZS5_IS7_EvS9_SA_ENKSB_clEvENKSC_clEvEUlmE_EEvS9_T2_RKT3_T4_EUlimE0_EEvlNS_15PhiloxCudaStateET1_SJ_)
        /*008c*/ 	.short	0x0380
        /*008e*/ 	.short	0x01d0


	//----- nvinfo : EIATTR_SW_WAR
	.align		4
.L_1702:
        /*0090*/ 	.byte	0x04, 0x36
        /*0092*/ 	.short	(.L_1704 - .L_1703)
.L_1703:
        /*0094*/ 	.word	0x00000008
.L_1704:


//--------------------- .nv.info._ZN2at6native60_GLOBAL__N__fdc43544_27_DistributionRandomKernel_cu_f88cee4443distribution_elementwise_grid_stride_kernelImLi2EZZZNS0_9templates4cuda13random_kernelIPNS_17CUDAGeneratorImplEEEvRNS_18TensorIteratorBaseET_ENKUlvE_clEvENKUlvE0_clEvEUlP24curandStatePhilox4_32_10E_ZNS1_27distribution_nullary_kernelIam10ulonglong2S7_SF_ZZZS5_IS7_EvS9_SA_ENKSB_clEvENKSC_clEvEUlmE_EEvS9_T2_RKT3_T4_EUlimE_EEvlNS_15PhiloxCudaStateET1_SJ_ --------------------------
	.section	.nv.info._ZN2at6native60_GLOBAL__N__fdc43544_27_DistributionRandomKernel_cu_f88cee4443distribution_elementwise_grid_stride_kernelImLi2EZZZNS0_9templates4cuda13random_kernelIPNS_17CUDAGeneratorImplEEEvRNS_18TensorIteratorBaseET_ENKUlvE_clEvENKUlvE0_clEvEUlP24curandStatePhilox4_32_10E_ZNS1_27distribution_nullary_kernelIam10ulonglong2S7_SF_ZZZS5_IS7_EvS9_SA_ENKSB_clEvENKSC_clEvEUlmE_EEvS9_T2_RKT3_T4_EUlimE_EEvlNS_15PhiloxCudaStateET1_SJ_,"",@"SHT_CUDA_INFO"
	.sectionflags	@""
	.align	4


	//----- nvinfo : EIATTR_CUDA_API_VERSION
	.align		4
        /*0000*/ 	.byte	0x04, 0x37
        /*0002*/ 	.short	(.L_1706 - .L_1705)
.L_1705:
        /*0004*/ 	.word	0x00000082


	//----- nvinfo : EIATTR_KPARAM_INFO
	.align		4
.L_1706:
        /*0008*/ 	.byte	0x04, 0x17
        /*000a*/ 	.short	(.L_1708 - .L_1707)
.L_1707:
        /*000c*/ 	.word	0x00000000
        /*0010*/ 	.short	0x0003
        /*0012*/ 	.short	0x0028
        /*0014*/ 	.byte	0x00, 0xf0, 0x41, 0x00


	//----- nvinfo : EIATTR_KPARAM_INFO
	.align		4
.L_1708:
        /*0018*/ 	.byte	0x04, 0x17
        /*001a*/ 	.short	(.L_1710 - .L_1709)
.L_1709:
        /*001c*/ 	.word	0x00000000
        /*0020*/ 	.short	0x0002
        /*0022*/ 	.short	0x0020
        /*0024*/ 	.byte	0x00, 0xf0, 0x05, 0x00


	//----- nvinfo : EIATTR_KPARAM_INFO
	.align		4
.L_1710:
        /*0028*/ 	.byte	0x04, 0x17
        /*002a*/ 	.short	(.L_1712 - .L_1711)
.L_1711:
        /*002c*/ 	.word	0x00000000
        /*0030*/ 	.short	0x0001
        /*0032*/ 	.short	0x0008
        /*0034*/ 	.byte	0x00, 0xf0, 0x61, 0x00


	//----- nvinfo : EIATTR_KPARAM_INFO
	.align		4
.L_1712:
        /*0038*/ 	.byte	0x04, 0x17
        /*003a*/ 	.short	(.L_1714 - .L_1713)
.L_1713:
        /*003c*/ 	.word	0x00000000
        /*0040*/ 	.short	0x0000
        /*0042*/ 	.short	0x0000
        /*0044*/ 	.byte	0x00, 0xf0, 0x21, 0x00


	//----- nvinfo : EIATTR_SPARSE_MMA_MASK
	.align		4
.L_1714:
        /*0048*/ 	.byte	0x03, 0x50
        /*004a*/ 	.short	0x0000


	//----- nvinfo : EIATTR_MAXREG_COUNT
	.align		4
        /*004c*/ 	.byte	0x03, 0x1b
        /*004e*/ 	.short	0x0040


	//----- nvinfo : EIATTR_NUM_BARRIERS
	.align		4
        /*0050*/ 	.byte	0x02, 0x4c
        /*0052*/ 	.byte	0x01
	.zero		1


	//----- nvinfo : EIATTR_MERCURY_ISA_VERSION
	.align		4
        /*0054*/ 	.byte	0x03, 0x5f
        /*0056*/ 	.short	0x0101


	//----- nvinfo : EIATTR_VRC_CTA_INIT_COUNT
	.align		4
        /*0058*/ 	.byte	0x02, 0x4a
	.zero		1
	.zero		1


	//----- nvinfo : EIATTR_EXIT_INSTR_OFFSETS
	.align		4
        /*005c*/ 	.byte	0x04, 0x1c
        /*005e*/ 	.short	(.L_1716 - .L_1715)


	//   ....[0]....
.L_1715:
        /*0060*/ 	.word	0x00000770


	//   ....[1]....
        /*0064*/ 	.word	0x00000df0


	//----- nvinfo : EIATTR_MAX_THREADS
	.align		4
.L_1716:
        /*0068*/ 	.byte	0x04, 0x05
        /*006a*/ 	.short	(.L_1718 - .L_1717)
.L_1717:
        /*006c*/ 	.word	0x00000100
        /*0070*/ 	.word	0x00000001
        /*0074*/ 	.word	0x00000001


	//----- nvinfo : EIATTR_CRS_STACK_SIZE
	.align		4
.L_1718:
        /*0078*/ 	.byte	0x04, 0x1e
        /*007a*/ 	.short	(.L_1720 - .L_1719)
.L_1719:
        /*007c*/ 	.word	0x00000000


	//----- nvinfo : EIATTR_CBANK_PARAM_SIZE
	.align		4
.L_1720:
        /*0080*/ 	.byte	0x03, 0x19
        /*0082*/ 	.short	0x0038


	//----- nvinfo : EIATTR_PARAM_CBANK
	.align		4
        /*0084*/ 	.byte	0x04, 0x0a
        /*0086*/ 	.short	(.L_1722 - .L_1721)
	.align		4
.L_1721:
        /*0088*/ 	.word	index@(.nv.constant0._ZN2at6native60_GLOBAL__N__fdc43544_27_DistributionRandomKernel_cu_f88cee4443distribution_elementwise_grid_stride_kernelImLi2EZZZNS0_9templates4cuda13random_kernelIPNS_17CUDAGeneratorImplEEEvRNS_18TensorIteratorBaseET_ENKUlvE_clEvENKUlvE0_clEvEUlP24curandStatePhilox4_32_10E_ZNS1_27distribution_nullary_kernelIam10ulonglong2S7_SF_ZZZS5_IS7_EvS9_SA_ENKSB_clEvENKSC_clEvEUlmE_EEvS9_T2_RKT3_T4_EUlimE_EEvlNS_15PhiloxCudaStateET1_SJ_)
        /*008c*/ 	.short	0x0380
        /*008e*/ 	.short	0x0038


	//----- nvinfo : EIATTR_SW_WAR
	.align		4
.L_1722:
        /*0090*/ 	.byte	0x04, 0x36
        /*0092*/ 	.short	(.L_1724 - .L_1723)
.L_1723:
        /*0094*/ 	.word	0x00000008
.L_1724:


//--------------------- .nv.info._ZN2at6native60_GLOBAL__N__fdc43544_27_DistributionRandomKernel_cu_f88cee4443distribution_elementwise_grid_stride_kernelIjLi4EZZZNS0_9templates4cuda13random_kernelIPNS_17CUDAGeneratorImplEEEvRNS_18TensorIteratorBaseET_ENKUlvE_clEvENKUlvE_clEvEUlP24curandStatePhilox4_32_10E0_ZNS1_27distribution_nullary_kernelIhj5uint4S7_SF_ZZZS5_IS7_EvS9_SA_ENKSB_clEvENKSC_clEvEUljE_EEvS9_T2_RKT3_T4_EUlijE0_EEvlNS_15PhiloxCudaStateET1_SJ_ --------------------------
	.section	.nv.info._ZN2at6native60_GLOBAL__N__fdc43544_27_DistributionRandomKernel_cu_f88cee4443distribution_elementwise_grid_stride_kernelIjLi4EZZZNS0_9templates4cuda13random_kernelIPNS_17CUDAGeneratorImplEEEvRNS_18TensorIteratorBaseET_ENKUlvE_clEvENKUlvE_clEvEUlP24curandStatePhilox4_32_10E0_ZNS1_27distribution_nullary_kernelIhj5uint4S7_SF_ZZZS5_IS7_EvS9_SA_ENKSB_clEvENKSC_clEvEUljE_EEvS9_T2_RKT3_T4_EUlijE0_EEvlNS_15PhiloxCudaStateET1_SJ_,"",@"SHT_CUDA_INFO"
	.sectionflags	@""
	.align	4


	//----- nvinfo : EIATTR_CUDA_API_VERSION
	.align		4
        /*0000*/ 	.byte	0x04, 0x37
        /*0002*/ 	.short	(.L_1726 - .L_1725)
.L_1725:
        /*0004*/ 	.word	0x00000082


	//----- nvinfo : EIATTR_KPARAM_INFO
	.align		4
.L_1726:
        /*0008*/ 	.byte	0x04, 0x17
        /*000a*/ 	.short	(.L_1728 - .L_1727)
.L_1727:
        /*000c*/ 	.word	0x00000000
        /*0010*/ 	.short	0x0003
        /*0012*/ 	.short	0x0028
        /*0014*/ 	.byte	0x00, 0xf0, 0xa1, 0x06


	//----- nvinfo : EIATTR_KPARAM_INFO
	.align		4
.L_1728:
        /*0018*/ 	.byte	0x04, 0x17
        /*001a*/ 	.short	(.L_1730 - .L_1729)
.L_1729:
        /*001c*/ 	.word	0x00000000
        /*0020*/ 	.short	0x0002
        /*0022*/ 	.short	0x0020
        /*0024*/ 	.byte	0x00, 0xf0, 0x05, 0x00


	//----- nvinfo : EIATTR_KPARAM_INFO
	.align		4
.L_1730:
        /*0028*/ 	.byte	0x04, 0x17
        /*002a*/ 	.short	(.L_1732 - .L_1731)
.L_1731:
        /*002c*/ 	.word	0x00000000
        /*0030*/ 	.short	0x0001
        /*0032*/ 	.short	0x0008
        /*0034*/ 	.byte	0x00, 0xf0, 0x61, 0x00


	//----- nvinfo : EIATTR_KPARAM_INFO
	.align		4
.L_1732:
        /*0038*/ 	.byte	0x04, 0x17
        /*003a*/ 	.short	(.L_1734 - .L_1733)
.L_1733:
        /*003c*/ 	.word	0x00000000
        /*0040*/ 	.short	0x0000
        /*0042*/ 	.short	0x0000
        /*0044*/ 	.byte	0x00, 0xf0, 0x21, 0x00


	//----- nvinfo : EIATTR_SPARSE_MMA_MASK
	.align		4
.L_1734:
        /*0048*/ 	.byte	0x03, 0x50
        /*004a*/ 	.short	0x0000


	//----- nvinfo : EIATTR_MAXREG_COUNT
	.align		4
        /*004c*/ 	.byte	0x03, 0x1b
        /*004e*/ 	.short	0x0040


	//----- nvinfo : EIATTR_NUM_BARRIERS
	.align		4
        /*0050*/ 	.byte	0x02, 0x4c
        /*0052*/ 	.byte	0x01
	.zero		1


	//----- nvinfo : EIATTR_MERCURY_ISA_VERSION
	.align		4
        /*0054*/ 	.byte	0x03, 0x5f
        /*0056*/ 	.short	0x0101


	//----- nvinfo : EIATTR_VRC_CTA_INIT_COUNT
	.align		4
        /*0058*/ 	.byte	0x02, 0x4a
	.zero		1
	.zero		1


	//----- nvinfo : EIATTR_EXIT_INSTR_OFFSETS
	.align		4
        /*005c*/ 	.byte	0x04, 0x1c
        /*005e*/ 	.short	(.L_1736 - .L_1735)


	//   ....[0]....
.L_1735:
        /*0060*/ 	.word	0x000007b0


	//   ....[1]....
        /*0064*/ 	.word	0x00005170


	//----- nvinfo : EIATTR_MAX_THREADS
	.align		4
.L_1736:
        /*0068*/ 	.byte	0x04, 0x05
        /*006a*/ 	.short	(.L_1738 - .L_1737)
.L_1737:
        /*006c*/ 	.word	0x00000100
        /*0070*/ 	.word	0x00000001
        /*0074*/ 	.word	0x00000001


	//----- nvinfo : EIATTR_CRS_STACK_SIZE
	.align		4
.L_1738:
        /*0078*/ 	.byte	0x04, 0x1e
        /*007a*/ 	.short	(.L_1740 - .L_1739)
.L_1739:
        /*007c*/ 	.word	0x00000000


	//----- nvinfo : EIATTR_CBANK_PARAM_SIZE
	.align		4
.L_1740:
        /*0080*/ 	.byte	0x03, 0x19
        /*0082*/ 	.short	0x01d0


	//----- nvinfo : EIATTR_PARAM_CBANK
	.align		4
        /*0084*/ 	.byte	0x04, 0x0a
        /*0086*/ 	.short	(.L_1742 - .L_1741)
	.align		4
.L_1741:
        /*0088*/ 	.word	index@(.nv.constant0._ZN2at6native60_GLOBAL__N__fdc43544_27_DistributionRandomKernel_cu_f88cee4443distribution_elementwise_grid_stride_kernelIjLi4EZZZNS0_9templates4cuda13random_kernelIPNS_17CUDAGeneratorImplEEEvRNS_18TensorIteratorBaseET_ENKUlvE_clEvENKUlvE_clEvEUlP24curandStatePhilox4_32_10E0_ZNS1_27distribution_nullary_kernelIhj5uint4S7_SF_ZZZS5_IS7_EvS9_SA_ENKSB_clEvENKSC_clEvEUljE_EEvS9_T2_RKT3_T4_EUlijE0_EEvlNS_15PhiloxCudaStateET1_SJ_)
        /*008c*/ 	.short	0x0380
        /*008e*/ 	.short	0x01d0


	//----- nvinfo : EIATTR_SW_WAR
	.align		4
.L_1742:
        /*0090*/ 	.byte	0x04, 0x36
        /*0092*/ 	.short	(.L_1744 - .L_1743)
.L_1743:
        /*0094*/ 	.word	0x00000008
.L_1744:


//--------------------- .nv.info._ZN2at6native60_GLOBAL__N__fdc43544_27_DistributionRandomKernel_cu_f88cee4443distribution_elementwise_grid_stride_kernelIjLi4EZZZNS0_9templates4cuda13random_kernelIPNS_17CUDAGeneratorImplEEEvRNS_18TensorIteratorBaseET_ENKUlvE_clEvENKUlvE_clEvEUlP24curandStatePhilox4_32_10E0_ZNS1_27distribution_nullary_kernelIhj5uint4S7_SF_ZZZS5_IS7_EvS9_SA_ENKSB_clEvENKSC_clEvEUljE_EEvS9_T2_RKT3_T4_EUlijE_EEvlNS_15PhiloxCudaStateET1_SJ_ --------------------------
	.section	.nv.info._ZN2at6native60_GLOBAL__N__fdc43544_27_DistributionRandomKernel_cu_f88cee4443distribution_elementwise_grid_stride_kernelIjLi4EZZZNS0_9templates4cuda13random_kernelIPNS_17CUDAGeneratorImplEEEvRNS_18TensorIteratorBaseET_ENKUlvE_clEvENKUlvE_clEvEUlP24curandStatePhilox4_32_10E0_ZNS1_27distribution_nullary_kernelIhj5uint4S7_SF_ZZZS5_IS7_EvS9_SA_ENKSB_clEvENKSC_clEvEUljE_EEvS9_T2_RKT3_T4_EUlijE_EEvlNS_15PhiloxCudaStateET1_SJ_,"",@"SHT_CUDA_INFO"
	.sectionflags	@""
	.align	4


	//----- nvinfo : EIATTR_CUDA_API_VERSION
	.align		4
        /*0000*/ 	.byte	0x04, 0x37
        /*0002*/ 	.short	(.L_1746 - .L_1745)
.L_1745:
        /*0004*/ 	.word	0x00000082


	//----- nvinfo : EIATTR_KPARAM_INFO
	.align		4
.L_1746:
        /*0008*/ 	.byte	0x04, 0x17
        /*000a*/ 	.short	(.L_1748 - .L_1747)
.L_1747:
        /*000c*/ 	.word	0x00000000
        /*0010*/ 	.short	0x0003
        /*0012*/ 	.short	0x0028
        /*0014*/ 	.byte	0x00, 0xf0, 0x41, 0x00


	//----- nvinfo : EIATTR_KPARAM_INFO
	.align		4
.L_1748:
        /*0018*/ 	.byte	0x04, 0x17
        /*001a*/ 	.short	(.L_1750 - .L_1749)
.L_1749:
        /*001c*/ 	.word	0x00000000
        /*0020*/ 	.short	0x0002
        /*0022*/ 	.short	0x0020
        /*0024*/ 	.byte	0x00, 0xf0, 0x05, 0x00


	//----- nvinfo : EIATTR_KPARAM_INFO
	.align		4
.L_1750:
        /*0028*/ 	.byte	0x04, 0x17
        /*002a*/ 	.short	(.L_1752 - .L_1751)
.L_1751:
        /*002c*/ 	.word	0x00000000
        /*0030*/ 	.short	0x0001
        /*0032*/ 	.short	0x0008
        /*0034*/ 	.byte	0x00, 0xf0, 0x61, 0x00


	//----- nvinfo : EIATTR_KPARAM_INFO
	.align		4
.L_1752:
        /*0038*/ 	.byte	0x04, 0x17
        /*003a*/ 	.short	(.L_1754 - .L_1753)
.L_1753:
        /*003c*/ 	.word	0x00000000
        /*0040*/ 	.short	0x0000
        /*0042*/ 	.short	0x0000
        /*0044*/ 	.byte	0x00, 0xf0, 0x21, 0x00


	//----- nvinfo : EIATTR_SPARSE_MMA_MASK
	.align		4
.L_1754:
        /*0048*/ 	.byte	0x03, 0x50
        /*004a*/ 	.short	0x0000


	//----- nvinfo : EIATTR_MAXREG_COUNT
	.align		4
        /*004c*/ 	.byte	0x03, 0x1b
        /*004e*/ 	.short	0x0040


	//----- nvinfo : EIATTR_NUM_BARRIERS
	.align		4
        /*0050*/ 	.byte	0x02, 0x4c
        /*0052*/ 	.byte	0x01
	.zero		1


	//----- nvinfo : EIATTR_MERCURY_ISA_VERSION
	.align		4
        /*0054*/ 	.byte	0x03, 0x5f
        /*0056*/ 	.short	0x0101


	//----- nvinfo : EIATTR_VRC_CTA_INIT_COUNT
	.align		4
        /*0058*/ 	.byte	0x02, 0x4a
	.zero		1
	.zero		1


	//----- nvinfo : EIATTR_EXIT_INSTR_OFFSETS
	.align		4
        /*005c*/ 	.byte	0x04, 0x1c
        /*005e*/ 	.short	(.L_1756 - .L_1755)


	//   ....[0]....
.L_1755:
        /*0060*/ 	.word	0x000007d0


	//   ....[1]....
        /*0064*/ 	.word	0x00000fd0


	//----- nvinfo : EIATTR_MAX_THREADS
	.align		4
.L_1756:
        /*0068*/ 	.byte	0x04, 0x05
        /*006a*/ 	.short	(.L_1758 - .L_1757)
.L_1757:
        /*006c*/ 	.word	0x00000100
        /*0070*/ 	.word	0x00000001
        /*0074*/ 	.word	0x00000001


	//----- nvinfo : EIATTR_CRS_STACK_SIZE
	.align		4
.L_1758:
        /*0078*/ 	.byte	0x04, 0x1e
        /*007a*/ 	.short	(.L_1760 - .L_1759)
.L_1759:
        /*007c*/ 	.word	0x00000000


	//----- nvinfo : EIATTR_CBANK_PARAM_SIZE
	.align		4
.L_1760:
        /*0080*/ 	.byte	0x03, 0x19
        /*0082*/ 	.short	0x0038


	//----- nvinfo : EIATTR_PARAM_CBANK
	.align		4
        /*0084*/ 	.byte	0x04, 0x0a
        /*0086*/ 	.short	(.L_1762 - .L_1761)
	.align		4
.L_1761:
        /*0088*/ 	.word	index@(.nv.constant0._ZN2at6native60_GLOBAL__N__fdc43544_27_DistributionRandomKernel_cu_f88cee4443distribution_elementwise_grid_stride_kernelIjLi4EZZZNS0_9templates4cuda13random_kernelIPNS_17CUDAGeneratorImplEEEvRNS_18TensorIteratorBaseET_ENKUlvE_clEvENKUlvE_clEvEUlP24curandStatePhilox4_32_10E0_ZNS1_27distribution_nullary_kernelIhj5uint4S7_SF_ZZZS5_IS7_EvS9_SA_ENKSB_clEvENKSC_clEvEUljE_EEvS9_T2_RKT3_T4_EUlijE_EEvlNS_15PhiloxCudaStateET1_SJ_)
        /*008c*/ 	.short	0x0380
        /*008e*/ 	.short	0x0038


	//----- nvinfo : EIATTR_SW_WAR
	.align		4
.L_1762:
        /*0090*/ 	.byte	0x04, 0x36
        /*0092*/ 	.short	(.L_1764 - .L_1763)
.L_1763:
        /*0094*/ 	.word	0x00000008
.L_1764:


//--------------------- .nv.info._ZN2at6native60_GLOBAL__N__fdc43544_27_DistributionRandomKernel_cu_f88cee4443distribution_elementwise_grid_stride_kernelImLi2EZZZNS0_9templates4cuda13random_kernelIPNS_17CUDAGeneratorImplEEEvRNS_18TensorIteratorBaseET_ENKUlvE_clEvENKUlvE_clEvEUlP24curandStatePhilox4_32_10E_ZNS1_27distribution_nullary_kernelIhm10ulonglong2S7_SF_ZZZS5_IS7_EvS9_SA_ENKSB_clEvENKSC_clEvEUlmE_EEvS9_T2_RKT3_T4_EUlimE0_EEvlNS_15PhiloxCudaStateET1_SJ_ --------------------------
	.section	.nv.info._ZN2at6native60_GLOBAL__N__fdc43544_27_DistributionRandomKernel_cu_f88cee4443distribution_elementwise_grid_stride_kernelImLi2EZZZNS0_9templates4cuda13random_kernelIPNS_17CUDAGeneratorImplEEEvRNS_18TensorIteratorBaseET_ENKUlvE_clEvENKUlvE_clEvEUlP24curandStatePhilox4_32_10E_ZNS1_27distribution_nullary_kernelIhm10ulonglong2S7_SF_ZZZS5_IS7_EvS9_SA_ENKSB_clEvENKSC_clEvEUlmE_EEvS9_T2_RKT3_T4_EUlimE0_EEvlNS_15PhiloxCudaStateET1_SJ_,"",@"SHT_CUDA_INFO"
	.sectionflags	@""
	.align	4


	//----- nvinfo : EIATTR_CUDA_API_VERSION
	.align		4
        /*0000*/ 	.byte	0x04, 0x37
        /*0002*/ 	.short	(.L_1766 - .L_1765)
.L_1765:
        /*0004*/ 	.word	0x00000082


	//----- nvinfo : EIATTR_KPARAM_INFO
	.align		4
.L_1766:
        /*0008*/ 	.byte	0x04, 0x17
        /*000a*/ 	.short	(.L_1768 - .L_1767)
.L_1767:
        /*000c*/ 	.word	0x00000000
        /*0010*/ 	.short	0x0003
        /*0012*/ 	.short	0x0028
        /*0014*/ 	.byte	0x00, 0xf0, 0xa1, 0x06


	//----- nvinfo : EIATTR_KPARAM_INFO
	.align		4
.L_1768:
        /*0018*/ 	.byte	0x04, 0x17
        /*001a*/ 	.short	(.L_1770 - .L_1769)
.L_1769:
        /*001c*/ 	.word	0x00000000
        /*0020*/ 	.short	0x0002
        /*0022*/ 	.short	0x0020
        /*0024*/ 	.byte	0x00, 0xf0, 0x05, 0x00


	//----- nvinfo : EIATTR_KPARAM_INFO
	.align		4
.L_1770:
        /*0028*/ 	.byte	0x04, 0x17
        /*002a*/ 	.short	(.L_1772 - .L_1771)
.L_1771:
        /*002c*/ 	.word	0x00000000
        /*0030*/ 	.short	0x0001
        /*0032*/ 	.short	0x0008
        /*0034*/ 	.byte	0x00, 0xf0, 0x61, 0x00


	//----- nvinfo : EIATTR_KPARAM_INFO
	.align		4
.L_1772:
        /*0038*/ 	.byte	0x04, 0x17
        /*003a*/ 	.short	(.L_1774 - .L_1773)
.L_1773:
        /*003c*/ 	.word	0x00000000
        /*0040*/ 	.short	0x0000
        /*0042*/ 	.short	0x0000
        /*0044*/ 	.byte	0x00, 0xf0, 0x21, 0x00


	//----- nvinfo : EIATTR_SPARSE_MMA_MASK
	.align		4
.L_1774:
        /*0048*/ 	.byte	0x03, 0x50
        /*004a*/ 	.short	0x0000


	//----- nvinfo : EIATTR_MAXREG_COUNT
	.align		4
        /*004c*/ 	.byte	0x03, 0x1b
        /*004e*/ 	.short	0x0040


	//----- nvinfo : EIATTR_NUM_BARRIERS
	.align		4
        /*0050*/ 	.byte	0x02, 0x4c
        /*0052*/ 	.byte	0x01
	.zero		1


	//----- nvinfo : EIATTR_MERCURY_ISA_VERSION
	.align		4
        /*0054*/ 	.byte	0x03, 0x5f
        /*0056*/ 	.short	0x0101


	//----- nvinfo : EIATTR_VRC_CTA_INIT_COUNT
	.align		4
        /*0058*/ 	.byte	0x02, 0x4a
	.zero		1
	.zero		1


	//----- nvinfo : EIATTR_EXIT_INSTR_OFFSETS
	.align		4
        /*005c*/ 	.byte	0x04, 0x1c
        /*005e*/ 	.short	(.L_1776 - .L_1775)


	//   ....[0]....
.L_1775:
        /*0060*/ 	.word	0x00000760


	//   ....[1]....
        /*0064*/ 	.word	0x00002f60


	//----- nvinfo : EIATTR_MAX_THREADS
	.align		4
.L_1776:
        /*0068*/ 	.byte	0x04, 0x05
        /*006a*/ 	.short	(.L_1778 - .L_1777)
.L_1777:
        /*006c*/ 	.word	0x00000100
        /*0070*/ 	.word	0x00000001
        /*0074*/ 	.word	0x00000001


	//----- nvinfo : EIATTR_CRS_STACK_SIZE
	.align		4
.L_1778:
        /*0078*/ 	.byte	0x04, 0x1e
        /*007a*/ 	.short	(.L_1780 - .L_1779)
.L_1779:
        /*007c*/ 	.word	0x00000000


	//----- nvinfo : EIATTR_CBANK_PARAM_SIZE
	.align		4
.L_1780:
        /*0080*/ 	.byte	0x03, 0x19
        /*0082*/ 	.short	0x01d0


	//----- nvinfo : EIATTR_PARAM_CBANK
	.align		4
        /*0084*/ 	.byte	0x04, 0x0a
        /*0086*/ 	.short	(.L_1782 - .L_1781)
	.align		4
.L_1781:
        /*0088*/ 	.word	index@(.nv.constant0._ZN2at6native60_GLOBAL__N__fdc43544_27_DistributionRandomKernel_cu_f88cee4443distribution_elementwise_grid_stride_kernelImLi2EZZZNS0_9templates4cuda13random_kernelIPNS_17CUDAGeneratorImplEEEvRNS_18TensorIteratorBaseET_ENKUlvE_clEvENKUlvE_clEvEUlP24curandStatePhilox4_32_10E_ZNS1_27distribution_nullary_kernelIhm10ulonglong2S7_SF_ZZZS5_IS7_EvS9_SA_ENKSB_clEvENKSC_clEvEUlmE_EEvS9_T2_RKT3_T4_EUlimE0_EEvlNS_15PhiloxCudaStateET1_SJ_)
        /*008c*/ 	.short	0x0380
        /*008e*/ 	.short	0x01d0


	//----- nvinfo : EIATTR_SW_WAR
	.align		4
.L_1782:
        /*0090*/ 	.byte	0x04, 0x36
        /*0092*/ 	.short	(.L_1784 - .L_1783)
.L_1783:
        /*0094*/ 	.word	0x00000008
.L_1784:


//--------------------- .nv.info._ZN2at6native60_GLOBAL__N__fdc43544_27_DistributionRandomKernel_cu_f88cee4443distribution_elementwise_grid_stride_kernelImLi2EZZZNS0_9templates4cuda13random_kernelIPNS_17CUDAGeneratorImplEEEvRNS_18TensorIteratorBaseET_ENKUlvE_clEvENKUlvE_clEvEUlP24curandStatePhilox4_32_10E_ZNS1_27distribution_nullary_kernelIhm10ulonglong2S7_SF_ZZZS5_IS7_EvS9_SA_ENKSB_clEvENKSC_clEvEUlmE_EEvS9_T2_RKT3_T4_EUlimE_EEvlNS_15PhiloxCudaStateET1_SJ_ --------------------------
	.section	.nv.info._ZN2at6native60_GLOBAL__N__fdc43544_27_DistributionRandomKernel_cu_f88cee4443distribution_elementwise_grid_stride_kernelImLi2EZZZNS0_9templates4cuda13random_kernelIPNS_17CUDAGeneratorImplEEEvRNS_18TensorIteratorBaseET_ENKUlvE_clEvENKUlvE_clEvEUlP24curandStatePhilox4_32_10E_ZNS1_27distribution_nullary_kernelIhm10ulonglong2S7_SF_ZZZS5_IS7_EvS9_SA_ENKSB_clEvENKSC_clEvEUlmE_EEvS9_T2_RKT3_T4_EUlimE_EEvlNS_15PhiloxCudaStateET1_SJ_,"",@"SHT_CUDA_INFO"
	.sectionflags	@""
	.align	4


	//----- nvinfo : EIATTR_CUDA_API_VERSION
	.align		4
        /*0000*/ 	.byte	0x04, 0x37
        /*0002*/ 	.short	(.L_1786 - .L_1785)
.L_1785:
        /*0004*/ 	.word	0x00000082


	//----- nvinfo : EIATTR_KPARAM_INFO
	.align		4
.L_1786:
        /*0008*/ 	.byte	0x04, 0x17
        /*000a*/ 	.short	(.L_1788 - .L_1787)
.L_1787:
        /*000c*/ 	.word	0x00000000
        /*0010*/ 	.short	0x0003
        /*0012*/ 	.short	0x0028
        /*0014*/ 	.byte	0x00, 0xf0, 0x41, 0x00


	//----- nvinfo : EIATTR_KPARAM_INFO
	.align		4
.L_1788:
        /*0018*/ 	.byte	0x04, 0x17
        /*001a*/ 	.short	(.L_1790 - .L_1789)
.L_1789:
        /*001c*/ 	.word	0x00000000
        /*0020*/ 	.short	0x0002
        /*0022*/ 	.short	0x0020
        /*0024*/ 	.byte	0x00, 0xf0, 0x05, 0x00


	//----- nvinfo : EIATTR_KPARAM_INFO
	.align		4
.L_1790:
        /*0028*/ 	.byte	0x04, 0x17
        /*002a*/ 	.short	(.L_1792 - .L_1791)
.L_1791:
        /*002c*/ 	.word	0x00000000
        /*0030*/ 	.short	0x0001
        /*0032*/ 	.short	0x0008
        /*0034*/ 	.byte	0x00, 0xf0, 0x61, 0x00


	//----- nvinfo : EIATTR_KPARAM_INFO
	.align		4
.L_1792:
        /*0038*/ 	.byte	0x04, 0x17
        /*003a*/ 	.short	(.L_1794 - .L_1793)
.L_1793:
        /*003c*/ 	.word	0x00000000
        /*0040*/ 	.short	0x0000
        /*0042*/ 	.short	0x0000
        /*0044*/ 	.byte	0x00, 0xf0, 0x21, 0x00


	//----- nvinfo : EIATTR_SPARSE_MMA_MASK
	.align		4
.L_1794:
        /*0048*/ 	.byte	0x03, 0x50
        /*004a*/ 	.short	0x0000


	//----- nvinfo : EIATTR_MAXREG_COUNT
	.align		4
        /*004c*/ 	.byte	0x03, 0x1b
        /*004e*/ 	.short	0x0040


	//----- nvinfo : EIATTR_NUM_BARRIERS
	.align		4
        /*0050*/ 	.byte	0x02, 0x4c
        /*0052*/ 	.byte	0x01
	.zero		1


	//----- nvinfo : EIATTR_MERCURY_ISA_VERSION
	.align		4
        /*0054*/ 	.byte	0x03, 0x5f
        /*0056*/ 	.short	0x0101


	//----- nvinfo : EIATTR_VRC_CTA_INIT_COUNT
	.align		4
        /*0058*/ 	.byte	0x02, 0x4a
	.zero		1
	.zero		1


	//----- nvinfo : EIATTR_EXIT_INSTR_OFFSETS
	.align		4
        /*005c*/ 	.byte	0x04, 0x1c
        /*005e*/ 	.short	(.L_1796 - .L_1795)


	//   ....[0]....
.L_1795:
        /*0060*/ 	.word	0x00000770


	//   ....[1]....
        /*0064*/ 	.word	0x00000dd0


	//----- nvinfo : EIATTR_MAX_THREADS
	.align		4
.L_1796:
        /*0068*/ 	.byte	0x04, 0x05
        /*006a*/ 	.short	(.L_1798 - .L_1797)
.L_1797:
        /*006c*/ 	.word	0x00000100
        /*0070*/ 	.word	0x00000001
        /*0074*/ 	.word	0x00000001


	//----- nvinfo : EIATTR_CRS_STACK_SIZE
	.align		4
.L_1798:
        /*0078*/ 	.byte	0x04, 0x1e
        /*007a*/ 	.short	(.L_1800 - .L_1799)
.L_1799:
        /*007c*/ 	.word	0x00000000


	//----- nvinfo : EIATTR_CBANK_PARAM_SIZE
	.align		4
.L_1800:
        /*0080*/ 	.byte	0x03, 0x19
        /*0082*/ 	.short	0x0038


	//----- nvinfo : EIATTR_PARAM_CBANK
	.align		4
        /*0084*/ 	.byte	0x04, 0x0a
        /*0086*/ 	.short	(.L_1802 - .L_1801)
	.align		4
.L_1801:
        /*0088*/ 	.word	index@(.nv.constant0._ZN2at6native60_GLOBAL__N__fdc43544_27_DistributionRandomKernel_cu_f88cee4443distribution_elementwise_grid_stride_kernelImLi2EZZZNS0_9templates4cuda13random_kernelIPNS_17CUDAGeneratorImplEEEvRNS_18TensorIteratorBaseET_ENKUlvE_clEvENKUlvE_clEvEUlP24curandStatePhilox4_32_10E_ZNS1_27distribution_nullary_kernelIhm10ulonglong2S7_SF_ZZZS5_IS7_EvS9_SA_ENKSB_clEvENKSC_clEvEUlmE_EEvS9_T2_RKT3_T4_EUlimE_EEvlNS_15PhiloxCudaStateET1_SJ_)
        /*008c*/ 	.short	0x0380
        /*008e*/ 	.short	0x0038


	//----- nvinfo : EIATTR_SW_WAR
	.align		4
.L_1802:
        /*0090*/ 	.byte	0x04, 0x36
        /*0092*/ 	.short	(.L_1804 - .L_1803)
.L_1803:
        /*0094*/ 	.word	0x00000008
.L_1804:


//--------------------- .nv.info._ZN2at6native60_GLOBAL__N__fdc43544_27_DistributionRandomKernel_cu_f88cee4443distribution_elementwise_grid_stride_kernelImLi2EZZZNS0_9templates4cuda32random_full_64_bits_range_kernelIPNS_17CUDAGeneratorImplEEEvRNS_18TensorIteratorBaseET_ENKUlvE_clEvENKUlvE6_clEvEUlP24curandStatePhilox4_32_10E_ZNS1_27distribution_nullary_kernelIN3c108BFloat16Em10ulonglong2S7_SF_ZZZS5_IS7_EvS9_SA_ENKSB_clEvENKSC_clEvEUlmE_EEvS9_T2_RKT3_T4_EUlimE0_EEvlNS_15PhiloxCudaStateET1_SL_ --------------------------
	.section	.nv.info._ZN2at6native60_GLOBAL__N__fdc43544_27_DistributionRandomKernel_cu_f88cee4443distribution_elementwise_grid_stride_kernelImLi2EZZZNS0_9templates4cuda32random_full_64_bits_range_kernelIPNS_17CUDAGeneratorImplEEEvRNS_18TensorIteratorBaseET_ENKUlvE_clEvENKUlvE6_clEvEUlP24curandStatePhilox4_32_10E_ZNS1_27distribution_nullary_kernelIN3c108BFloat16Em10ulonglong2S7_SF_ZZZS5_IS7_EvS9_SA_ENKSB_clEvENKSC_clEvEUlmE_EEvS9_T2_RKT3_T4_EUlimE0_EEvlNS_15PhiloxCudaStateET1_SL_,"",@"SHT_CUDA_INFO"
	.sectionflags	@""
	.align	4


	//----- nvinfo : EIATTR_CUDA_API_VERSION
	.align		4
        /*0000*/ 	.byte	0x04, 0x37
        /*0002*/ 	.short	(.L_1806 - .L_1805)
.L_1805:
        /*0004*/ 	.word	0x00000082


	//----- nvinfo : EIATTR_KPARAM_INFO
	.align		4
.L_1806:
        /*0008*/ 	.byte	0x04, 0x17
        /*000a*/ 	.short	(.L_1808 - .L_1807)
.L_1807:
        /*000c*/ 	.word	0x00000000
        /*0010*/ 	.short	0x0003
        /*0012*/ 	.short	0x0028
        /*0014*/ 	.byte	0x00, 0xf0, 0xa1, 0x06


	//----- nvinfo : EIATTR_KPARAM_INFO
	.align		4
.L_1808:
        /*0018*/ 	.byte	0x04, 0x17
        /*001a*/ 	.short	(.L_1810 - .L_1809)
.L_1809:
        /*001c*/ 	.word	0x00000000
        /*0020*/ 	.short	0x0002
        /*0022*/ 	.short	0x0020
        /*0024*/ 	.byte	0x00, 0xf0, 0x05, 0x00


	//----- nvinfo : EIATTR_KPARAM_INFO
	.align		4
.L_1810:
        /*0028*/ 	.byte	0x04, 0x17
        /*002a*/ 	.short	(.L_1812 - .L_1811)
.L_1811:
        /*002c*/ 	.word	0x00000000
        /*0030*/ 	.short	0x0001
        /*0032*/ 	.short	0x0008
        /*0034*/ 	.byte	0x00, 0xf0, 0x61, 0x00


	//----- nvinfo : EIATTR_KPARAM_INFO
	.align		4
.L_1812:
        /*0038*/ 	.byte	0x04, 0x17
        /*003a*/ 	.short	(.L_1814 - .L_1813)
.L_1813:
        /*003c*/ 	.word	0x00000000
        /*0040*/ 	.short	0x0000
        /*0042*/ 	.short	0x0000
        /*0044*/ 	.byte	0x00, 0xf0, 0x21, 0x00


	//----- nvinfo : EIATTR_SPARSE_MMA_MASK
	.align		4
.L_1814:
        /*0048*/ 	.byte	0x03, 0x50
        /*004a*/ 	.short	0x0000


	//----- nvinfo : EIATTR_MAXREG_COUNT
	.align		4
        /*004c*/ 	.byte	0x03, 0x1b
        /*004e*/ 	.short	0x0040


	//----- nvinfo : EIATTR_NUM_BARRIERS
	.align		4
        /*0050*/ 	.byte	0x02, 0x4c
        /*0052*/ 	.byte	0x01
	.zero		1


	//----- nvinfo : EIATTR_MERCURY_ISA_VERSION
	.align		4
        /*0054*/ 	.byte	0x03, 0x5f
        /*0056*/ 	.short	0x0101


	//----- nvinfo : EIATTR_VRC_CTA_INIT_COUNT
	.align		4
        /*0058*/ 	.byte	0x02, 0x4a
	.zero		1
	.zero		1


	//----- nvinfo : EIATTR_EXIT_INSTR_OFFSETS
	.align		4
        /*005c*/ 	.byte	0x04, 0x1c
        /*005e*/ 	.short	(.L_1816 - .L_1815)


	//   ....[0]....
.L_1815:
        /*0060*/ 	.word	0x000007c0


	//   ....[1]....
        /*0064*/ 	.word	0x00003150


	//----- nvinfo : EIATTR_MAX_THREADS
	.align		4
.L_1816:
        /*0068*/ 	.byte	0x04, 0x05
        /*006a*/ 	.short	(.L_1818 - .L_1817)
.L_1817:
        /*006c*/ 	.word	0x00000100
        /*0070*/ 	.word	0x00000001
        /*0074*/ 	.word	0x00000001


	//----- nvinfo : EIATTR_CRS_STACK_SIZE
	.align		4
.L_1818:
        /*0078*/ 	.byte	0x04, 0x1e
        /*007a*/ 	.short	(.L_1820 - .L_1819)
.L_1819:
        /*007c*/ 	.word	0x00000000


	//----- nvinfo : EIATTR_CBANK_PARAM_SIZE
	.align		4
.L_1820:
        /*0080*/ 	.byte	0x03, 0x19
        /*0082*/ 	.short	0x01d0


	//----- nvinfo : EIATTR_PARAM_CBANK
	.align		4
        /*0084*/ 	.byte	0x04, 0x0a
        /*0086*/ 	.short	(.L_1822 - .L_1821)
	.align		4
.L_1821:
        /*0088*/ 	.word	index@(.nv.constant0._ZN2at6native60_GLOBAL__N__fdc43544_27_DistributionRandomKernel_cu_f88cee4443distribution_elementwise_grid_stride_kernelImLi2EZZZNS0_9templates4cuda32random_full_64_bits_range_kernelIPNS_17CUDAGeneratorImplEEEvRNS_18TensorIteratorBaseET_ENKUlvE_clEvENKUlvE6_clEvEUlP24curandStatePhilox4_32_10E_ZNS1_27distribution_nullary_kernelIN3c108BFloat16Em10ulonglong2S7_SF_ZZZS5_IS7_EvS9_SA_ENKSB_clEvENKSC_clEvEUlmE_EEvS9_T2_RKT3_T4_EUlimE0_EEvlNS_15PhiloxCudaStateET1_SL_)
        /*008c*/ 	.short	0x0380
        /*008e*/ 	.short	0x01d0


	//----- nvinfo : EIATTR_SW_WAR
	.align		4
.L_1822:
        /*0090*/ 	.byte	0x04, 0x36
        /*0092*/ 	.short	(.L_1824 - .L_1823)
.L_1823:
        /*0094*/ 	.word	0x00000008
.L_1824:


//--------------------- .nv.info._ZN2at6native60_GLOBAL__N__fdc43544_27_DistributionRandomKernel_cu_f88cee4443distribution_elementwise_grid_stride_kernelImLi2EZZZNS0_9templates4cuda32random_full_64_bits_range_kernelIPNS_17CUDAGeneratorImplEEEvRNS_18TensorIteratorBaseET_ENKUlvE_clEvENKUlvE6_clEvEUlP24curandStatePhilox4_32_10E_ZNS1_27distribution_nullary_kernelIN3c108BFloat16Em10ulonglong2S7_SF_ZZZS5_IS7_EvS9_SA_ENKSB_clEvENKSC_clEvEUlmE_EEvS9_T2_RKT3_T4_EUlimE_EEvlNS_15PhiloxCudaStateET1_SL_ --------------------------
	.section	.nv.info._ZN2at6native60_GLOBAL__N__fdc43544_27_DistributionRandomKernel_cu_f88cee4443distribution_elementwise_grid_stride_kernelImLi2EZZZNS0_9templates4cuda32random_full_64_bits_range_kernelIPNS_17CUDAGeneratorImplEEEvRNS_18TensorIteratorBaseET_ENKUlvE_clEvENKUlvE6_clEvEUlP24curandStatePhilox4_32_10E_ZNS1_27distribution_nullary_kernelIN3c108BFloat16Em10ulonglong2S7_SF_ZZZS5_IS7_EvS9_SA_ENKSB_clEvENKSC_clEvEUlmE_EEvS9_T2_RKT3_T4_EUlimE_EEvlNS_15PhiloxCudaStateET1_SL_,"",@"SHT_CUDA_INFO"
	.sectionflags	@""
	.align	4


	//----- nvinfo : EIATTR_CUDA_API_VERSION
	.align		4
        /*0000*/ 	.byte	0x04, 0x37
        /*0002*/ 	.short	(.L_1826 - .L_1825)
.L_1825:
        /*0004*/ 	.word	0x00000082


	//----- nvinfo : EIATTR_KPARAM_INFO
	.align		4
.L_1826:
        /*0008*/ 	.byte	0x04, 0x17
        /*000a*/ 	.short	(.L_1828 - .L_1827)
.L_1827:
        /*000c*/ 	.word	0x00000000
        /*0010*/ 	.short	0x0003
        /*0012*/ 	.short	0x0028
        /*0014*/ 	.byte	0x00, 0xf0, 0x41, 0x00


	//----- nvinfo : EIATTR_KPARAM_INFO
	.align		4
.L_1828:
        /*0018*/ 	.byte	0x04, 0x17
        /*001a*/ 	.short	(.L_1830 - .L_1829)
.L_1829:
        /*001c*/ 	.word	0x00000000
        /*0020*/ 	.short	0x0002
        /*0022*/ 	.short	0x0020
        /*0024*/ 	.byte	0x00, 0xf0, 0x05, 0x00


	//----- nvinfo : EIATTR_KPARAM_INFO
	.align		4
.L_1830:
        /*0028*/ 	.byte	0x04, 0x17
        /*002a*/ 	.short	(.L_1832 - .L_1831)
.L_1831:
        /*002c*/ 	.word	0x00000000
        /*0030*/ 	.short	0x0001
        /*0032*/ 	.short	0x0008
        /*0034*/ 	.byte	0x00, 0xf0, 0x61, 0x00


	//----- nvinfo : EIATTR_KPARAM_INFO
	.align		4
.L_1832:
        /*0038*/ 	.byte	0x04, 0x17
        /*003a*/ 	.short	(.L_1834 - .L_1833)
.L_1833:
        /*003c*/ 	.word	0x00000000
        /*0040*/ 	.short	0x0000
        /*0042*/ 	.short	0x0000
        /*0044*/ 	.byte	0x00, 0xf0, 0x21, 0x00


	//----- nvinfo : EIATTR_SPARSE_MMA_MASK
	.align		4
.L_1834:
        /*0048*/ 	.byte	0x03, 0x50
        /*004a*/ 	.short	0x0000


	//----- nvinfo : EIATTR_MAXREG_COUNT
	.align		4
        /*004c*/ 	.byte	0x03, 0x1b
        /*004e*/ 	.short	0x0040


	//----- nvinfo : EIATTR_NUM_BARRIERS
	.align		4
        /*0050*/ 	.byte	0x02, 0x4c
        /*0052*/ 	.byte	0x01
	.zero		1


	//----- nvinfo : EIATTR_MERCURY_ISA_VERSION
	.align		4
        /*0054*/ 	.byte	0x03, 0x5f
        /*0056*/ 	.short	0x0101


	//----- nvinfo : EIATTR_VRC_CTA_INIT_COUNT
	.align		4
        /*0058*/ 	.byte	0x02, 0x4a
	.zero		1
	.zero		1


	//----- nvinfo : EIATTR_EXIT_INSTR_OFFSETS
	.align		4
        /*005c*/ 	.byte	0x04, 0x1c
        /*005e*/ 	.short	(.L_1836 - .L_1835)


	//   ....[0]....
.L_1835:
        /*0060*/ 	.word	0x000007c0


	//   ....[1]....
        /*0064*/ 	.word	0x00000ed0


	//----- nvinfo : EIATTR_MAX_THREADS
	.align		4
.L_1836:
        /*0068*/ 	.byte	0x04, 0x05
        /*006a*/ 	.short	(.L_1838 - .L_1837)
.L_1837:
        /*006c*/ 	.word	0x00000100
        /*0070*/ 	.word	0x00000001
        /*0074*/ 	.word	0x00000001


	//----- nvinfo : EIATTR_CRS_STACK_SIZE
	.align		4
.L_1838:
        /*0078*/ 	.byte	0x04, 0x1e
        /*007a*/ 	.short	(.L_1840 - .L_1839)
.L_1839:
        /*007c*/ 	.word	0x00000000


	//----- nvinfo : EIATTR_CBANK_PARAM_SIZE
	.align		4
.L_1840:
        /*0080*/ 	.byte	0x03, 0x19
        /*0082*/ 	.short	0x0038


	//----- nvinfo : EIATTR_PARAM_CBANK
	.align		4
        /*0084*/ 	.byte	0x04, 0x0a
        /*0086*/ 	.short	(.L_1842 - .L_1841)
	.align		4
.L_1841:
        /*0088*/ 	.word	index@(.nv.constant0._ZN2at6native60_GLOBAL__N__fdc43544_27_DistributionRandomKernel_cu_f88cee4443distribution_elementwise_grid_stride_kernelImLi2EZZZNS0_9templates4cuda32random_full_64_bits_range_kernelIPNS_17CUDAGeneratorImplEEEvRNS_18TensorIteratorBaseET_ENKUlvE_clEvENKUlvE6_clEvEUlP24curandStatePhilox4_32_10E_ZNS1_27distribution_nullary_kernelIN3c108BFloat16Em10ulonglong2S7_SF_ZZZS5_IS7_EvS9_SA_ENKSB_clEvENKSC_clEvEUlmE_EEvS9_T2_RKT3_T4_EUlimE_EEvlNS_15PhiloxCudaStateET1_SL_)
        /*008c*/ 	.short	0x0380
        /*008e*/ 	.short	0x0038


	//----- nvinfo : EIATTR_SW_WAR
	.align		4
.L_1842:
        /*0090*/ 	.byte	0x04, 0x36
        /*0092*/ 	.short	(.L_1844 - .L_1843)
.L_1843:
        /*0094*/ 	.word	0x00000008
.L_1844:


//--------------------- .nv.info._ZN2at6native60_GLOBAL__N__fdc43544_27_DistributionRandomKernel_cu_f88cee4443distribution_elementwise_grid_stride_kernelImLi2EZZZNS0_9templates4cuda32random_full_64_bits_range_kernelIPNS_17CUDAGeneratorImplEEEvRNS_18TensorIteratorBaseET_ENKUlvE_clEvENKUlvE5_clEvEUlP24curandStatePhilox4_32_10E_ZNS1_27distribution_nullary_kernelIfm10ulonglong2S7_SF_ZZZS5_IS7_EvS9_SA_ENKSB_clEvENKSC_clEvEUlmE_EEvS9_T2_RKT3_T4_EUlimE0_EEvlNS_15PhiloxCudaStateET1_SJ_ --------------------------
	.section	.nv.info._ZN2at6native60_GLOBAL__N__fdc43544_27_DistributionRandomKernel_cu_f88cee4443distribution_elementwise_grid_stride_kernelImLi2EZZZNS0_9templates4cuda32random_full_64_bits_range_kernelIPNS_17CUDAGeneratorImplEEEvRNS_18TensorIteratorBaseET_ENKUlvE_clEvENKUlvE5_clEvEUlP24curandStatePhilox4_32_10E_ZNS1_27distribution_nullary_kernelIfm10ulonglong2S7_SF_ZZZS5_IS7_EvS9_SA_ENKSB_clEvENKSC_clEvEUlmE_EEvS9_T2_RKT3_T4_EUlimE0_EEvlNS_15PhiloxCudaStateET1_SJ_,"",@"SHT_CUDA_INFO"
	.sectionflags	@""
	.align	4


	//----- nvinfo : EIATTR_CUDA_API_VERSION
	.align		4
        /*0000*/ 	.byte	0x04, 0x37
        /*0002*/ 	.short	(.L_1846 - .L_1845)
.L_1845:
        /*0004*/ 	.word	0x00000082


	//----- nvinfo : EIATTR_KPARAM_INFO
	.align		4
.L_1846:
        /*0008*/ 	.byte	0x04, 0x17
        /*000a*/ 	.short	(.L_1848 - .L_1847)
.L_1847:
        /*000c*/ 	.word	0x00000000
        /*0010*/ 	.short	0x0003
        /*0012*/ 	.short	0x0028
        /*0014*/ 	.byte	0x00, 0xf0, 0xa1, 0x06


	//----- nvinfo : EIATTR_KPARAM_INFO
	.align		4
.L_1848:
        /*0018*/ 	.byte	0x04, 0x17
        /*001a*/ 	.short	(.L_1850 - .L_1849)
.L_1849:
        /*001c*/ 	.word	0x00000000
        /*0020*/ 	.short	0x0002
        /*0022*/ 	.short	0x0020
        /*0024*/ 	.byte	0x00, 0xf0, 0x05, 0x00


	//----- nvinfo : EIATTR_KPARAM_INFO
	.align		4
.L_1850:
        /*0028*/ 	.byte	0x04, 0x17
        /*002a*/ 	.short	(.L_1852 - .L_1851)
.L_1851:
        /*002c*/ 	.word	0x00000000
        /*0030*/ 	.short	0x0001
        /*0032*/ 	.short	0x0008
        /*0034*/ 	.byte	0x00, 0xf0, 0x61, 0x00


	//----- nvinfo : EIATTR_KPARAM_INFO
	.align		4
.L_1852:
        /*0038*/ 	.byte	0x04, 0x17
        /*003a*/ 	.short	(.L_1854 - .L_1853)
.L_1853:
        /*003c*/ 	.word	0x00000000
        /*0040*/ 	.short	0x0000
        /*0042*/ 	.short	0x0000
        /*0044*/ 	.byte	0x00, 0xf0, 0x21, 0x00


	//----- nvinfo : EIATTR_SPARSE_MMA_MASK
	.align		4
.L_1854:
        /*0048*/ 	.byte	0x03, 0x50
        /*004a*/ 	.short	0x0000


	//----- nvinfo : EIATTR_MAXREG_COUNT
	.align		4
        /*004c*/ 	.byte	0x03, 0x1b
        /*004e*/ 	.short	0x0040


	//----- nvinfo : EIATTR_NUM_BARRIERS
	.align		4
        /*0050*/ 	.byte	0x02, 0x4c
        /*0052*/ 	.byte	0x01
	.zero		1


	//----- nvinfo : EIATTR_MERCURY_ISA_VERSION
	.align		4
        /*0054*/ 	.byte	0x03, 0x5f
        /*0056*/ 	.short	0x0101


	//----- nvinfo : EIATTR_VRC_CTA_INIT_COUNT
	.align		4
        /*0058*/ 	.byte	0x02, 0x4a
	.zero		1
	.zero		1


	//----- nvinfo : EIATTR_EXIT_INSTR_OFFSETS
	.align		4
        /*005c*/ 	.byte	0x04, 0x1c
        /*005e*/ 	.short	(.L_1856 - .L_1855)


	//   ....[0]....
.L_1855:
        /*0060*/ 	.word	0x000007c0


	//   ....[1]....
        /*0064*/ 	.word	0x00003110


	//----- nvinfo : EIATTR_MAX_THREADS
	.align		4
.L_1856:
        /*0068*/ 	.byte	0x04, 0x05
        /*006a*/ 	.short	(.L_1858 - .L_1857)
.L_1857:
        /*006c*/ 	.word	0x00000100
        /*0070*/ 	.word	0x00000001
        /*0074*/ 	.word	0x00000001


	//----- nvinfo : EIATTR_CRS_STACK_SIZE
	.align		4
.L_1858:
        /*0078*/ 	.byte	0x04, 0x1e
        /*007a*/ 	.short	(.L_1860 - .L_1859)
.L_1859:
        /*007c*/ 	.word	0x00000000


	//----- nvinfo : EIATTR_CBANK_PARAM_SIZE
	.align		4
.L_1860:
        /*0080*/ 	.byte	0x03, 0x19
        /*0082*/ 	.short	0x01d0


	//----- nvinfo : EIATTR_PARAM_CBANK
	.align		4
        /*0084*/ 	.byte	0x04, 0x0a
        /*0086*/ 	.short	(.L_1862 - .L_1861)
	.align		4
.L_1861:
        /*0088*/ 	.word	index@(.nv.constant0._ZN2at6native60_GLOBAL__N__fdc43544_27_DistributionRandomKernel_cu_f88cee4443distribution_elementwise_grid_stride_kernelImLi2EZZZNS0_9templates4cuda32random_full_64_bits_range_kernelIPNS_17CUDAGeneratorImplEEEvRNS_18TensorIteratorBaseET_ENKUlvE_clEvENKUlvE5_clEvEUlP24curandStatePhilox4_32_10E_ZNS1_27distribution_nullary_kernelIfm10ulonglong2S7_SF_ZZZS5_IS7_EvS9_SA_ENKSB_clEvENKSC_clEvEUlmE_EEvS9_T2_RKT3_T4_EUlimE0_EEvlNS_15PhiloxCudaStateET1_SJ_)
        /*008c*/ 	.short	0x0380
        /*008e*/ 	.short	0x01d0


	//----- nvinfo : EIATTR_SW_WAR
	.align		4
.L_1862:
        /*0090*/ 	.byte	0x04, 0x36
        /*0092*/ 	.short	(.L_1864 - .L_1863)
.L_1863:
        /*0094*/ 	.word	0x00000008
.L_1864:


//--------------------- .nv.info._ZN2at6native60_GLOBAL__N__fdc43544_27_DistributionRandomKernel_cu_f88cee4443distribution_elementwise_grid_stride_kernelImLi2EZZZNS0_9templates4cuda32random_full_64_bits_range_kernelIPNS_17CUDAGeneratorImplEEEvRNS_18TensorIteratorBaseET_ENKUlvE_clEvENKUlvE5_clEvEUlP24curandStatePhilox4_32_10E_ZNS1_27distribution_nullary_kernelIfm10ulonglong2S7_SF_ZZZS5_IS7_EvS9_SA_ENKSB_clEvENKSC_clEvEUlmE_EEvS9_T2_RKT3_T4_EUlimE_EEvlNS_15PhiloxCudaStateET1_SJ_ --------------------------
	.section	.nv.info._ZN2at6native60_GLOBAL__N__fdc43544_27_DistributionRandomKernel_cu_f88cee4443distribution_elementwise_grid_stride_kernelImLi2EZZZNS0_9templates4cuda32random_full_64_bits_range_kernelIPNS_17CUDAGeneratorImplEEEvRNS_18TensorIteratorBaseET_ENKUlvE_clEvENKUlvE5_clEvEUlP24curandStatePhilox4_32_10E_ZNS1_27distribution_nullary_kernelIfm10ulonglong2S7_SF_ZZZS5_IS7_EvS9_SA_ENKSB_clEvENKSC_clEvEUlmE_EEvS9_T2_RKT3_T4_EUlimE_EEvlNS_15PhiloxCudaStateET1_SJ_,"",@"SHT_CUDA_INFO"
	.sectionflags	@""
	.align	4


	//----- nvinfo : EIATTR_CUDA_API_VERSION
	.align		4
        /*0000*/ 	.byte	0x04, 0x37
        /*0002*/ 	.short	(.L_1866 - .L_1865)
.L_1865:
        /*0004*/ 	.word	0x00000082


	//----- nvinfo : EIATTR_KPARAM_INFO
	.align		4
.L_1866:
        /*0008*/ 	.byte	0x04, 0x17
        /*000a*/ 	.short	(.L_1868 - .L_1867)
.L_1867:
        /*000c*/ 	.word	0x00000000
        /*0010*/ 	.short	0x0003
        /*0012*/ 	.short	0x0028
        /*0014*/ 	.byte	0x00, 0xf0, 0x41, 0x00


	//----- nvinfo : EIATTR_KPARAM_INFO
	.align		4
.L_1868:
        /*0018*/ 	.byte	0x04, 0x17
        /*001a*/ 	.short	(.L_1870 - .L_1869)
.L_1869:
        /*001c*/ 	.word	0x00000000
        /*0020*/ 	.short	0x0002
        /*0022*/ 	.short	0x0020
        /*0024*/ 	.byte	0x00, 0xf0, 0x05, 0x00


	//----- nvinfo : EIATTR_KPARAM_INFO
	.align		4
.L_1870:
        /*0028*/ 	.byte	0x04, 0x17
        /*002a*/ 	.short	(.L_1872 - .L_1871)
.L_1871:
        /*002c*/ 	.word	0x00000000
        /*0030*/ 	.short	0x0001
        /*0032*/ 	.short	0x0008
        /*0034*/ 	.byte	0x00, 0xf0, 0x61, 0x00


	//----- nvinfo : EIATTR_KPARAM_INFO
	.align		4
.L_1872:
        /*0038*/ 	.byte	0x04, 0x17
        /*003a*/ 	.short	(.L_1874 - .L_1873)
.L_1873:
        /*003c*/ 	.word	0x00000000
        /*0040*/ 	.short	0x0000
        /*0042*/ 	.short	0x0000
        /*0044*/ 	.byte	0x00, 0xf0, 0x21, 0x00


	//----- nvinfo : EIATTR_SPARSE_MMA_MASK
	.align		4
.L_1874:
        /*0048*/ 	.byte	0x03, 0x50
        /*004a*/ 	.short	0x0000


	//----- nvinfo : EIATTR_MAXREG_COUNT
	.align		4
        /*004c*/ 	.byte	0x03, 0x1b
        /*004e*/ 	.short	0x0040


	//----- nvinfo : EIATTR_NUM_BARRIERS
	.align		4
        /*0050*/ 	.byte	0x02, 0x4c
        /*0052*/ 	.byte	0x01
	.zero		1


	//----- nvinfo : EIATTR_MERCURY_ISA_VERSION
	.align		4
        /*0054*/ 	.byte	0x03, 0x5f
        /*0056*/ 	.short	0x0101


	//----- nvinfo : EIATTR_VRC_CTA_INIT_COUNT
	.align		4
        /*0058*/ 	.byte	0x02, 0x4a
	.zero		1
	.zero		1


	//----- nvinfo : EIATTR_EXIT_INSTR_OFFSETS
	.align		4
        /*005c*/ 	.byte	0x04, 0x1c
        /*005e*/ 	.short	(.L_1876 - .L_1875)


	//   ....[0]....
.L_1875:
        /*0060*/ 	.word	0x000007c0


	//   ....[1]....
        /*0064*/ 	.word	0x00000eb0


	//----- nvinfo : EIATTR_MAX_THREADS
	.align		4
.L_1876:
        /*0068*/ 	.byte	0x04, 0x05
        /*006a*/ 	.short	(.L_1878 - .L_1877)
.L_1877:
        /*006c*/ 	.word	0x00000100
        /*0070*/ 	.word	0x00000001
        /*0074*/ 	.word	0x00000001


	//----- nvinfo : EIATTR_CRS_STACK_SIZE
	.align		4
.L_1878:
        /*0078*/ 	.byte	0x04, 0x1e
        /*007a*/ 	.short	(.L_1880 - .L_1879)
.L_1879:
        /*007c*/ 	.word	0x00000000


	//----- nvinfo : EIATTR_CBANK_PARAM_SIZE
	.align		4
.L_1880:
        /*0080*/ 	.byte	0x03, 0x19
        /*0082*/ 	.short	0x0038


	//----- nvinfo : EIATTR_PARAM_CBANK
	.align		4
        /*0084*/ 	.byte	0x04, 0x0a
        /*0086*/ 	.short	(.L_1882 - .L_1881)
	.align		4
.L_1881:
        /*0088*/ 	.word	index@(.nv.constant0._ZN2at6native60_GLOBAL__N__fdc43544_27_DistributionRandomKernel_cu_f88cee4443distribution_elementwise_grid_stride_kernelImLi2EZZZNS0_9templates4cuda32random_full_64_bits_range_kernelIPNS_17CUDAGeneratorImplEEEvRNS_18TensorIteratorBaseET_ENKUlvE_clEvENKUlvE5_clEvEUlP24curandStatePhilox4_32_10E_ZNS1_27distribution_nullary_kernelIfm10ulonglong2S7_SF_ZZZS5_IS7_EvS9_SA_ENKSB_clEvENKSC_clEvEUlmE_EEvS9_T2_RKT3_T4_EUlimE_EEvlNS_15PhiloxCudaStateET1_SJ_)
        /*008c*/ 	.short	0x0380
        /*008e*/ 	.short	0x0038


	//----- nvinfo : EIATTR_SW_WAR
	.align		4
.L_1882:
        /*0090*/ 	.byte	0x04, 0x36
        /*0092*/ 	.short	(.L_1884 - .L_1883)
.L_1883:
        /*0094*/ 	.word	0x00000008
.L_1884:


//--------------------- .nv.info._ZN2at6native60_GLOBAL__N__fdc43544_27_DistributionRandomKernel_cu_f88cee4443distribution_elementwise_grid_stride_kernelImLi2EZZZNS0_9templates4cuda32random_full_64_bits_range_kernelIPNS_17CUDAGeneratorImplEEEvRNS_18TensorIteratorBaseET_ENKUlvE_clEvENKUlvE4_clEvEUlP24curandStatePhilox4_32_10E_ZNS1_27distribution_nullary_kernelIdm10ulonglong2S7_SF_ZZZS5_IS7_EvS9_SA_ENKSB_clEvENKSC_clEvEUlmE_EEvS9_T2_RKT3_T4_EUlimE0_EEvlNS_15PhiloxCudaStateET1_SJ_ --------------------------
	.section	.nv.info._ZN2at6native60_GLOBAL__N__fdc43544_27_DistributionRandomKernel_cu_f88cee4443distribution_elementwise_grid_stride_kernelImLi2EZZZNS0_9templates4cuda32random_full_64_bits_range_kernelIPNS_17CUDAGeneratorImplEEEvRNS_18TensorIteratorBaseET_ENKUlvE_clEvENKUlvE4_clEvEUlP24curandStatePhilox4_32_10E_ZNS1_27distribution_nullary_kernelIdm10ulonglong2S7_SF_ZZZS5_IS7_EvS9_SA_ENKSB_clEvENKSC_clEvEUlmE_EEvS9_T2_RKT3_T4_EUlimE0_EEvlNS_15PhiloxCudaStateET1_SJ_,"",@"SHT_CUDA_INFO"
	.sectionflags	@""
	.align	4


	//----- nvinfo : EIATTR_CUDA_API_VERSION
	.align		4
        /*0000*/ 	.byte	0x04, 0x37
        /*0002*/ 	.short	(.L_1886 - .L_1885)
.L_1885:
        /*0004*/ 	.word	0x00000082


	//----- nvinfo : EIATTR_KPARAM_INFO
	.align		4
.L_1886:
        /*0008*/ 	.byte	0x04, 0x17
        /*000a*/ 	.short	(.L_1888 - .L_1887)
.L_1887:
        /*000c*/ 	.word	0x00000000
        /*0010*/ 	.short	0x0003
        /*0012*/ 	.short	0x0028
        /*0014*/ 	.byte	0x00, 0xf0, 0xa1, 0x06


	//----- nvinfo : EIATTR_KPARAM_INFO
	.align		4
.L_1888:
        /*0018*/ 	.byte	0x04, 0x17
        /*001a*/ 	.short	(.L_1890 - .L_1889)
.L_1889:
        /*001c*/ 	.word	0x00000000
        /*0020*/ 	.short	0x0002
        /*0022*/ 	.short	0x0020
        /*0024*/ 	.byte	0x00, 0xf0, 0x05, 0x00


	//----- nvinfo : EIATTR_KPARAM_INFO
	.align		4
.L_1890:
        /*0028*/ 	.byte	0x04, 0x17
        /*002a*/ 	.short	(.L_1892 - .L_1891)
.L_1891:
        /*002c*/ 	.word	0x00000000
        /*0030*/ 	.short	0x0001
        /*0032*/ 	.short	0x0008
        /*0034*/ 	.byte	0x00, 0xf0, 0x61, 0x00


	//----- nvinfo : EIATTR_KPARAM_INFO
	.align		4
.L_1892:
        /*0038*/ 	.byte	0x04, 0x17
        /*003a*/ 	.short	(.L_1894 - .L_1893)
.L_1893:
        /*003c*/ 	.word	0x00000000
        /*0040*/ 	.short	0x0000
        /*0042*/ 	.short	0x0000
        /*0044*/ 	.byte	0x00, 0xf0, 0x21, 0x00


	//----- nvinfo : EIATTR_SPARSE_MMA_MASK
	.align		4
.L_1894:
        /*0048*/ 	.byte	0x03, 0x50
        /*004a*/ 	.short	0x0000


	//----- nvinfo : EIATTR_MAXREG_COUNT
	.align		4
        /*004c*/ 	.byte	0x03, 0x1b
        /*004e*/ 	.short	0x0040


	//----- nvinfo : EIATTR_NUM_BARRIERS
	.align		4
        /*0050*/ 	.byte	0x02, 0x4c
        /*0052*/ 	.byte	0x01
	.zero		1


	//----- nvinfo : EIATTR_MERCURY_ISA_VERSION
	.align		4
        /*0054*/ 	.byte	0x03, 0x5f
        /*0056*/ 	.short	0x0101


	//----- nvinfo : EIATTR_VRC_CTA_INIT_COUNT
	.align		4
        /*0058*/ 	.byte	0x02, 0x4a
	.zero		1
	.zero		1


	//----- nvinfo : EIATTR_EXIT_INSTR_OFFSETS
	.align		4
        /*005c*/ 	.byte	0x04, 0x1c
        /*005e*/ 	.short	(.L_1896 - .L_1895)


	//   ....[0]....
.L_1895:
        /*0060*/ 	.word	0x000007c0


	//   ....[1]....
        /*0064*/ 	.word	0x00003110


	//----- nvinfo : EIATTR_MAX_THREADS
	.align		4
.L_1896:
        /*0068*/ 	.byte	0x04, 0x05
        /*006a*/ 	.short	(.L_1898 - .L_1897)
.L_1897:
        /*006c*/ 	.word	0x00000100
        /*0070*/ 	.word	0x00000001
        /*0074*/ 	.word	0x00000001


	//----- nvinfo : EIATTR_CRS_STACK_SIZE
	.align		4
.L_1898:
        /*0078*/ 	.byte	0x04, 0x1e
        /*007a*/ 	.short	(.L_1900 - .L_1899)
.L_1899:
        /*007c*/ 	.word	0x00000000


	//----- nvinfo : EIATTR_CBANK_PARAM_SIZE
	.align		4
.L_1900:
        /*0080*/ 	.byte	0x03, 0x19
        /*0082*/ 	.short	0x01d0


	//----- nvinfo : EIATTR_PARAM_CBANK
	.align		4
        /*0084*/ 	.byte	0x04, 0x0a
        /*0086*/ 	.short	(.L_1902 - .L_1901)
	.align		4
.L_1901:
        /*0088*/ 	.word	index@(.nv.constant0._ZN2at6native60_GLOBAL__N__fdc43544_27_DistributionRandomKernel_cu_f88cee4443distribution_elementwise_grid_stride_kernelImLi2EZZZNS0_9templates4cuda32random_full_64_bits_range_kernelIPNS_17CUDAGeneratorImplEEEvRNS_18TensorIteratorBaseET_ENKUlvE_clEvENKUlvE4_clEvEUlP24curandStatePhilox4_32_10E_ZNS1_27distribution_nullary_kernelIdm10ulonglong2S7_SF_ZZZS5_IS7_EvS9_SA_ENKSB_clEvENKSC_clEvEUlmE_EEvS9_T2_RKT3_T4_EUlimE0_EEvlNS_15PhiloxCudaStateET1_SJ_)
        /*008c*/ 	.short	0x0380
        /*008e*/ 	.short	0x01d0


	//----- nvinfo : EIATTR_SW_WAR
	.align		4
.L_1902:
        /*0090*/ 	.byte	0x04, 0x36
        /*0092*/ 	.short	(.L_1904 - .L_1903)
.L_1903:
        /*0094*/ 	.word	0x00000008
.L_1904:


//--------------------- .nv.info._ZN2at6native60_GLOBAL__N__fdc43544_27_DistributionRandomKernel_cu_f88cee4443distribution_elementwise_grid_stride_kernelImLi2EZZZNS0_9templates4cuda32random_full_64_bits_range_kernelIPNS_17CUDAGeneratorImplEEEvRNS_18TensorIteratorBaseET_ENKUlvE_clEvENKUlvE4_clEvEUlP24curandStatePhilox4_32_10E_ZNS1_27distribution_nullary_kernelIdm10ulonglong2S7_SF_ZZZS5_IS7_EvS9_SA_ENKSB_clEvENKSC_clEvEUlmE_EEvS9_T2_RKT3_T4_EUlimE_EEvlNS_15PhiloxCudaStateET1_SJ_ --------------------------
	.section	.nv.info._ZN2at6native60_GLOBAL__N__fdc43544_27_DistributionRandomKernel_cu_f88cee4443distribution_elementwise_grid_stride_kernelImLi2EZZZNS0_9templates4cuda32random_full_64_bits_range_kernelIPNS_17CUDAGeneratorImplEEEvRNS_18TensorIteratorBaseET_ENKUlvE_clEvENKUlvE4_clEvEUlP24curandStatePhilox4_32_10E_ZNS1_27distribution_nullary_kernelIdm10ulonglong2S7_SF_ZZZS5_IS7_EvS9_SA_ENKSB_clEvENKSC_clEvEUlmE_EEvS9_T2_RKT3_T4_EUlimE_EEvlNS_15PhiloxCudaStateET1_SJ_,"",@"SHT_CUDA_INFO"
	.sectionflags	@""
	.align	4


	//----- nvinfo : EIATTR_CUDA_API_VERSION
	.align		4
        /*0000*/ 	.byte	0x04, 0x37
        /*0002*/ 	.short	(.L_1906 - .L_1905)
.L_1905:
        /*0004*/ 	.word	0x00000082


	//----- nvinfo : EIATTR_KPARAM_INFO
	.align		4
.L_1906:
        /*0008*/ 	.byte	0x04, 0x17
        /*000a*/ 	.short	(.L_1908 - .L_1907)
.L_1907:
        /*000c*/ 	.word	0x00000000
        /*0010*/ 	.short	0x0003
        /*0012*/ 	.short	0x0028
        /*0014*/ 	.byte	0x00, 0xf0, 0x41, 0x00


	//----- nvinfo : EIATTR_KPARAM_INFO
	.align		4
.L_1908:
        /*0018*/ 	.byte	0x04, 0x17
        /*001a*/ 	.short	(.L_1910 - .L_1909)
.L_1909:
        /*001c*/ 	.word	0x00000000
        /*0020*/ 	.short	0x0002
        /*0022*/ 	.short	0x0020
        /*0024*/ 	.byte	0x00, 0xf0, 0x05, 0x00


	//----- nvinfo : EIATTR_KPARAM_INFO
	.align		4
.L_1910:
        /*0028*/ 	.byte	0x04, 0x17
        /*002a*/ 	.short	(.L_1912 - .L_1911)
.L_1911:
        /*002c*/ 	.word	0x00000000
        /*0030*/ 	.short	0x0001
        /*0032*/ 	.short	0x0008
        /*0034*/ 	.byte	0x00, 0xf0, 0x61, 0x00


	//----- nvinfo : EIATTR_KPARAM_INFO
	.align		4
.L_1912:
        /*0038*/ 	.byte	0x04, 0x17
        /*003a*/ 	.short	(.L_1914 - .L_1913)
.L_1913:
        /*003c*/ 	.word	0x00000000
        /*0040*/ 	.short	0x0000
        /*0042*/ 	.short	0x0000
        /*0044*/ 	.byte	0x00, 0xf0, 0x21, 0x00


	//----- nvinfo : EIATTR_SPARSE_MMA_MASK
	.align		4
.L_1914:
        /*0048*/ 	.byte	0x03, 0x50
        /*004a*/ 	.short	0x0000


	//----- nvinfo : EIATTR_MAXREG_COUNT
	.align		4
        /*004c*/ 	.byte	0x03, 0x1b
        /*004e*/ 	.short	0x0040


	//----- nvinfo : EIATTR_NUM_BARRIERS
	.align		4
        /*0050*/ 	.byte	0x02, 0x4c
        /*0052*/ 	.byte	0x01
	.zero		1


	//----- nvinfo : EIATTR_MERCURY_ISA_VERSION
	.align		4
        /*0054*/ 	.byte	0x03, 0x5f
        /*0056*/ 	.short	0x0101


	//----- nvinfo : EIATTR_VRC_CTA_INIT_COUNT
	.align		4
        /*0058*/ 	.byte	0x02, 0x4a
	.zero		1
	.zero		1


	//----- nvinfo : EIATTR_EXIT_INSTR_OFFSETS
	.align		4
        /*005c*/ 	.byte	0x04, 0x1c
        /*005e*/ 	.short	(.L_1916 - .L_1915)


	//   ....[0]....
.L_1915:
        /*0060*/ 	.word	0x000007c0


	//   ....[1]....
        /*0064*/ 	.word	0x00000eb0


	//----- nvinfo : EIATTR_MAX_THREADS
	.align		4
.L_1916:
        /*0068*/ 	.byte	0x04, 0x05
        /*006a*/ 	.short	(.L_1918 - .L_1917)
.L_1917:
        /*006c*/ 	.word	0x00000100
        /*0070*/ 	.word	0x00000001
        /*0074*/ 	.word	0x00000001


	//----- nvinfo : EIATTR_CRS_STACK_SIZE
	.align		4
.L_1918:
        /*0078*/ 	.byte	0x04, 0x1e
        /*007a*/ 	.short	(.L_1920 - .L_1919)
.L_1919:
        /*007c*/ 	.word	0x00000000


	//----- nvinfo : EIATTR_CBANK_PARAM_SIZE
	.align		4
.L_1920:
        /*0080*/ 	.byte	0x03, 0x19
        /*0082*/ 	.short	0x0038


	//----- nvinfo : EIATTR_PARAM_CBANK
	.align		4
        /*0084*/ 	.byte	0x04, 0x0a
        /*0086*/ 	.short	(.L_1922 - .L_1921)
	.align		4
.L_1921:
        /*0088*/ 	.word	index@(.nv.constant0._ZN2at6native60_GLOBAL__N__fdc43544_27_DistributionRandomKernel_cu_f88cee4443distribution_elementwise_grid_stride_kernelImLi2EZZZNS0_9templates4cuda32random_full_64_bits_range_kernelIPNS_17CUDAGeneratorImplEEEvRNS_18TensorIteratorBaseET_ENKUlvE_clEvENKUlvE4_clEvEUlP24curandStatePhilox4_32_10E_ZNS1_27distribution_nullary_kernelIdm10ulonglong2S7_SF_ZZZS5_IS7_EvS9_SA_ENKSB_clEvENKSC_clEvEUlmE_EEvS9_T2_RKT3_T4_EUlimE_EEvlNS_15PhiloxCudaStateET1_SJ_)
        /*008c*/ 	.short	0x0380
        /*008e*/ 	.short	0x0038


	//----- nvinfo : EIATTR_SW_WAR
	.align		4
.L_1922:
        /*0090*/ 	.byte	0x04, 0x36
        /*0092*/ 	.short	(.L_1924 - .L_1923)
.L_1923:
        /*0094*/ 	.word	0x00000008
.L_1924:


//--------------------- .nv.info._ZN2at6native60_GLOBAL__N__fdc43544_27_DistributionRandomKernel_cu_f88cee4443distribution_elementwise_grid_stride_kernelImLi2EZZZNS0_9templates4cuda32random_full_64_bits_range_kernelIPNS_17CUDAGeneratorImplEEEvRNS_18TensorIteratorBaseET_ENKUlvE_clEvENKUlvE3_clEvEUlP24curandStatePhilox4_32_10E_ZNS1_27distribution_nullary_kernelIsm10ulonglong2S7_SF_ZZZS5_IS7_EvS9_SA_ENKSB_clEvENKSC_clEvEUlmE_EEvS9_T2_RKT3_T4_EUlimE0_EEvlNS_15PhiloxCudaStateET1_SJ_ --------------------------
	.section	.nv.info._ZN2at6native60_GLOBAL__N__fdc43544_27_DistributionRandomKernel_cu_f88cee4443distribution_elementwise_grid_stride_kernelImLi2EZZZNS0_9templates4cuda32random_full_64_bits_range_kernelIPNS_17CUDAGeneratorImplEEEvRNS_18TensorIteratorBaseET_ENKUlvE_clEvENKUlvE3_clEvEUlP24curandStatePhilox4_32_10E_ZNS1_27distribution_nullary_kernelIsm10ulonglong2S7_SF_ZZZS5_IS7_EvS9_SA_ENKSB_clEvENKSC_clEvEUlmE_EEvS9_T2_RKT3_T4_EUlimE0_EEvlNS_15PhiloxCudaStateET1_SJ_,"",@"SHT_CUDA_INFO"
	.sectionflags	@""
	.align	4


	//----- nvinfo : EIATTR_CUDA_API_VERSION
	.align		4
        /*0000*/ 	.byte	0x04, 0x37
        /*0002*/ 	.short	(.L_1926 - .L_1925)
.L_1925:
        /*0004*/ 	.word	0x00000082


	//----- nvinfo : EIATTR_KPARAM_INFO
	.align		4
.L_1926:
        /*0008*/ 	.byte	0x04, 0x17
        /*000a*/ 	.short	(.L_1928 - .L_1927)
.L_1927:
        /*000c*/ 	.word	0x00000000
        /*0010*/ 	.short	0x0003
        /*0012*/ 	.short	0x0028
        /*0014*/ 	.byte	0x00, 0xf0, 0xa1, 0x06


	//----- nvinfo : EIATTR_KPARAM_INFO
	.align		4
.L_1928:
        /*0018*/ 	.byte	0x04, 0x17
        /*001a*/ 	.short	(.L_1930 - .L_1929)
.L_1929:
        /*001c*/ 	.word	0x00000000
        /*0020*/ 	.short	0x0002
        /*0022*/ 	.short	0x0020
        /*0024*/ 	.byte	0x00, 0xf0, 0x05, 0x00


	//----- nvinfo : EIATTR_KPARAM_INFO
	.align		4
.L_1930:
        /*0028*/ 	.byte	0x04, 0x17
        /*002a*/ 	.short	(.L_1932 - .L_1931)
.L_1931:
        /*002c*/ 	.word	0x00000000
        /*0030*/ 	.short	0x0001
        /*0032*/ 	.short	0x0008
        /*0034*/ 	.byte	0x00, 0xf0, 0x61, 0x00


	//----- nvinfo : EIATTR_KPARAM_INFO
	.align		4
.L_1932:
        /*0038*/ 	.byte	0x04, 0x17
        /*003a*/ 	.short	(.L_1934 - .L_1933)
.L_1933:
        /*003c*/ 	.word	0x00000000
        /*0040*/ 	.short	0x0000
        /*0042*/ 	.short	0x0000
        /*0044*/ 	.byte	0x00, 0xf0, 0x21, 0x00


	//----- nvinfo : EIATTR_SPARSE_MMA_MASK
	.align		4
.L_1934:
        /*0048*/ 	.byte	0x03, 0x50
        /*004a*/ 	.short	0x0000


	//----- nvinfo : EIATTR_MAXREG_COUNT
	.align		4
        /*004c*/ 	.byte	0x03, 0x1b
        /*004e*/ 	.short	0x0040


	//----- nvinfo : EIATTR_NUM_BARRIERS
	.align		4
        /*0050*/ 	.byte	0x02, 0x4c
        /*0052*/ 	.byte	0x01
	.zero		1


	//----- nvinfo : EIATTR_MERCURY_ISA_VERSION
	.align		4
        /*0054*/ 	.byte	0x03, 0x5f
        /*0056*/ 	.short	0x0101


	//----- nvinfo : EIATTR_VRC_CTA_INIT_COUNT
	.align		4
        /*0058*/ 	.byte	0x02, 0x4a
	.zero		1
	.zero		1


	//----- nvinfo : EIATTR_EXIT_INSTR_OFFSETS
	.align		4
        /*005c*/ 	.byte	0x04, 0x1c
        /*005e*/ 	.short	(.L_1936 - .L_1935)


	//   ....[0]....
.L_1935:
        /*0060*/ 	.word	0x00000760


	//   ....[1]....
        /*0064*/ 	.word	0x00002f60


	//----- nvinfo : EIATTR_MAX_THREADS
	.align		4
.L_1936:
        /*0068*/ 	.byte	0x04, 0x05
        /*006a*/ 	.short	(.L_1938 - .L_1937)
.L_1937:
        /*006c*/ 	.word	0x00000100
        /*0070*/ 	.word	0x00000001
        /*0074*/ 	.word	0x00000001


	//----- nvinfo : EIATTR_CRS_STACK_SIZE
	.align		4
.L_1938:
        /*0078*/ 	.byte	0x04, 0x1e
        /*007a*/ 	.short	(.L_1940 - .L_1939)
.L_1939:
        /*007c*/ 	.word	0x00000000


	//----- nvinfo : EIATTR_CBANK_PARAM_SIZE
	.align		4
.L_1940:
        /*0080*/ 	.byte	0x03, 0x19
        /*0082*/ 	.short	0x01d0


	//----- nvinfo : EIATTR_PARAM_CBANK
	.align		4
        /*0084*/ 	.byte	0x04, 0x0a
        /*0086*/ 	.short	(.L_1942 - .L_1941)
	.align		4
.L_1941:
        /*0088*/ 	.word	index@(.nv.constant0._ZN2at6native60_GLOBAL__N__fdc43544_27_DistributionRandomKernel_cu_f88cee4443distribution_elementwise_grid_stride_kernelImLi2EZZZNS0_9templates4cuda32random_full_64_bits_range_kernelIPNS_17CUDAGeneratorImplEEEvRNS_18TensorIteratorBaseET_ENKUlvE_clEvENKUlvE3_clEvEUlP24curandStatePhilox4_32_10E_ZNS1_27distribution_nullary_kernelIsm10ulonglong2S7_SF_ZZZS5_IS7_EvS9_SA_ENKSB_clEvENKSC_clEvEUlmE_EEvS9_T2_RKT3_T4_EUlimE0_EEvlNS_15PhiloxCudaStateET1_SJ_)
        /*008c*/ 	.short	0x0380
        /*008e*/ 	.short	0x01d0


	//----- nvinfo : EIATTR_SW_WAR
	.align		4
.L_1942:
        /*0090*/ 	.byte	0x04, 0x36
        /*0092*/ 	.short	(.L_1944 - .L_1943)
.L_1943:
        /*0094*/ 	.word	0x00000008
.L_1944:


//--------------------- .nv.info._ZN2at6native60_GLOBAL__N__fdc43544_27_DistributionRandomKernel_cu_f88cee4443distribution_elementwise_grid_stride_kernelImLi2EZZZNS0_9templates4cuda32random_full_64_bits_range_kernelIPNS_17CUDAGeneratorImplEEEvRNS_18TensorIteratorBaseET_ENKUlvE_clEvENKUlvE3_clEvEUlP24curandStatePhilox4_32_10E_ZNS1_27distribution_nullary_kernelIsm10ulonglong2S7_SF_ZZZS5_IS7_EvS9_SA_ENKSB_clEvENKSC_clEvEUlmE_EEvS9_T2_RKT3_T4_EUlimE_EEvlNS_15PhiloxCudaStateET1_SJ_ --------------------------
	.section	.nv.info._ZN2at6native60_GLOBAL__N__fdc43544_27_DistributionRandomKernel_cu_f88cee4443distribution_elementwise_grid_stride_kernelImLi2EZZZNS0_9templates4cuda32random_full_64_bits_range_kernelIPNS_17CUDAGeneratorImplEEEvRNS_18TensorIteratorBaseET_ENKUlvE_clEvENKUlvE3_clEvEUlP24curandStatePhilox4_32_10E_ZNS1_27distribution_nullary_kernelIsm10ulonglong2S7_SF_ZZZS5_IS7_EvS9_SA_ENKSB_clEvENKSC_clEvEUlmE_EEvS9_T2_RKT3_T4_EUlimE_EEvlNS_15PhiloxCudaStateET1_SJ_,"",@"SHT_CUDA_INFO"
	.sectionflags	@""
	.align	4


	//----- nvinfo : EIATTR_CUDA_API_VERSION
	.align		4
        /*0000*/ 	.byte	0x04, 0x37
        /*0002*/ 	.short	(.L_1946 - .L_1945)
.L_1945:
        /*0004*/ 	.word	0x00000082


	//----- nvinfo : EIATTR_KPARAM_INFO
	.align		4
.L_1946:
        /*0008*/ 	.byte	0x04, 0x17
        /*000a*/ 	.short	(.L_1948 - .L_1947)
.L_1947:
        /*000c*/ 	.word	0x00000000
        /*0010*/ 	.short	0x0003
        /*0012*/ 	.short	0x0028
        /*0014*/ 	.byte	0x00, 0xf0, 0x41, 0x00


	//----- nvinfo : EIATTR_KPARAM_INFO
	.align		4
.L_1948:
        /*0018*/ 	.byte	0x04, 0x17
        /*001a*/ 	.short	(.L_1950 - .L_1949)
.L_1949:
        /*001c*/ 	.word	0x00000000
        /*0020*/ 	.short	0x0002
        /*0022*/ 	.short	0x0020
        /*0024*/ 	.byte	0x00, 0xf0, 0x05, 0x00


	//----- nvinfo : EIATTR_KPARAM_INFO
	.align		4
.L_1950:
        /*0028*/ 	.byte	0x04, 0x17
        /*002a*/ 	.short	(.L_1952 - .L_1951)
.L_1951:
        /*002c*/ 	.word	0x00000000
        /*0030*/ 	.short	0x0001
        /*0032*/ 	.short	0x0008
        /*0034*/ 	.byte	0x00, 0xf0, 0x61, 0x00


	//----- nvinfo : EIATTR_KPARAM_INFO
	.align		4
.L_1952:
        /*0038*/ 	.byte	0x04, 0x17
        /*003a*/ 	.short	(.L_1954 - .L_1953)
.L_1953:
        /*003c*/ 	.word	0x00000000
        /*0040*/ 	.short	0x0000
        /*0042*/ 	.short	0x0000
        /*0044*/ 	.byte	0x00, 0xf0, 0x21, 0x00


	//----- nvinfo : EIATTR_SPARSE_MMA_MASK
	.align		4
.L_1954:
        /*0048*/ 	.byte	0x03, 0x50
        /*004a*/ 	.short	0x0000


	//----- nvinfo : EIATTR_MAXREG_COUNT
	.align		4
        /*004c*/ 	.byte	0x03, 0x1b
        /*004e*/ 	.short	0x0040


	//----- nvinfo : EIATTR_NUM_BARRIERS
	.align		4
        /*0050*/ 	.byte	0x02, 0x4c
        /*0052*/ 	.byte	0x01
	.zero		1


	//----- nvinfo : EIATTR_MERCURY_ISA_VERSION
	.align		4
        /*0054*/ 	.byte	0x03, 0x5f
        /*0056*/ 	.short	0x0101


	//----- nvinfo : EIATTR_VRC_CTA_INIT_COUNT
	.align		4
        /*0058*/ 	.byte	0x02, 0x4a
	.zero		1
	.zero		1


	//----- nvinfo : EIATTR_EXIT_INSTR_OFFSETS
	.align		4
        /*005c*/ 	.byte	0x04, 0x1c
        /*005e*/ 	.short	(.L_1956 - .L_1955)


	//   ....[0]....
.L_1955:
        /*0060*/ 	.word	0x00000770


	//   ....[1]....
        /*0064*/ 	.word	0x00000dd0


	//----- nvinfo : EIATTR_MAX_THREADS
	.align		4
.L_1956:
        /*0068*/ 	.byte	0x04, 0x05
        /*006a*/ 	.short	(.L_1958 - .L_1957)
.L_1957:
        /*006c*/ 	.word	0x00000100
        /*0070*/ 	.word	0x00000001
        /*0074*/ 	.word	0x00000001


	//----- nvinfo : EIATTR_CRS_STACK_SIZE
	.align		4
.L_1958:
        /*0078*/ 	.byte	0x04, 0x1e
        /*007a*/ 	.short	(.L_1960 - .L_1959)
.L_1959:
        /*007c*/ 	.word	0x00000000


	//----- nvinfo : EIATTR_CBANK_PARAM_SIZE
	.align		4
.L_1960:
        /*0080*/ 	.byte	0x03, 0x19
        /*0082*/ 	.short	0x0038


	//----- nvinfo : EIATTR_PARAM_CBANK
	.align		4
        /*0084*/ 	.byte	0x04, 0x0a
        /*0086*/ 	.short	(.L_1962 - .L_1961)
	.align		4
.L_1961:
        /*0088*/ 	.word	index@(.nv.constant0._ZN2at6native60_GLOBAL__N__fdc43544_27_DistributionRandomKernel_cu_f88cee4443distribution_elementwise_grid_stride_kernelImLi2EZZZNS0_9templates4cuda32random_full_64_bits_range_kernelIPNS_17CUDAGeneratorImplEEEvRNS_18TensorIteratorBaseET_ENKUlvE_clEvENKUlvE3_clEvEUlP24curandStatePhilox4_32_10E_ZNS1_27distribution_nullary_kernelIsm10ulonglong2S7_SF_ZZZS5_IS7_EvS9_SA_ENKSB_clEvENKSC_clEvEUlmE_EEvS9_T2_RKT3_T4_EUlimE_EEvlNS_15PhiloxCudaStateET1_SJ_)
        /*008c*/ 	.short	0x0380
        /*008e*/ 	.short	0x0038


	//----- nvinfo : EIATTR_SW_WAR
	.align		4
.L_1962:
        /*0090*/ 	.byte	0x04, 0x36
        /*0092*/ 	.short	(.L_1964 - .L_1963)
.L_1963:
        /*0094*/ 	.word	0x00000008
.L_1964:


//--------------------- .nv.info._ZN2at6native60_GLOBAL__N__fdc43544_27_DistributionRandomKernel_cu_f88cee4443distribution_elementwise_grid_stride_kernelImLi2EZZZNS0_9templates4cuda32random_full_64_bits_range_kernelIPNS_17CUDAGeneratorImplEEEvRNS_18TensorIteratorBaseET_ENKUlvE_clEvENKUlvE2_clEvEUlP24curandStatePhilox4_32_10E_ZNS1_27distribution_nullary_kernelIlm10ulonglong2S7_SF_ZZZS5_IS7_EvS9_SA_ENKSB_clEvENKSC_clEvEUlmE_EEvS9_T2_RKT3_T4_EUlimE0_EEvlNS_15PhiloxCudaStateET1_SJ_ --------------------------
	.section	.nv.info._ZN2at6native60_GLOBAL__N__fdc43544_27_DistributionRandomKernel_cu_f88cee4443distribution_elementwise_grid_stride_kernelImLi2EZZZNS0_9templates4cuda32random_full_64_bits_range_kernelIPNS_17CUDAGeneratorImplEEEvRNS_18TensorIteratorBaseET_ENKUlvE_clEvENKUlvE2_clEvEUlP24curandStatePhilox4_32_10E_ZNS1_27distribution_nullary_kernelIlm10ulonglong2S7_SF_ZZZS5_IS7_EvS9_SA_ENKSB_clEvENKSC_clEvEUlmE_EEvS9_T2_RKT3_T4_EUlimE0_EEvlNS_15PhiloxCudaStateET1_SJ_,"",@"SHT_CUDA_INFO"
	.sectionflags	@""
	.align	4


	//----- nvinfo : EIATTR_CUDA_API_VERSION
	.align		4
        /*0000*/ 	.byte	0x04, 0x37
        /*0002*/ 	.short	(.L_1966 - .L_1965)
.L_1965:
        /*0004*/ 	.word	0x00000082


	//----- nvinfo : EIATTR_KPARAM_INFO
	.align		4
.L_1966:
        /*0008*/ 	.byte	0x04, 0x17
        /*000a*/ 	.short	(.L_1968 - .L_1967)
.L_1967:
        /*000c*/ 	.word	0x00000000
        /*0010*/ 	.short	0x0003
        /*0012*/ 	.short	0x0028
        /*0014*/ 	.byte	0x00, 0xf0, 0xa1, 0x06


	//----- nvinfo : EIATTR_KPARAM_INFO
	.align		4
.L_1968:
        /*0018*/ 	.byte	0x04, 0x17
        /*001a*/ 	.short	(.L_1970 - .L_1969)
.L_1969:
        /*001c*/ 	.word	0x00000000
        /*0020*/ 	.short	0x0002
        /*0022*/ 	.short	0x0020
        /*0024*/ 	.byte	0x00, 0xf0, 0x05, 0x00


	//----- nvinfo : EIATTR_KPARAM_INFO
	.align		4
.L_1970:
        /*0028*/ 	.byte	0x04, 0x17
        /*002a*/ 	.short	(.L_1972 - .L_1971)
.L_1971:
        /*002c*/ 	.word	0x00000000
        /*0030*/ 	.short	0x0001
        /*0032*/ 	.short	0x0008
        /*0034*/ 	.byte	0x00, 0xf0, 0x61, 0x00


	//----- nvinfo : EIATTR_KPARAM_INFO
	.align		4
.L_1972:
        /*0038*/ 	.byte	0x04, 0x17
        /*003a*/ 	.short	(.L_1974 - .L_1973)
.L_1973:
        /*003c*/ 	.word	0x00000000
        /*0040*/ 	.short	0x0000
        /*0042*/ 	.short	0x0000
        /*0044*/ 	.byte	0x00, 0xf0, 0x21, 0x00


	//----- nvinfo : EIATTR_SPARSE_MMA_MASK
	.align		4
.L_1974:
        /*0048*/ 	.byte	0x03, 0x50
        /*004a*/ 	.short	0x0000


	//----- nvinfo : EIATTR_MAXREG_COUNT
	.align		4
        /*004c*/ 	.byte	0x03, 0x1b
        /*004e*/ 	.short	0x0040


	//----- nvinfo : EIATTR_NUM_BARRIERS
	.align		4
        /*0050*/ 	.byte	0x02, 0x4c
        /*0052*/ 	.byte	0x01
	.zero		1


	//----- nvinfo : EIATTR_MERCURY_ISA_VERSION
	.align		4
        /*0054*/ 	.byte	0x03, 0x5f
        /*0056*/ 	.short	0x0101


	//----- nvinfo : EIATTR_VRC_CTA_INIT_COUNT
	.align		4
        /*0058*/ 	.byte	0x02, 0x4a
	.zero		1
	.zero		1


	//----- nvinfo : EIATTR_EXIT_INSTR_OFFSETS
	.align		4
        /*005c*/ 	.byte	0x04, 0x1c
        /*005e*/ 	.short	(.L_1976 - .L_1975)


	//   ....[0]....
.L_1975:
        /*0060*/ 	.word	0x000007c0


	//   ....[1]....
        /*0064*/ 	.word	0x00003030


	//----- nvinfo : EIATTR_MAX_THREADS
	.align		4
.L_1976:
        /*0068*/ 	.byte	0x04, 0x05
        /*006a*/ 	.short	(.L_1978 - .L_1977)
.L_1977:
        /*006c*/ 	.word	0x00000100
        /*0070*/ 	.word	0x00000001
        /*0074*/ 	.word	0x00000001


	//----- nvinfo : EIATTR_CRS_STACK_SIZE
	.align		4
.L_1978:
        /*0078*/ 	.byte	0x04, 0x1e
        /*007a*/ 	.short	(.L_1980 - .L_1979)
.L_1979:
        /*007c*/ 	.word	0x00000000


	//----- nvinfo : EIATTR_CBANK_PARAM_SIZE
	.align		4
.L_1980:
        /*0080*/ 	.byte	0x03, 0x19
        /*0082*/ 	.short	0x01d0


	//----- nvinfo : EIATTR_PARAM_CBANK
	.align		4
        /*0084*/ 	.byte	0x04, 0x0a
        /*0086*/ 	.short	(.L_1982 - .L_1981)
	.align		4
.L_1981:
        /*0088*/ 	.word	index@(.nv.constant0._ZN2at6native60_GLOBAL__N__fdc43544_27_DistributionRandomKernel_cu_f88cee4443distribution_elementwise_grid_stride_kernelImLi2EZZZNS0_9templates4cuda32random_full_64_bits_range_kernelIPNS_17CUDAGeneratorImplEEEvRNS_18TensorIteratorBaseET_ENKUlvE_clEvENKUlvE2_clEvEUlP24curandStatePhilox4_32_10E_ZNS1_27distribution_nullary_kernelIlm10ulonglong2S7_SF_ZZZS5_IS7_EvS9_SA_ENKSB_clEvENKSC_clEvEUlmE_EEvS9_T2_RKT3_T4_EUlimE0_EEvlNS_15PhiloxCudaStateET1_SJ_)
        /*008c*/ 	.short	0x0380
        /*008e*/ 	.short	0x01d0


	//----- nvinfo : EIATTR_SW_WAR
	.align		4
.L_1982:
        /*0090*/ 	.byte	0x04, 0x36
        /*0092*/ 	.short	(.L_1984 - .L_1983)
.L_1983:
        /*0094*/ 	.word	0x00000008
.L_1984:


//--------------------- .nv.info._ZN2at6native60_GLOBAL__N__fdc43544_27_DistributionRandomKernel_cu_f88cee4443distribution_elementwise_grid_stride_kernelImLi2EZZZNS0_9templates4cuda32random_full_64_bits_range_kernelIPNS_17CUDAGeneratorImplEEEvRNS_18TensorIteratorBaseET_ENKUlvE_clEvENKUlvE2_clEvEUlP24curandStatePhilox4_32_10E_ZNS1_27distribution_nullary_kernelIlm10ulonglong2S7_SF_ZZZS5_IS7_EvS9_SA_ENKSB_clEvENKSC_clEvEUlmE_EEvS9_T2_RKT3_T4_EUlimE_EEvlNS_15PhiloxCudaStateET1_SJ_ --------------------------
	.section	.nv.info._ZN2at6native60_GLOBAL__N__fdc43544_27_DistributionRandomKernel_cu_f88cee4443distribution_elementwise_grid_stride_kernelImLi2EZZZNS0_9templates4cuda32random_full_64_bits_range_kernelIPNS_17CUDAGeneratorImplEEEvRNS_18TensorIteratorBaseET_ENKUlvE_clEvENKUlvE2_clEvEUlP24curandStatePhilox4_32_10E_ZNS1_27distribution_nullary_kernelIlm10ulonglong2S7_SF_ZZZS5_IS7_EvS9_SA_ENKSB_clEvENKSC_clEvEUlmE_EEvS9_T2_RKT3_T4_EUlimE_EEvlNS_15PhiloxCudaStateET1_SJ_,"",@"SHT_CUDA_INFO"
	.sectionflags	@""
	.align	4


	//----- nvinfo : EIATTR_CUDA_API_VERSION
	.align		4
        /*0000*/ 	.byte	0x04, 0x37
        /*0002*/ 	.short	(.L_1986 - .L_1985)
.L_1985:
        /*0004*/ 	.word	0x00000082


	//----- nvinfo : EIATTR_KPARAM_INFO
	.align		4
.L_1986:
        /*0008*/ 	.byte	0x04, 0x17
        /*000a*/ 	.short	(.L_1988 - .L_1987)
.L_1987:
        /*000c*/ 	.word	0x00000000
        /*0010*/ 	.short	0x0003
        /*0012*/ 	.short	0x0028
        /*0014*/ 	.byte	0x00, 0xf0, 0x41, 0x00


	//----- nvinfo : EIATTR_KPARAM_INFO
	.align		4
.L_1988:
        /*0018*/ 	.byte	0x04, 0x17
        /*001a*/ 	.short	(.L_1990 - .L_1989)
.L_1989:
        /*001c*/ 	.word	0x00000000
        /*0020*/ 	.short	0x0002
        /*0022*/ 	.short	0x0020
        /*0024*/ 	.byte	0x00, 0xf0, 0x05, 0x00


	//----- nvinfo : EIATTR_KPARAM_INFO
	.align		4
.L_1990:
        /*0028*/ 	.byte	0x04, 0x17
        /*002a*/ 	.short	(.L_1992 - .L_1991)
.L_1991:
        /*002c*/ 	.word	0x00000000
        /*0030*/ 	.short	0x0001
        /*0032*/ 	.short	0x0008
        /*0034*/ 	.byte	0x00, 0xf0, 0x61, 0x00


	//----- nvinfo : EIATTR_KPARAM_INFO
	.align		4
.L_1992:
        /*0038*/ 	.byte	0x04, 0x17
        /*003a*/ 	.short	(.L_1994 - .L_1993)
.L_1993:
        /*003c*/ 	.word	0x00000000
        /*0040*/ 	.short	0x0000
        /*0042*/ 	.short	0x0000
        /*0044*/ 	.byte	0x00, 0xf0, 0x21, 0x00


	//----- nvinfo : EIATTR_SPARSE_MMA_MASK
	.align		4
.L_1994:
        /*0048*/ 	.byte	0x03, 0x50
        /*004a*/ 	.short	0x0000


	//----- nvinfo : EIATTR_MAXREG_COUNT
	.align		4
        /*004c*/ 	.byte	0x03, 0x1b
        /*004e*/ 	.short	0x0040


	//----- nvinfo : EIATTR_NUM_BARRIERS
	.align		4
        /*0050*/ 	.byte	0x02, 0x4c
        /*0052*/ 	.byte	0x01
	.zero		1


	//----- nvinfo : EIATTR_MERCURY_ISA_VERSION
	.align		4
        /*0054*/ 	.byte	0x03, 0x5f
        /*0056*/ 	.short	0x0101


	//----- nvinfo : EIATTR_VRC_CTA_INIT_COUNT
	.align		4
        /*0058*/ 	.byte	0x02, 0x4a
	.zero		1
	.zero		1


	//----- nvinfo : EIATTR_EXIT_INSTR_OFFSETS
	.align		4
        /*005c*/ 	.byte	0x04, 0x1c
        /*005e*/ 	.short	(.L_1996 - .L_1995)


	//   ....[0]....
.L_1995:
        /*0060*/ 	.word	0x000007c0


	//   ....[1]....
        /*0064*/ 	.word	0x00000eb0


	//----- nvinfo : EIATTR_MAX_THREADS
	.align		4
.L_1996:
        /*0068*/ 	.byte	0x04, 0x05
        /*006a*/ 	.short	(.L_1998 - .L_1997)
.L_1997:
        /*006c*/ 	.word	0x00000100
        /*0070*/ 	.word	0x00000001
        /*0074*/ 	.word	0x00000001


	//----- nvinfo : EIATTR_CRS_STACK_SIZE
	.align		4
.L_1998:
        /*0078*/ 	.byte	0x04, 0x1e
        /*007a*/ 	.short	(.L_2000 - .L_1999)
.L_1999:
        /*007c*/ 	.word	0x00000000


	//----- nvinfo : EIATTR_CBANK_PARAM_SIZE
	.align		4
.L_2000:
        /*0080*/ 	.byte	0x03, 0x19
        /*0082*/ 	.short	0x0038


	//----- nvinfo : EIATTR_PARAM_CBANK
	.align		4
        /*0084*/ 	.byte	0x04, 0x0a
        /*0086*/ 	.short	(.L_2002 - .L_2001)
	.align		4
.L_2001:
        /*0088*/ 	.word	index@(.nv.constant0._ZN2at6native60_GLOBAL__N__fdc43544_27_DistributionRandomKernel_cu_f88cee4443distribution_elementwise_grid_stride_kernelImLi2EZZZNS0_9templates4cuda32random_full_64_bits_range_kernelIPNS_17CUDAGeneratorImplEEEvRNS_18TensorIteratorBaseET_ENKUlvE_clEvENKUlvE2_clEvEUlP24curandStatePhilox4_32_10E_ZNS1_27distribution_nullary_kernelIlm10ulonglong2S7_SF_ZZZS5_IS7_EvS9_SA_ENKSB_clEvENKSC_clEvEUlmE_EEvS9_T2_RKT3_T4_EUlimE_EEvlNS_15PhiloxCudaStateET1_SJ_)
        /*008c*/ 	.short	0x0380
        /*008e*/ 	.short	0x0038


	//----- nvinfo : EIATTR_SW_WAR
	.align		4
.L_2002:
        /*0090*/ 	.byte	0x04, 0x36
        /*0092*/ 	.short	(.L_2004 - .L_2003)
.L_2003:
        /*0094*/ 	.word	0x00000008
.L_2004:


//--------------------- .nv.info._ZN2at6native60_GLOBAL__N__fdc43544_27_DistributionRandomKernel_cu_f88cee4443distribution_elementwise_grid_stride_kernelImLi2EZZZNS0_9templates4cuda32random_full_64_bits_range_kernelIPNS_17CUDAGeneratorImplEEEvRNS_18TensorIteratorBaseET_ENKUlvE_clEvENKUlvE1_clEvEUlP24curandStatePhilox4_32_10E_ZNS1_27distribution_nullary_kernelIim10ulonglong2S7_SF_ZZZS5_IS7_EvS9_SA_ENKSB_clEvENKSC_clEvEUlmE_EEvS9_T2_RKT3_T4_EUlimE0_EEvlNS_15PhiloxCudaStateET1_SJ_ --------------------------
	.section	.nv.info._ZN2at6native60_GLOBAL__N__fdc43544_27_DistributionRandomKernel_cu_f88cee4443distribution_elementwise_grid_stride_kernelImLi2EZZZNS0_9templates4cuda32random_full_64_bits_range_kernelIPNS_17CUDAGeneratorImplEEEvRNS_18TensorIteratorBaseET_ENKUlvE_clEvENKUlvE1_clEvEUlP24curandStatePhilox4_32_10E_ZNS1_27distribution_nullary_kernelIim10ulonglong2S7_SF_ZZZS5_IS7_EvS9_SA_ENKSB_clEvENKSC_clEvEUlmE_EEvS9_T2_RKT3_T4_EUlimE0_EEvlNS_15PhiloxCudaStateET1_SJ_,"",@"SHT_CUDA_INFO"
	.sectionflags	@""
	.align	4


	//----- nvinfo : EIATTR_CUDA_API_VERSION
	.align		4
        /*0000*/ 	.byte	0x04, 0x37
        /*0002*/ 	.short	(.L_2006 - .L_2005)
.L_2005:
        /*0004*/ 	.word	0x00000082


	//----- nvinfo : EIATTR_KPARAM_INFO
	.align		4
.L_2006:
        /*0008*/ 	.byte	0x04, 0x17
        /*000a*/ 	.short	(.L_2008 - .L_2007)
.L_2007:
        /*000c*/ 	.word	0x00000000
        /*0010*/ 	.short	0x0003
        /*0012*/ 	.short	0x0028
        /*0014*/ 	.byte	0x00, 0xf0, 0xa1, 0x06


	//----- nvinfo : EIATTR_KPARAM_INFO
	.align		4
.L_2008:
        /*0018*/ 	.byte	0x04, 0x17
        /*001a*/ 	.short	(.L_2010 - .L_2009)
.L_2009:
        /*001c*/ 	.word	0x00000000
        /*0020*/ 	.short	0x0002
        /*0022*/ 	.short	0x0020
        /*0024*/ 	.byte	0x00, 0xf0, 0x05, 0x00


	//----- nvinfo : EIATTR_KPARAM_INFO
	.align		4
.L_2010:
        /*0028*/ 	.byte	0x04, 0x17
        /*002a*/ 	.short	(.L_2012 - .L_2011)
.L_2011:
        /*002c*/ 	.word	0x00000000
        /*0030*/ 	.short	0x0001
        /*0032*/ 	.short	0x0008
        /*0034*/ 	.byte	0x00, 0xf0, 0x61, 0x00


	//----- nvinfo : EIATTR_KPARAM_INFO
	.align		4
.L_2012:
        /*0038*/ 	.byte	0x04, 0x17
        /*003a*/ 	.short	(.L_2014 - .L_2013)
.L_2013:
        /*003c*/ 	.word	0x00000000
        /*0040*/ 	.short	0x0000
        /*0042*/ 	.short	0x0000
        /*0044*/ 	.byte	0x00, 0xf0, 0x21, 0x00


	//----- nvinfo : EIATTR_SPARSE_MMA_MASK
	.align		4
.L_2014:
        /*0048*/ 	.byte	0x03, 0x50
        /*004a*/ 	.short	0x0000


	//----- nvinfo : EIATTR_MAXREG_COUNT
	.align		4
        /*004c*/ 	.byte	0x03, 0x1b
        /*004e*/ 	.short	0x0040


	//----- nvinfo : EIATTR_NUM_BARRIERS
	.align		4
        /*0050*/ 	.byte	0x02, 0x4c
        /*0052*/ 	.byte	0x01
	.zero		1


	//----- nvinfo : EIATTR_MERCURY_ISA_VERSION
	.align		4
        /*0054*/ 	.byte	0x03, 0x5f
        /*0056*/ 	.short	0x0101


	//----- nvinfo : EIATTR_VRC_CTA_INIT_COUNT
	.align		4
        /*0058*/ 	.byte	0x02, 0x4a
	.zero		1
	.zero		1


	//----- nvinfo : EIATTR_EXIT_INSTR_OFFSETS
	.align		4
        /*005c*/ 	.byte	0x04, 0x1c
        /*005e*/ 	.short	(.L_2016 - .L_2015)


	//   ....[0]....
.L_2015:
        /*0060*/ 	.word	0x00000760


	//   ....[1]....
        /*0064*/ 	.word	0x00002f40


	//----- nvinfo : EIATTR_MAX_THREADS
	.align		4
.L_2016:
        /*0068*/ 	.byte	0x04, 0x05
        /*006a*/ 	.short	(.L_2018 - .L_2017)
.L_2017:
        /*006c*/ 	.word	0x00000100
        /*0070*/ 	.word	0x00000001
        /*0074*/ 	.word	0x00000001


	//----- nvinfo : EIATTR_CRS_STACK_SIZE
	.align		4
.L_2018:
        /*0078*/ 	.byte	0x04, 0x1e
        /*007a*/ 	.short	(.L_2020 - .L_2019)
.L_2019:
        /*007c*/ 	.word	0x00000000


	//----- nvinfo : EIATTR_CBANK_PARAM_SIZE
	.align		4
.L_2020:
        /*0080*/ 	.byte	0x03, 0x19
        /*0082*/ 	.short	0x01d0


	//----- nvinfo : EIATTR_PARAM_CBANK
	.align		4
        /*0084*/ 	.byte	0x04, 0x0a
        /*0086*/ 	.short	(.L_2022 - .L_2021)
	.align		4
.L_2021:
        /*0088*/ 	.word	index@(.nv.constant0._ZN2at6native60_GLOBAL__N__fdc43544_27_DistributionRandomKernel_cu_f88cee4443distribution_elementwise_grid_stride_kernelImLi2EZZZNS0_9templates4cuda32random_full_64_bits_range_kernelIPNS_17CUDAGeneratorImplEEEvRNS_18TensorIteratorBaseET_ENKUlvE_clEvENKUlvE1_clEvEUlP24curandStatePhilox4_32_10E_ZNS1_27distribution_nullary_kernelIim10ulonglong2S7_SF_ZZZS5_IS7_EvS9_SA_ENKSB_clEvENKSC_clEvEUlmE_EEvS9_T2_RKT3_T4_EUlimE0_EEvlNS_15PhiloxCudaStateET1_SJ_)
        /*008c*/ 	.short	0x0380
        /*008e*/ 	.short	0x01d0


	//----- nvinfo : EIATTR_SW_WAR
	.align		4
.L_2022:
        /*0090*/ 	.byte	0x04, 0x36
        /*0092*/ 	.short	(.L_2024 - .L_2023)
.L_2023:
        /*0094*/ 	.word	0x00000008
.L_2024:


//--------------------- .nv.info._ZN2at6native60_GLOBAL__N__fdc43544_27_DistributionRandomKernel_cu_f88cee4443distribution_elementwise_grid_stride_kernelImLi2EZZZNS0_9templates4cuda32random_full_64_bits_range_kernelIPNS_17CUDAGeneratorImplEEEvRNS_18TensorIteratorBaseET_ENKUlvE_clEvENKUlvE1_clEvEUlP24curandStatePhilox4_32_10E_ZNS1_27distribution_nullary_kernelIim10ulonglong2S7_SF_ZZZS5_IS7_EvS9_SA_ENKSB_clEvENKSC_clEvEUlmE_EEvS9_T2_RKT3_T4_EUlimE_EEvlNS_15PhiloxCudaStateET1_SJ_ --------------------------
	.section	.nv.info._ZN2at6native60_GLOBAL__N__fdc43544_27_DistributionRandomKernel_cu_f88cee4443distribution_elementwise_grid_stride_kernelImLi2EZZZNS0_9templates4cuda32random_full_64_bits_range_kernelIPNS_17CUDAGeneratorImplEEEvRNS_18TensorIteratorBaseET_ENKUlvE_clEvENKUlvE1_clEvEUlP24curandStatePhilox4_32_10E_ZNS1_27distribution_nullary_kernelIim10ulonglong2S7_SF_ZZZS5_IS7_EvS9_SA_ENKSB_clEvENKSC_clEvEUlmE_EEvS9_T2_RKT3_T4_EUlimE_EEvlNS_15PhiloxCudaStateET1_SJ_,"",@"SHT_CUDA_INFO"
	.sectionflags	@""
	.align	4


	//----- nvinfo : EIATTR_CUDA_API_VERSION
	.align		4
        /*0000*/ 	.byte	0x04, 0x37
        /*0002*/ 	.short	(.L_2026 - .L_2025)
.L_2025:
        /*0004*/ 	.word	0x00000082


	//----- nvinfo : EIATTR_KPARAM_INFO
	.align		4
.L_2026:
        /*0008*/ 	.byte	0x04, 0x17
        /*000a*/ 	.short	(.L_2028 - .L_2027)
.L_2027:
        /*000c*/ 	.word	0x00000000
        /*0010*/ 	.short	0x0003
        /*0012*/ 	.short	0x0028
        /*0014*/ 	.byte	0x00, 0xf0, 0x41, 0x00


	//----- nvinfo : EIATTR_KPARAM_INFO
	.align		4
.L_2028:
        /*0018*/ 	.byte	0x04, 0x17
        /*001a*/ 	.short	(.L_2030 - .L_2029)
.L_2029:
        /*001c*/ 	.word	0x00000000
        /*0020*/ 	.short	0x0002
        /*0022*/ 	.short	0x0020
        /*0024*/ 	.byte	0x00, 0xf0, 0x05, 0x00


	//----- nvinfo : EIATTR_KPARAM_INFO
	.align		4
.L_2030:
        /*0028*/ 	.byte	0x04, 0x17
        /*002a*/ 	.short	(.L_2032 - .L_2031)
.L_2031:
        /*002c*/ 	.word	0x00000000
        /*0030*/ 	.short	0x0001
        /*0032*/ 	.short	0x0008
        /*0034*/ 	.byte	0x00, 0xf0, 0x61, 0x00


	//----- nvinfo : EIATTR_KPARAM_INFO
	.align		4
.L_2032:
        /*0038*/ 	.byte	0x04, 0x17
        /*003a*/ 	.short	(.L_2034 - .L_2033)
.L_2033:
        /*003c*/ 	.word	0x00000000
        /*0040*/ 	.short	0x0000
        /*0042*/ 	.short	0x0000
        /*0044*/ 	.byte	0x00, 0xf0, 0x21, 0x00


	//----- nvinfo : EIATTR_SPARSE_MMA_MASK
	.align		4
.L_2034:
        /*0048*/ 	.byte	0x03, 0x50
        /*004a*/ 	.short	0x0000


	//----- nvinfo : EIATTR_MAXREG_COUNT
	.align		4
        /*004c*/ 	.byte	0x03, 0x1b
        /*004e*/ 	.short	0x0040


	//----- nvinfo : EIATTR_NUM_BARRIERS
	.align		4
        /*0050*/ 	.byte	0x02, 0x4c
        /*0052*/ 	.byte	0x01
	.zero		1


	//----- nvinfo : EIATTR_MERCURY_ISA_VERSION
	.align		4
        /*0054*/ 	.byte	0x03, 0x5f
        /*0056*/ 	.short	0x0101


	//----- nvinfo : EIATTR_VRC_CTA_INIT_COUNT
	.align		4
        /*0058*/ 	.byte	0x02, 0x4a
	.zero		1
	.zero		1


	//----- nvinfo : EIATTR_EXIT_INSTR_OFFSETS
	.align		4
        /*005c*/ 	.byte	0x04, 0x1c
        /*005e*/ 	.short	(.L_2036 - .L_2035)


	//   ....[0]....
.L_2035:
        /*0060*/ 	.word	0x00000770


	//   ....[1]....
        /*0064*/ 	.word	0x00000dd0


	//----- nvinfo : EIATTR_MAX_THREADS
	.align		4
.L_2036:
        /*0068*/ 	.byte	0x04, 0x05
        /*006a*/ 	.short	(.L_2038 - .L_2037)
.L_2037:
        /*006c*/ 	.word	0x00000100
        /*0070*/ 	.word	0x00000001
        /*0074*/ 	.word	0x00000001


	//----- nvinfo : EIATTR_CRS_STACK_SIZE
	.align		4
.L_2038:
        /*0078*/ 	.byte	0x04, 0x1e
        /*007a*/ 	.short	(.L_2040 - .L_2039)
.L_2039:
        /*007c*/ 	.word	0x00000000


	//----- nvinfo : EIATTR_CBANK_PARAM_SIZE
	.align		4
.L_2040:
        /*0080*/ 	.byte	0x03, 0x19
        /*0082*/ 	.short	0x0038


	//----- nvinfo : EIATTR_PARAM_CBANK
	.align		4
        /*0084*/ 	.byte	0x04, 0x0a
        /*0086*/ 	.short	(.L_2042 - .L_2041)
	.align		4
.L_2041:
        /*0088*/ 	.word	index@(.nv.constant0._ZN2at6native60_GLOBAL__N__fdc43544_27_DistributionRandomKernel_cu_f88cee4443distribution_elementwise_grid_stride_kernelImLi2EZZZNS0_9templates4cuda32random_full_64_bits_range_kernelIPNS_17CUDAGeneratorImplEEEvRNS_18TensorIteratorBaseET_ENKUlvE_clEvENKUlvE1_clEvEUlP24curandStatePhilox4_32_10E_ZNS1_27distribution_nullary_kernelIim10ulonglong2S7_SF_ZZZS5_IS7_EvS9_SA_ENKSB_clEvENKSC_clEvEUlmE_EEvS9_T2_RKT3_T4_EUlimE_EEvlNS_15PhiloxCudaStateET1_SJ_)
        /*008c*/ 	.short	0x0380
        /*008e*/ 	.short	0x0038


	//----- nvinfo : EIATTR_SW_WAR
	.align		4
.L_2042:
        /*0090*/ 	.byte	0x04, 0x36
        /*0092*/ 	.short	(.L_2044 - .L_2043)
.L_2043:
        /*0094*/ 	.word	0x00000008
.L_2044:


//--------------------- .nv.info._ZN2at6native60_GLOBAL__N__fdc43544_27_DistributionRandomKernel_cu_f88cee4443distribution_elementwise_grid_stride_kernelImLi2EZZZNS0_9templates4cuda32random_full_64_bits_range_kernelIPNS_17CUDAGeneratorImplEEEvRNS_18TensorIteratorBaseET_ENKUlvE_clEvENKUlvE0_clEvEUlP24curandStatePhilox4_32_10E_ZNS1_27distribution_nullary_kernelIam10ulonglong2S7_SF_ZZZS5_IS7_EvS9_SA_ENKSB_clEvENKSC_clEvEUlmE_EEvS9_T2_RKT3_T4_EUlimE0_EEvlNS_15PhiloxCudaStateET1_SJ_ --------------------------
	.section	.nv.info._ZN2at6native60_GLOBAL__N__fdc43544_27_DistributionRandomKernel_cu_f88cee4443distribution_elementwise_grid_stride_kernelImLi2EZZZNS0_9templates4cuda32random_full_64_bits_range_kernelIPNS_17CUDAGeneratorImplEEEvRNS_18TensorIteratorBaseET_ENKUlvE_clEvENKUlvE0_clEvEUlP24curandStatePhilox4_32_10E_ZNS1_27distribution_nullary_kernelIam10ulonglong2S7_SF_ZZZS5_IS7_EvS9_SA_ENKSB_clEvENKSC_clEvEUlmE_EEvS9_T2_RKT3_T4_EUlimE0_EEvlNS_15PhiloxCudaStateET1_SJ_,"",@"SHT_CUDA_INFO"
	.sectionflags	@""
	.align	4


	//----- nvinfo : EIATTR_CUDA_API_VERSION
	.align		4
        /*0000*/ 	.byte	0x04, 0x37
        /*0002*/ 	.short	(.L_2046 - .L_2045)
.L_2045:
        /*0004*/ 	.word	0x00000082


	//----- nvinfo : EIATTR_KPARAM_INFO
	.align		4
.L_2046:
        /*0008*/ 	.byte	0x04, 0x17
        /*000a*/ 	.short	(.L_2048 - .L_2047)
.L_2047:
        /*000c*/ 	.word	0x00000000
        /*0010*/ 	.short	0x0003
        /*0012*/ 	.short	0x0028
        /*0014*/ 	.byte	0x00, 0xf0, 0xa1, 0x06


	//----- nvinfo : EIATTR_KPARAM_INFO
	.align		4
.L_2048:
        /*0018*/ 	.byte	0x04, 0x17
        /*001a*/ 	.short	(.L_2050 - .L_2049)
.L_2049:
        /*001c*/ 	.word	0x00000000
        /*0020*/ 	.short	0x0002
        /*0022*/ 	.short	0x0020
        /*0024*/ 	.byte	0x00, 0xf0, 0x05, 0x00


	//----- nvinfo : EIATTR_KPARAM_INFO
	.align		4
.L_2050:
        /*0028*/ 	.byte	0x04, 0x17
        /*002a*/ 	.short	(.L_2052 - .L_2051)
.L_2051:
        /*002c*/ 	.word	0x00000000
        /*0030*/ 	.short	0x0001
        /*0032*/ 	.short	0x0008
        /*0034*/ 	.byte	0x00, 0xf0, 0x61, 0x00


	//----- nvinfo : EIATTR_KPARAM_INFO
	.align		4
.L_2052:
        /*0038*/ 	.byte	0x04, 0x17
        /*003a*/ 	.short	(.L_2054 - .L_2053)
.L_2053:
        /*003c*/ 	.word	0x00000000
        /*0040*/ 	.short	0x0000
        /*0042*/ 	.short	0x0000
        /*0044*/ 	.byte	0x00, 0xf0, 0x21, 0x00


	//----- nvinfo : EIATTR_SPARSE_MMA_MASK
	.align		4
.L_2054:
        /*0048*/ 	.byte	0x03, 0x50
        /*004a*/ 	.short	0x0000


	//----- nvinfo : EIATTR_MAXREG_COUNT
	.align		4
        /*004c*/ 	.byte	0x03, 0x1b
        /*004e*/ 	.short	0x0040


	//----- nvinfo : EIATTR_NUM_BARRIERS
	.align		4
        /*0050*/ 	.byte	0x02, 0x4c
        /*0052*/ 	.byte	0x01
	.zero		1


	//----- nvinfo : EIATTR_MERCURY_ISA_VERSION
	.align		4
        /*0054*/ 	.byte	0x03, 0x5f
        /*0056*/ 	.short	0x0101


	//----- nvinfo : EIATTR_VRC_CTA_INIT_COUNT
	.align		4
        /*0058*/ 	.byte	0x02, 0x4a
	.zero		1
	.zero		1


	//----- nvinfo : EIATTR_EXIT_INSTR_OFFSETS
	.align		4
        /*005c*/ 	.byte	0x04, 0x1c
        /*005e*/ 	.short	(.L_2056 - .L_2055)


	//   ....[0]....
.L_2055:
        /*0060*/ 	.word	0x00000760


	//   ....[1]....
        /*0064*/ 	.word	0x00002f60


	//----- nvinfo : EIATTR_MAX_THREADS
	.align		4
.L_2056:
        /*0068*/ 	.byte	0x04, 0x05
        /*006a*/ 	.short	(.L_2058 - .L_2057)
.L_2057:
        /*006c*/ 	.word	0x00000100
        /*0070*/ 	.word	0x00000001
        /*0074*/ 	.word	0x00000001


	//----- nvinfo : EIATTR_CRS_STACK_SIZE
	.align		4
.L_2058:
        /*0078*/ 	.byte	0x04, 0x1e
        /*007a*/ 	.short	(.L_2060 - .L_2059)
.L_2059:
        /*007c*/ 	.word	0x00000000


	//----- nvinfo : EIATTR_CBANK_PARAM_SIZE
	.align		4
.L_2060:
        /*0080*/ 	.byte	0x03, 0x19
        /*0082*/ 	.short	0x01d0


	//----- nvinfo : EIATTR_PARAM_CBANK
	.align		4
        /*0084*/ 	.byte	0x04, 0x0a
        /*0086*/ 	.short	(.L_2062 - .L_2061)
	.align		4
.L_2061:
        /*0088*/ 	.word	index@(.nv.constant0._ZN2at6native60_GLOBAL__N__fdc43544_27_DistributionRandomKernel_cu_f88cee4443distribution_elementwise_grid_stride_kernelImLi2EZZZNS0_9templates4cuda32random_full_64_bits_range_kernelIPNS_17CUDAGeneratorImplEEEvRNS_18TensorIteratorBaseET_ENKUlvE_clEvENKUlvE0_clEvEUlP24curandStatePhilox4_32_10E_ZNS1_27distribution_nullary_kernelIam10ulonglong2S7_SF_ZZZS5_IS7_EvS9_SA_ENKSB_clEvENKSC_clEvEUlmE_EEvS9_T2_RKT3_T4_EUlimE0_EEvlNS_15PhiloxCudaStateET1_SJ_)
        /*008c*/ 	.short	0x0380
        /*008e*/ 	.short	0x01d0


	//----- nvinfo : EIATTR_SW_WAR
	.align		4
.L_2062:
        /*0090*/ 	.byte	0x04, 0x36
        /*0092*/ 	.short	(.L_2064 - .L_2063)
.L_2063:
        /*0094*/ 	.word	0x00000008
.L_2064:


//--------------------- .nv.info._ZN2at6native60_GLOBAL__N__fdc43544_27_DistributionRandomKernel_cu_f88cee4443distribution_elementwise_grid_stride_kernelImLi2EZZZNS0_9templates4cuda32random_full_64_bits_range_kernelIPNS_17CUDAGeneratorImplEEEvRNS_18TensorIteratorBaseET_ENKUlvE_clEvENKUlvE0_clEvEUlP24curandStatePhilox4_32_10E_ZNS1_27distribution_nullary_kernelIam10ulonglong2S7_SF_ZZZS5_IS7_EvS9_SA_ENKSB_clEvENKSC_clEvEUlmE_EEvS9_T2_RKT3_T4_EUlimE_EEvlNS_15PhiloxCudaStateET1_SJ_ --------------------------
	.section	.nv.info._ZN2at6native60_GLOBAL__N__fdc43544_27_DistributionRandomKernel_cu_f88cee4443distribution_elementwise_grid_stride_kernelImLi2EZZZNS0_9templates4cuda32random_full_64_bits_range_kernelIPNS_17CUDAGeneratorImplEEEvRNS_18TensorIteratorBaseET_ENKUlvE_clEvENKUlvE0_clEvEUlP24curandStatePhilox4_32_10E_ZNS1_27distribution_nullary_kernelIam10ulonglong2S7_SF_ZZZS5_IS7_EvS9_SA_ENKSB_clEvENKSC_clEvEUlmE_EEvS9_T2_RKT3_T4_EUlimE_EEvlNS_15PhiloxCudaStateET1_SJ_,"",@"SHT_CUDA_INFO"
	.sectionflags	@""
	.align	4


	//----- nvinfo : EIATTR_CUDA_API_VERSION
	.align		4
        /*0000*/ 	.byte	0x04, 0x37
        /*0002*/ 	.short	(.L_2066 - .L_2065)
.L_2065:
        /*0004*/ 	.word	0x00000082


	//----- nvinfo : EIATTR_KPARAM_INFO
	.align		4
.L_2066:
        /*0008*/ 	.byte	0x04, 0x17
        /*000a*/ 	.short	(.L_2068 - .L_2067)
.L_2067:
        /*000c*/ 	.word	0x00000000
        /*0010*/ 	.short	0x0003
        /*0012*/ 	.short	0x0028
        /*0014*/ 	.byte	0x00, 0xf0, 0x41, 0x00


	//----- nvinfo : EIATTR_KPARAM_INFO
	.align		4
.L_2068:
        /*0018*/ 	.byte	0x04, 0x17
        /*001a*/ 	.short	(.L_2070 - .L_2069)
.L_2069:
        /*001c*/ 	.word	0x00000000
        /*0020*/ 	.short	0x0002
        /*0022*/ 	.short	0x0020
        /*0024*/ 	.byte	0x00, 0xf0, 0x05, 0x00


	//----- nvinfo : EIATTR_KPARAM_INFO
	.align		4
.L_2070:
        /*0028*/ 	.byte	0x04, 0x17
        /*002a*/ 	.short	(.L_2072 - .L_2071)
.L_2071:
        /*002c*/ 	.word	0x00000000
        /*0030*/ 	.short	0x0001
        /*0032*/ 	.short	0x0008
        /*0034*/ 	.byte	0x00, 0xf0, 0x61, 0x00


	//----- nvinfo : EIATTR_KPARAM_INFO
	.align		4
.L_2072:
        /*0038*/ 	.byte	0x04, 0x17
        /*003a*/ 	.short	(.L_2074 - .L_2073)
.L_2073:
        /*003c*/ 	.word	0x00000000
        /*0040*/ 	.short	0x0000
        /*0042*/ 	.short	0x0000
        /*0044*/ 	.byte	0x00, 0xf0, 0x21, 0x00


	//----- nvinfo : EIATTR_SPARSE_MMA_MASK
	.align		4
.L_2074:
        /*0048*/ 	.byte	0x03, 0x50
        /*004a*/ 	.short	0x0000


	//----- nvinfo : EIATTR_MAXREG_COUNT
	.align		4
        /*004c*/ 	.byte	0x03, 0x1b
        /*004e*/ 	.short	0x0040


	//----- nvinfo : EIATTR_NUM_BARRIERS
	.align		4
        /*0050*/ 	.byte	0x02, 0x4c
        /*0052*/ 	.byte	0x01
	.zero		1


	//----- nvinfo : EIATTR_MERCURY_ISA_VERSION
	.align		4
        /*0054*/ 	.byte	0x03, 0x5f
        /*0056*/ 	.short	0x0101


	//----- nvinfo : EIATTR_VRC_CTA_INIT_COUNT
	.align		4
        /*0058*/ 	.byte	0x02, 0x4a
	.zero		1
	.zero		1


	//----- nvinfo : EIATTR_EXIT_INSTR_OFFSETS
	.align		4
        /*005c*/ 	.byte	0x04, 0x1c
        /*005e*/ 	.short	(.L_2076 - .L_2075)


	//   ....[0]....
.L_2075:
        /*0060*/ 	.word	0x00000770


	//   ....[1]....
        /*0064*/ 	.word	0x00000dd0


	//----- nvinfo : EIATTR_MAX_THREADS
	.align		4
.L_2076:
        /*0068*/ 	.byte	0x04, 0x05
        /*006a*/ 	.short	(.L_2078 - .L_2077)
.L_2077:
        /*006c*/ 	.word	0x00000100
        /*0070*/ 	.word	0x00000001
        /*0074*/ 	.word	0x00000001


	//----- nvinfo : EIATTR_CRS_STACK_SIZE
	.align		4
.L_2078:
        /*0078*/ 	.byte	0x04, 0x1e
        /*007a*/ 	.short	(.L_2080 - .L_2079)
.L_2079:
        /*007c*/ 	.word	0x00000000


	//----- nvinfo : EIATTR_CBANK_PARAM_SIZE
	.align		4
.L_2080:
        /*0080*/ 	.byte	0x03, 0x19
        /*0082*/ 	.short	0x0038


	//----- nvinfo : EIATTR_PARAM_CBANK
	.align		4
        /*0084*/ 	.byte	0x04, 0x0a
        /*0086*/ 	.short	(.L_2082 - .L_2081)
	.align		4
.L_2081:
        /*0088*/ 	.word	index@(.nv.constant0._ZN2at6native60_GLOBAL__N__fdc43544_27_DistributionRandomKernel_cu_f88cee4443distribution_elementwise_grid_stride_kernelImLi2EZZZNS0_9templates4cuda32random_full_64_bits_range_kernelIPNS_17CUDAGeneratorImplEEEvRNS_18TensorIteratorBaseET_ENKUlvE_clEvENKUlvE0_clEvEUlP24curandStatePhilox4_32_10E_ZNS1_27distribution_nullary_kernelIam10ulonglong2S7_SF_ZZZS5_IS7_EvS9_SA_ENKSB_clEvENKSC_clEvEUlmE_EEvS9_T2_RKT3_T4_EUlimE_EEvlNS_15PhiloxCudaStateET1_SJ_)
        /*008c*/ 	.short	0x0380
        /*008e*/ 	.short	0x0038


	//----- nvinfo : EIATTR_SW_WAR
	.align		4
.L_2082:
        /*0090*/ 	.byte	0x04, 0x36
        /*0092*/ 	.short	(.L_2084 - .L_2083)
.L_2083:
        /*0094*/ 	.word	0x00000008
.L_2084:


//--------------------- .nv.info._ZN2at6native60_GLOBAL__N__fdc43544_27_DistributionRandomKernel_cu_f88cee4443distribution_elementwise_grid_stride_kernelImLi2EZZZNS0_9templates4cuda32random_full_64_bits_range_kernelIPNS_17CUDAGeneratorImplEEEvRNS_18TensorIteratorBaseET_ENKUlvE_clEvENKUlvE_clEvEUlP24curandStatePhilox4_32_10E_ZNS1_27distribution_nullary_kernelIhm10ulonglong2S7_SF_ZZZS5_IS7_EvS9_SA_ENKSB_clEvENKSC_clEvEUlmE_EEvS9_T2_RKT3_T4_EUlimE0_EEvlNS_15PhiloxCudaStateET1_SJ_ --------------------------
	.section	.nv.info._ZN2at6native60_GLOBAL__N__fdc43544_27_DistributionRandomKernel_cu_f88cee4443distribution_elementwise_grid_stride_kernelImLi2EZZZNS0_9templates4cuda32random_full_64_bits_range_kernelIPNS_17CUDAGeneratorImplEEEvRNS_18TensorIteratorBaseET_ENKUlvE_clEvENKUlvE_clEvEUlP24curandStatePhilox4_32_10E_ZNS1_27distribution_nullary_kernelIhm10ulonglong2S7_SF_ZZZS5_IS7_EvS9_SA_ENKSB_clEvENKSC_clEvEUlmE_EEvS9_T2_RKT3_T4_EUlimE0_EEvlNS_15PhiloxCudaStateET1_SJ_,"",@"SHT_CUDA_INFO"
	.sectionflags	@""
	.align	4


	//----- nvinfo : EIATTR_CUDA_API_VERSION
	.align		4
        /*0000*/ 	.byte	0x04, 0x37
        /*0002*/ 	.short	(.L_2086 - .L_2085)
.L_2085:
        /*0004*/ 	.word	0x00000082


	//----- nvinfo : EIATTR_KPARAM_INFO
	.align		4
.L_2086:
        /*0008*/ 	.byte	0x04, 0x17
        /*000a*/ 	.short	(.L_2088 - .L_2087)
.L_2087:
        /*000c*/ 	.word	0x00000000
        /*0010*/ 	.short	0x0003
        /*0012*/ 	.short	0x0028
        /*0014*/ 	.byte	0x00, 0xf0, 0xa1, 0x06


	//----- nvinfo : EIATTR_KPARAM_INFO
	.align		4
.L_2088:
        /*0018*/ 	.byte	0x04, 0x17
        /*001a*/ 	.short	(.L_2090 - .L_2089)
.L_2089:
        /*001c*/ 	.word	0x00000000
        /*0020*/ 	.short	0x0002
        /*0022*/ 	.short	0x0020
        /*0024*/ 	.byte	0x00, 0xf0, 0x05, 0x00


	//----- nvinfo : EIATTR_KPARAM_INFO
	.align		4
.L_2090:
        /*0028*/ 	.byte	0x04, 0x17
        /*002a*/ 	.short	(.L_2092 - .L_2091)
.L_2091:
        /*002c*/ 	.word	0x00000000
        /*0030*/ 	.short	0x0001
        /*0032*/ 	.short	0x0008
        /*0034*/ 	.byte	0x00, 0xf0, 0x61, 0x00


	//----- nvinfo : EIATTR_KPARAM_INFO
	.align		4
.L_2092:
        /*0038*/ 	.byte	0x04, 0x17
        /*003a*/ 	.short	(.L_2094 - .L_2093)
.L_2093:
        /*003c*/ 	.word	0x00000000
        /*0040*/ 	.short	0x0000
        /*0042*/ 	.short	0x0000
        /*0044*/ 	.byte	0x00, 0xf0, 0x21, 0x00


	//----- nvinfo : EIATTR_SPARSE_MMA_MASK
	.align		4
.L_2094:
        /*0048*/ 	.byte	0x03, 0x50
        /*004a*/ 	.short	0x0000


	//----- nvinfo : EIATTR_MAXREG_COUNT
	.align		4
        /*004c*/ 	.byte	0x03, 0x1b
        /*004e*/ 	.short	0x0040


	//----- nvinfo : EIATTR_NUM_BARRIERS
	.align		4
        /*0050*/ 	.byte	0x02, 0x4c
        /*0052*/ 	.byte	0x01
	.zero		1


	//----- nvinfo : EIATTR_MERCURY_ISA_VERSION
	.align		4
        /*0054*/ 	.byte	0x03, 0x5f
        /*0056*/ 	.short	0x0101


	//----- nvinfo : EIATTR_VRC_CTA_INIT_COUNT
	.align		4
        /*0058*/ 	.byte	0x02, 0x4a
	.zero		1
	.zero		1


	//----- nvinfo : EIATTR_EXIT_INSTR_OFFSETS
	.align		4
        /*005c*/ 	.byte	0x04, 0x1c
        /*005e*/ 	.short	(.L_2096 - .L_2095)


	//   ....[0]....
.L_2095:
        /*0060*/ 	.word	0x00000760


	//   ....[1]....
        /*0064*/ 	.word	0x00002f60


	//----- nvinfo : EIATTR_MAX_THREADS
	.align		4
.L_2096:
        /*0068*/ 	.byte	0x04, 0x05
        /*006a*/ 	.short	(.L_2098 - .L_2097)
.L_2097:
        /*006c*/ 	.word	0x00000100
        /*0070*/ 	.word	0x00000001
        /*0074*/ 	.word	0x00000001


	//----- nvinfo : EIATTR_CRS_STACK_SIZE
	.align		4
.L_2098:
        /*0078*/ 	.byte	0x04, 0x1e
        /*007a*/ 	.short	(.L_2100 - .L_2099)
.L_2099:
        /*007c*/ 	.word	0x00000000


	//----- nvinfo : EIATTR_CBANK_PARAM_SIZE
	.align		4
.L_2100:
        /*0080*/ 	.byte	0x03, 0x19
        /*0082*/ 	.short	0x01d0


	//----- nvinfo : EIATTR_PARAM_CBANK
	.align		4
        /*0084*/ 	.byte	0x04, 0x0a
        /*0086*/ 	.short	(.L_2102 - .L_2101)
	.align		4
.L_2101:
        /*0088*/ 	.word	index@(.nv.constant0._ZN2at6native60_GLOBAL__N__fdc43544_27_DistributionRandomKernel_cu_f88cee4443distribution_elementwise_grid_stride_kernelImLi2EZZZNS0_9templates4cuda32random_full_64_bits_range_kernelIPNS_17CUDAGeneratorImplEEEvRNS_18TensorIteratorBaseET_ENKUlvE_clEvENKUlvE_clEvEUlP24curandStatePhilox4_32_10E_ZNS1_27distribution_nullary_kernelIhm10ulonglong2S7_SF_ZZZS5_IS7_EvS9_SA_ENKSB_clEvENKSC_clEvEUlmE_EEvS9_T2_RKT3_T4_EUlimE0_EEvlNS_15PhiloxCudaStateET1_SJ_)
        /*008c*/ 	.short	0x0380
        /*008e*/ 	.short	0x01d0


	//----- nvinfo : EIATTR_SW_WAR
	.align		4
.L_2102:
        /*0090*/ 	.byte	0x04, 0x36
        /*0092*/ 	.short	(.L_2104 - .L_2103)
.L_2103:
        /*0094*/ 	.word	0x00000008
.L_2104:


//--------------------- .nv.info._ZN2at6native60_GLOBAL__N__fdc43544_27_DistributionRandomKernel_cu_f88cee4443distribution_elementwise_grid_stride_kernelImLi2EZZZNS0_9templates4cuda32random_full_64_bits_range_kernelIPNS_17CUDAGeneratorImplEEEvRNS_18TensorIteratorBaseET_ENKUlvE_clEvENKUlvE_clEvEUlP24curandStatePhilox4_32_10E_ZNS1_27distribution_nullary_kernelIhm10ulonglong2S7_SF_ZZZS5_IS7_EvS9_SA_ENKSB_clEvENKSC_clEvEUlmE_EEvS9_T2_RKT3_T4_EUlimE_EEvlNS_15PhiloxCudaStateET1_SJ_ --------------------------
	.section	.nv.info._ZN2at6native60_GLOBAL__N__fdc43544_27_DistributionRandomKernel_cu_f88cee4443distribution_elementwise_grid_stride_kernelImLi2EZZZNS0_9templates4cuda32random_full_64_bits_range_kernelIPNS_17CUDAGeneratorImplEEEvRNS_18TensorIteratorBaseET_ENKUlvE_clEvENKUlvE_clEvEUlP24curandStatePhilox4_32_10E_ZNS1_27distribution_nullary_kernelIhm10ulonglong2S7_SF_ZZZS5_IS7_EvS9_SA_ENKSB_clEvENKSC_clEvEUlmE_EEvS9_T2_RKT3_T4_EUlimE_EEvlNS_15PhiloxCudaStateET1_SJ_,"",@"SHT_CUDA_INFO"
	.sectionflags	@""
	.align	4


	//----- nvinfo : EIATTR_CUDA_API_VERSION
	.align		4
        /*0000*/ 	.byte	0x04, 0x37
        /*0002*/ 	.short	(.L_2106 - .L_2105)
.L_2105:
        /*0004*/ 	.word	0x00000082


	//----- nvinfo : EIATTR_KPARAM_INFO
	.align		4
.L_2106:
        /*0008*/ 	.byte	0x04, 0x17
        /*000a*/ 	.short	(.L_2108 - .L_2107)
.L_2107:
        /*000c*/ 	.word	0x00000000
        /*0010*/ 	.short	0x0003
        /*0012*/ 	.short	0x0028
        /*0014*/ 	.byte	0x00, 0xf0, 0x41, 0x00


	//----- nvinfo : EIATTR_KPARAM_INFO
	.align		4
.L_2108:
        /*0018*/ 	.byte	0x04, 0x17
        /*001a*/ 	.short	(.L_2110 - .L_2109)
.L_2109:
        /*001c*/ 	.word	0x00000000
        /*0020*/ 	.short	0x0002
        /*0022*/ 	.short	0x0020
        /*0024*/ 	.byte	0x00, 0xf0, 0x05, 0x00


	//----- nvinfo : EIATTR_KPARAM_INFO
	.align		4
.L_2110:
        /*0028*/ 	.byte	0x04, 0x17
        /*002a*/ 	.short	(.L_2112 - .L_2111)
.L_2111:
        /*002c*/ 	.word	0x00000000
        /*0030*/ 	.short	0x0001
        /*0032*/ 	.short	0x0008
        /*0034*/ 	.byte	0x00, 0xf0, 0x61, 0x00


	//----- nvinfo : EIATTR_KPARAM_INFO
	.align		4
.L_2112:
        /*0038*/ 	.byte	0x04, 0x17
        /*003a*/ 	.short	(.L_2114 - .L_2113)
.L_2113:
        /*003c*/ 	.word	0x00000000
        /*0040*/ 	.short	0x0000
        /*0042*/ 	.short	0x0000
        /*0044*/ 	.byte	0x00, 0xf0, 0x21, 0x00


	//----- nvinfo : EIATTR_SPARSE_MMA_MASK
	.align		4
.L_2114:
        /*0048*/ 	.byte	0x03, 0x50
        /*004a*/ 	.short	0x0000


	//----- nvinfo : EIATTR_MAXREG_COUNT
	.align		4
        /*004c*/ 	.byte	0x03, 0x1b
        /*004e*/ 	.short	0x0040


	//----- nvinfo : EIATTR_NUM_BARRIERS
	.align		4
        /*0050*/ 	.byte	0x02, 0x4c
        /*0052*/ 	.byte	0x01
	.zero		1


	//----- nvinfo : EIATTR_MERCURY_ISA_VERSION
	.align		4
        /*0054*/ 	.byte	0x03, 0x5f
        /*0056*/ 	.short	0x0101


	//----- nvinfo : EIATTR_VRC_CTA_INIT_COUNT
	.align		4
        /*0058*/ 	.byte	0x02, 0x4a
	.zero		1
	.zero		1


	//----- nvinfo : EIATTR_EXIT_INSTR_OFFSETS
	.align		4
        /*005c*/ 	.byte	0x04, 0x1c
        /*005e*/ 	.short	(.L_2116 - .L_2115)


	//   ....[0]....
.L_2115:
        /*0060*/ 	.word	0x00000770


	//   ....[1]....
        /*0064*/ 	.word	0x00000dd0


	//----- nvinfo : EIATTR_MAX_THREADS
	.align		4
.L_2116:
        /*0068*/ 	.byte	0x04, 0x05
        /*006a*/ 	.short	(.L_2118 - .L_2117)
.L_2117:
        /*006c*/ 	.word	0x00000100
        /*0070*/ 	.word	0x00000001
        /*0074*/ 	.word	0x00000001


	//----- nvinfo : EIATTR_CRS_STACK_SIZE
	.align		4
.L_2118:
        /*0078*/ 	.byte	0x04, 0x1e
        /*007a*/ 	.short	(.L_2120 - .L_2119)
.L_2119:
        /*007c*/ 	.word	0x00000000


	//----- nvinfo : EIATTR_CBANK_PARAM_SIZE
	.align		4
.L_2120:
        /*0080*/ 	.byte	0x03, 0x19
        /*0082*/ 	.short	0x0038


	//----- nvinfo : EIATTR_PARAM_CBANK
	.align		4
        /*0084*/ 	.byte	0x04, 0x0a
        /*0086*/ 	.short	(.L_2122 - .L_2121)
	.align		4
.L_2121:
        /*0088*/ 	.word	index@(.nv.constant0._ZN2at6native60_GLOBAL__N__fdc43544_27_DistributionRandomKernel_cu_f88cee4443distribution_elementwise_grid_stride_kernelImLi2EZZZNS0_9templates4cuda32random_full_64_bits_range_kernelIPNS_17CUDAGeneratorImplEEEvRNS_18TensorIteratorBaseET_ENKUlvE_clEvENKUlvE_clEvEUlP24curandStatePhilox4_32_10E_ZNS1_27distribution_nullary_kernelIhm10ulonglong2S7_SF_ZZZS5_IS7_EvS9_SA_ENKSB_clEvENKSC_clEvEUlmE_EEvS9_T2_RKT3_T4_EUlimE_EEvlNS_15PhiloxCudaStateET1_SJ_)
        /*008c*/ 	.short	0x0380
        /*008e*/ 	.short	0x0038


	//----- nvinfo : EIATTR_SW_WAR
	.align		4
.L_2122:
        /*0090*/ 	.byte	0x04, 0x36
        /*0092*/ 	.short	(.L_2124 - .L_2123)
.L_2123:
        /*0094*/ 	.word	0x00000008
.L_2124:


//--------------------- .nv.info._ZN2at6native60_GLOBAL__N__fdc43544_27_DistributionRandomKernel_cu_f88cee4443distribution_elementwise_grid_stride_kernelIjLi4EZZZNS0_9templates4cuda21random_from_to_kernelIPNS_17CUDAGeneratorImplEEEvRNS_18TensorIteratorBaseEmlT_ENKUlvE_clEvENKUlvE11_clEvEUlP24curandStatePhilox4_32_10E0_ZNS1_27distribution_nullary_kernelImj5uint4S7_SF_ZZZS5_IS7_EvS9_mlSA_ENKSB_clEvENKSC_clEvEUljE_EEvS9_T2_RKT3_T4_EUlijE0_EEvlNS_15PhiloxCudaStateET1_SJ_ --------------------------
	.section	.nv.info._ZN2at6native60_GLOBAL__N__fdc43544_27_DistributionRandomKernel_cu_f88cee4443distribution_elementwise_grid_stride_kernelIjLi4EZZZNS0_9templates4cuda21random_from_to_kernelIPNS_17CUDAGeneratorImplEEEvRNS_18TensorIteratorBaseEmlT_ENKUlvE_clEvENKUlvE11_clEvEUlP24curandStatePhilox4_32_10E0_ZNS1_27distribution_nullary_kernelImj5uint4S7_SF_ZZZS5_IS7_EvS9_mlSA_ENKSB_clEvENKSC_clEvEUljE_EEvS9_T2_RKT3_T4_EUlijE0_EEvlNS_15PhiloxCudaStateET1_SJ_,"",@"SHT_CUDA_INFO"
	.sectionflags	@""
	.align	4


	//----- nvinfo : EIATTR_CUDA_API_VERSION
	.align		4
        /*0000*/ 	.byte	0x04, 0x37
        /*0002*/ 	.short	(.L_2126 - .L_2125)
.L_2125:
        /*0004*/ 	.word	0x00000082


	//----- nvinfo : EIATTR_KPARAM_INFO
	.align		4
.L_2126:
        /*0008*/ 	.byte	0x04, 0x17
        /*000a*/ 	.short	(.L_2128 - .L_2127)
.L_2127:
        /*000c*/ 	.word	0x00000000
        /*0010*/ 	.short	0x0003
        /*0012*/ 	.short	0x0028
        /*0014*/ 	.byte	0x00, 0xf0, 0xc1, 0x06


	//----- nvinfo : EIATTR_KPARAM_INFO
	.align		4
.L_2128:
        /*0018*/ 	.byte	0x04, 0x17
        /*001a*/ 	.short	(.L_2130 - .L_2129)
.L_2129:
        /*001c*/ 	.word	0x00000000
        /*0020*/ 	.short	0x0002
        /*0022*/ 	.short	0x0020
        /*0024*/ 	.byte	0x00, 0xf0, 0x05, 0x00


	//----- nvinfo : EIATTR_KPARAM_INFO
	.align		4
.L_2130:
        /*0028*/ 	.byte	0x04, 0x17
        /*002a*/ 	.short	(.L_2132 - .L_2131)
.L_2131:
        /*002c*/ 	.word	0x00000000
        /*0030*/ 	.short	0x0001
        /*0032*/ 	.short	0x0008
        /*0034*/ 	.byte	0x00, 0xf0, 0x61, 0x00


	//----- nvinfo : EIATTR_KPARAM_INFO
	.align		4
.L_2132:
        /*0038*/ 	.byte	0x04, 0x17
        /*003a*/ 	.short	(.L_2134 - .L_2133)
.L_2133:
        /*003c*/ 	.word	0x00000000
        /*0040*/ 	.short	0x0000
        /*0042*/ 	.short	0x0000
        /*0044*/ 	.byte	0x00, 0xf0, 0x21, 0x00


	//----- nvinfo : EIATTR_SPARSE_MMA_MASK
	.align		4
.L_2134:
        /*0048*/ 	.byte	0x03, 0x50
        /*004a*/ 	.short	0x0000


	//----- nvinfo : EIATTR_MAXREG_COUNT
	.align		4
        /*004c*/ 	.byte	0x03, 0x1b
        /*004e*/ 	.short	0x0040


	//----- nvinfo : EIATTR_NUM_BARRIERS
	.align		4
        /*0050*/ 	.byte	0x02, 0x4c
        /*0052*/ 	.byte	0x01
	.zero		1


	//----- nvinfo : EIATTR_MERCURY_ISA_VERSION
	.align		4
        /*0054*/ 	.byte	0x03, 0x5f
        /*0056*/ 	.short	0x0101


	//----- nvinfo : EIATTR_VRC_CTA_INIT_COUNT
	.align		4
        /*0058*/ 	.byte	0x02, 0x4a
	.zero		1
	.zero		1


	//----- nvinfo : EIATTR_EXIT_INSTR_OFFSETS
	.align		4
        /*005c*/ 	.byte	0x04, 0x1c
        /*005e*/ 	.short	(.L_2136 - .L_2135)


	//   ....[0]....
.L_2135:
        /*0060*/ 	.word	0x000007b0


	//   ....[1]....
        /*0064*/ 	.word	0x00005e40


	//----- nvinfo : EIATTR_MAX_THREADS
	.align		4
.L_2136:
        /*0068*/ 	.byte	0x04, 0x05
        /*006a*/ 	.short	(.L_2138 - .L_2137)
.L_2137:
        /*006c*/ 	.word	0x00000100
        /*0070*/ 	.word	0x00000001
        /*0074*/ 	.word	0x00000001


	//----- nvinfo : EIATTR_CRS_STACK_SIZE
	.align		4
.L_2138:
        /*0078*/ 	.byte	0x04, 0x1e
        /*007a*/ 	.short	(.L_2140 - .L_2139)
.L_2139:
        /*007c*/ 	.word	0x00000000


	//----- nvinfo : EIATTR_CBANK_PARAM_SIZE
	.align		4
.L_2140:
        /*0080*/ 	.byte	0x03, 0x19
        /*0082*/ 	.short	0x01d8


	//----- nvinfo : EIATTR_PARAM_CBANK
	.align		4
        /*0084*/ 	.byte	0x04, 0x0a
        /*0086*/ 	.short	(.L_2142 - .L_2141)
	.align		4
.L_2141:
        /*0088*/ 	.word	index@(.nv.constant0._ZN2at6native60_GLOBAL__N__fdc43544_27_DistributionRandomKernel_cu_f88cee4443distribution_elementwise_grid_stride_kernelIjLi4EZZZNS0_9templates4cuda21random_from_to_kernelIPNS_17CUDAGeneratorImplEEEvRNS_18TensorIteratorBaseEmlT_ENKUlvE_clEvENKUlvE11_clEvEUlP24curandStatePhilox4_32_10E0_ZNS1_27distribution_nullary_kernelImj5uint4S7_SF_ZZZS5_IS7_EvS9_mlSA_ENKSB_clEvENKSC_clEvEUljE_EEvS9_T2_RKT3_T4_EUlijE0_EEvlNS_15PhiloxCudaStateET1_SJ_)
        /*008c*/ 	.short	0x0380
        /*008e*/ 	.short	0x01d8


	//----- nvinfo : EIATTR_SW_WAR
	.align		4
.L_2142:
        /*0090*/ 	.byte	0x04, 0x36
        /*0092*/ 	.short	(.L_2144 - .L_2143)
.L_2143:
        /*0094*/ 	.word	0x00000008
.L_2144:


//--------------------- .nv.info._ZN2at6native60_GLOBAL__N__fdc43544_27_DistributionRandomKernel_cu_f88cee4443distribution_elementwise_grid_stride_kernelIjLi4EZZZNS0_9templates4cuda21random_from_to_kernelIPNS_17CUDAGeneratorImplEEEvRNS_18TensorIteratorBaseEmlT_ENKUlvE_clEvENKUlvE11_clEvEUlP24curandStatePhilox4_32_10E0_ZNS1_27distribution_nullary_kernelImj5uint4S7_SF_ZZZS5_IS7_EvS9_mlSA_ENKSB_clEvENKSC_clEvEUljE_EEvS9_T2_RKT3_T4_EUlijE_EEvlNS_15PhiloxCudaStateET1_SJ_ --------------------------
	.section	.nv.info._ZN2at6native60_GLOBAL__N__fdc43544_27_DistributionRandomKernel_cu_f88cee4443distribution_elementwise_grid_stride_kernelIjLi4EZZZNS0_9templates4cuda21random_from_to_kernelIPNS_17CUDAGeneratorImplEEEvRNS_18TensorIteratorBaseEmlT_ENKUlvE_clEvENKUlvE11_clEvEUlP24curandStatePhilox4_32_10E0_ZNS1_27distribution_nullary_kernelImj5uint4S7_SF_ZZZS5_IS7_EvS9_mlSA_ENKSB_clEvENKSC_clEvEUljE_EEvS9_T2_RKT3_T4_EUlijE_EEvlNS_15PhiloxCudaStateET1_SJ_,"",@"SHT_CUDA_INFO"
	.sectionflags	@""
	.align	4


	//----- nvinfo : EIATTR_CUDA_API_VERSION
	.align		4
        /*0000*/ 	.byte	0x04, 0x37
        /*0002*/ 	.short	(.L_2146 - .L_2145)
.L_2145:
        /*0004*/ 	.word	0x00000082


	//----- nvinfo : EIATTR_KPARAM_INFO
	.align		4
.L_2146:
        /*0008*/ 	.byte	0x04, 0x17
        /*000a*/ 	.short	(.L_2148 - .L_2147)
.L_2147:
        /*000c*/ 	.word	0x00000000
        /*0010*/ 	.short	0x0003
        /*0012*/ 	.short	0x0028
        /*0014*/ 	.byte	0x00, 0xf0, 0x81, 0x00


	//----- nvinfo : EIATTR_KPARAM_INFO
	.align		4
.L_2148:
        /*0018*/ 	.byte	0x04, 0x17
        /*001a*/ 	.short	(.L_2150 - .L_2149)
.L_2149:
        /*001c*/ 	.word	0x00000000
        /*0020*/ 	.short	0x0002
        /*0022*/ 	.short	0x0020
        /*0024*/ 	.byte	0x00, 0xf0, 0x05, 0x00


	//----- nvinfo : EIATTR_KPARAM_INFO
	.align		4
.L_2150:
        /*0028*/ 	.byte	0x04, 0x17
        /*002a*/ 	.short	(.L_2152 - .L_2151)
.L_2151:
        /*002c*/ 	.word	0x00000000
        /*0030*/ 	.short	0x0001
        /*0032*/ 	.short	0x0008
        /*0034*/ 	.byte	0x00, 0xf0, 0x61, 0x00


	//----- nvinfo : EIATTR_KPARAM_INFO
	.align		4
.L_2152:
        /*0038*/ 	.byte	0x04, 0x17
        /*003a*/ 	.short	(.L_2154 - .L_2153)
.L_2153:
        /*003c*/ 	.word	0x00000000
        /*0040*/ 	.short	0x0000
        /*0042*/ 	.short	0x0000
        /*0044*/ 	.byte	0x00, 0xf0, 0x21, 0x00


	//----- nvinfo : EIATTR_SPARSE_MMA_MASK
	.align		4
.L_2154:
        /*0048*/ 	.byte	0x03, 0x50
        /*004a*/ 	.short	0x0000


	//----- nvinfo : EIATTR_MAXREG_COUNT
	.align		4
        /*004c*/ 	.byte	0x03, 0x1b
        /*004e*/ 	.short	0x0040


	//----- nvinfo : EIATTR_NUM_BARRIERS
	.align		4
        /*0050*/ 	.byte	0x02, 0x4c
        /*0052*/ 	.byte	0x01
	.zero		1


	//----- nvinfo : EIATTR_MERCURY_ISA_VERSION
	.align		4
        /*0054*/ 	.byte	0x03, 0x5f
        /*0056*/ 	.short	0x0101


	//----- nvinfo : EIATTR_VRC_CTA_INIT_COUNT
	.align		4
        /*0058*/ 	.byte	0x02, 0x4a
	.zero		1
	.zero		1


	//----- nvinfo : EIATTR_EXIT_INSTR_OFFSETS
	.align		4
        /*005c*/ 	.byte	0x04, 0x1c
        /*005e*/ 	.short	(.L_2156 - .L_2155)


	//   ....[0]....
.L_2155:
        /*0060*/ 	.word	0x000007d0


	//   ....[1]....
        /*0064*/ 	.word	0x00001760


	//----- nvinfo : EIATTR_MAX_THREADS
	.align		4
.L_2156:
        /*0068*/ 	.byte	0x04, 0x05
        /*006a*/ 	.short	(.L_2158 - .L_2157)
.L_2157:
        /*006c*/ 	.word	0x00000100
        /*0070*/ 	.word	0x00000001
        /*0074*/ 	.word	0x00000001


	//----- nvinfo : EIATTR_CRS_STACK_SIZE
	.align		4
.L_2158:
        /*0078*/ 	.byte	0x04, 0x1e
        /*007a*/ 	.short	(.L_2160 - .L_2159)
.L_2159:
        /*007c*/ 	.word	0x00000000


	//----- nvinfo : EIATTR_CBANK_PARAM_SIZE
	.align		4
.L_2160:
        /*0080*/ 	.byte	0x03, 0x19
        /*0082*/ 	.short	0x0048


	//----- nvinfo : EIATTR_PARAM_CBANK
	.align		4
        /*0084*/ 	.byte	0x04, 0x0a
        /*0086*/ 	.short	(.L_2162 - .L_2161)
	.align		4
.L_2161:
        /*0088*/ 	.word	index@(.nv.constant0._ZN2at6native60_GLOBAL__N__fdc43544_27_DistributionRandomKernel_cu_f88cee4443distribution_elementwise_grid_stride_kernelIjLi4EZZZNS0_9templates4cuda21random_from_to_kernelIPNS_17CUDAGeneratorImplEEEvRNS_18TensorIteratorBaseEmlT_ENKUlvE_clEvENKUlvE11_clEvEUlP24curandStatePhilox4_32_10E0_ZNS1_27distribution_nullary_kernelImj5uint4S7_SF_ZZZS5_IS7_EvS9_mlSA_ENKSB_clEvENKSC_clEvEUljE_EEvS9_T2_RKT3_T4_EUlijE_EEvlNS_15PhiloxCudaStateET1_SJ_)
        /*008c*/ 	.short	0x0380
        /*008e*/ 	.short	0x0048


	//----- nvinfo : EIATTR_SW_WAR
	.align		4
.L_2162:
        /*0090*/ 	.byte	0x04, 0x36
        /*0092*/ 	.short	(.L_2164 - .L_2163)
.L_2163:
        /*0094*/ 	.word	0x00000008
.L_2164:


//--------------------- .nv.info._ZN2at6native60_GLOBAL__N__fdc43544_27_DistributionRandomKernel_cu_f88cee4443distribution_elementwise_grid_stride_kernelImLi2EZZZNS0_9templates4cuda21random_from_to_kernelIPNS_17CUDAGeneratorImplEEEvRNS_18TensorIteratorBaseEmlT_ENKUlvE_clEvENKUlvE11_clEvEUlP24curandStatePhilox4_32_10E_ZNS1_27distribution_nullary_kernelImm10ulonglong2S7_SF_ZZZS5_IS7_EvS9_mlSA_ENKSB_clEvENKSC_clEvEUlmE_EEvS9_T2_RKT3_T4_EUlimE0_EEvlNS_15PhiloxCudaStateET1_SJ_ --------------------------
	.section	.nv.info._ZN2at6native60_GLOBAL__N__fdc43544_27_DistributionRandomKernel_cu_f88cee4443distribution_elementwise_grid_stride_kernelImLi2EZZZNS0_9templates4cuda21random_from_to_kernelIPNS_17CUDAGeneratorImplEEEvRNS_18TensorIteratorBaseEmlT_ENKUlvE_clEvENKUlvE11_clEvEUlP24curandStatePhilox4_32_10E_ZNS1_27distribution_nullary_kernelImm10ulonglong2S7_SF_ZZZS5_IS7_EvS9_mlSA_ENKSB_clEvENKSC_clEvEUlmE_EEvS9_T2_RKT3_T4_EUlimE0_EEvlNS_15PhiloxCudaStateET1_SJ_,"",@"SHT_CUDA_INFO"
	.sectionflags	@""
	.align	4


	//----- nvinfo : EIATTR_CUDA_API_VERSION
	.align		4
        /*0000*/ 	.byte	0x04, 0x37
        /*0002*/ 	.short	(.L_2166 - .L_2165)
.L_2165:
        /*0004*/ 	.word	0x00000082


	//----- nvinfo : EIATTR_KPARAM_INFO
	.align		4
.L_2166:
        /*0008*/ 	.byte	0x04, 0x17
        /*000a*/ 	.short	(.L_2168 - .L_2167)
.L_2167:
        /*000c*/ 	.word	0x00000000
        /*0010*/ 	.short	0x0003
        /*0012*/ 	.short	0x0028
        /*0014*/ 	.byte	0x00, 0xf0, 0xc1, 0x06


	//----- nvinfo : EIATTR_KPARAM_INFO
	.align		4
.L_2168:
        /*0018*/ 	.byte	0x04, 0x17
        /*001a*/ 	.short	(.L_2170 - .L_2169)
.L_2169:
        /*001c*/ 	.word	0x00000000
        /*0020*/ 	.short	0x0002
        /*0022*/ 	.short	0x0020
        /*0024*/ 	.byte	0x00, 0xf0, 0x05, 0x00


	//----- nvinfo : EIATTR_KPARAM_INFO
	.align		4
.L_2170:
        /*0028*/ 	.byte	0x04, 0x17
        /*002a*/ 	.short	(.L_2172 - .L_2171)
.L_2171:
        /*002c*/ 	.word	0x00000000
        /*0030*/ 	.short	0x0001
        /*0032*/ 	.short	0x0008
        /*0034*/ 	.byte	0x00, 0xf0, 0x61, 0x00


	//----- nvinfo : EIATTR_KPARAM_INFO
	.align		4
.L_2172:
        /*0038*/ 	.byte	0x04, 0x17
        /*003a*/ 	.short	(.L_2174 - .L_2173)
.L_2173:
        /*003c*/ 	.word	0x00000000
        /*0040*/ 	.short	0x0000
        /*0042*/ 	.short	0x0000
        /*0044*/ 	.byte	0x00, 0xf0, 0x21, 0x00


	//----- nvinfo : EIATTR_SPARSE_MMA_MASK
	.align		4
.L_2174:
        /*0048*/ 	.byte	0x03, 0x50
        /*004a*/ 	.short	0x0000


	//----- nvinfo : EIATTR_MAXREG_COUNT
	.align		4
        /*004c*/ 	.byte	0x03, 0x1b
        /*004e*/ 	.short	0x0040


	//----- nvinfo : EIATTR_NUM_BARRIERS
	.align		4
        /*0050*/ 	.byte	0x02, 0x4c
        /*0052*/ 	.byte	0x01
	.zero		1


	//----- nvinfo : EIATTR_MERCURY_ISA_VERSION
	.align		4
        /*0054*/ 	.byte	0x03, 0x5f
        /*0056*/ 	.short	0x0101


	//----- nvinfo : EIATTR_VRC_CTA_INIT_COUNT
	.align		4
        /*0058*/ 	.byte	0x02, 0x4a
	.zero		1
	.zero		1


	//----- nvinfo : EIATTR_EXIT_INSTR_OFFSETS
	.align		4
        /*005c*/ 	.byte	0x04, 0x1c
        /*005e*/ 	.short	(.L_2176 - .L_2175)


	//   ....[0]....
.L_2175:
        /*0060*/ 	.word	0x000007c0


	//   ....[1]....
        /*0064*/ 	.word	0x00003870


	//----- nvinfo : EIATTR_MAX_THREADS
	.align		4
.L_2176:
        /*0068*/ 	.byte	0x04, 0x05
        /*006a*/ 	.short	(.L_2178 - .L_2177)
.L_2177:
        /*006c*/ 	.word	0x00000100
        /*0070*/ 	.word	0x00000001
        /*0074*/ 	.word	0x00000001


	//----- nvinfo : EIATTR_CRS_STACK_SIZE
	.align		4
.L_2178:
        /*0078*/ 	.byte	0x04, 0x1e
        /*007a*/ 	.short	(.L_2180 - .L_2179)
.L_2179:
        /*007c*/ 	.word	0x00000000


	//----- nvinfo : EIATTR_CBANK_PARAM_SIZE
	.align		4
.L_2180:
        /*0080*/ 	.byte	0x03, 0x19
        /*0082*/ 	.short	0x01d8


	//----- nvinfo : EIATTR_PARAM_CBANK
	.align		4
        /*0084*/ 	.byte	0x04, 0x0a
        /*0086*/ 	.short	(.L_2182 - .L_2181)
	.align		4
.L_2181:
        /*0088*/ 	.word	index@(.nv.constant0._ZN2at6native60_GLOBAL__N__fdc43544_27_DistributionRandomKernel_cu_f88cee4443distribution_elementwise_grid_stride_kernelImLi2EZZZNS0_9templates4cuda21random_from_to_kernelIPNS_17CUDAGeneratorImplEEEvRNS_18TensorIteratorBaseEmlT_ENKUlvE_clEvENKUlvE11_clEvEUlP24curandStatePhilox4_32_10E_ZNS1_27distribution_nullary_kernelImm10ulonglong2S7_SF_ZZZS5_IS7_EvS9_mlSA_ENKSB_clEvENKSC_clEvEUlmE_EEvS9_T2_RKT3_T4_EUlimE0_EEvlNS_15PhiloxCudaStateET1_SJ_)
        /*008c*/ 	.short	0x0380
        /*008e*/ 	.short	0x01d8


	//----- nvinfo : EIATTR_SW_WAR
	.align		4
.L_2182:
        /*0090*/ 	.byte	0x04, 0x36
        /*0092*/ 	.short	(.L_2184 - .L_2183)
.L_2183:
        /*0094*/ 	.word	0x00000008
.L_2184:


//--------------------- .nv.info._ZN2at6native60_GLOBAL__N__fdc43544_27_DistributionRandomKernel_cu_f88cee4443distribution_elementwise_grid_stride_kernelImLi2EZZZNS0_9templates4cuda21random_from_to_kernelIPNS_17CUDAGeneratorImplEEEvRNS_18TensorIteratorBaseEmlT_ENKUlvE_clEvENKUlvE11_clEvEUlP24curandStatePhilox4_32_10E_ZNS1_27distribution_nullary_kernelImm10ulonglong2S7_SF_ZZZS5_IS7_EvS9_mlSA_ENKSB_clEvENKSC_clEvEUlmE_EEvS9_T2_RKT3_T4_EUlimE_EEvlNS_15PhiloxCudaStateET1_SJ_ --------------------------
	.section	.nv.info._ZN2at6native60_GLOBAL__N__fdc43544_27_DistributionRandomKernel_cu_f88cee4443distribution_elementwise_grid_stride_kernelImLi2EZZZNS0_9templates4cuda21random_from_to_kernelIPNS_17CUDAGeneratorImplEEEvRNS_18TensorIteratorBaseEmlT_ENKUlvE_clEvENKUlvE11_clEvEUlP24curandStatePhilox4_32_10E_ZNS1_27distribution_nullary_kernelImm10ulonglong2S7_SF_ZZZS5_IS7_EvS9_mlSA_ENKSB_clEvENKSC_clEvEUlmE_EEvS9_T2_RKT3_T4_EUlimE_EEvlNS_15PhiloxCudaStateET1_SJ_,"",@"SHT_CUDA_INFO"
	.sectionflags	@""
	.align	4


	//----- nvinfo : EIATTR_CUDA_API_VERSION
	.align		4
        /*0000*/ 	.byte	0x04, 0x37
        /*0002*/ 	.short	(.L_2186 - .L_2185)
.L_2185:
        /*0004*/ 	.word	0x00000082


	//----- nvinfo : EIATTR_KPARAM_INFO
	.align		4
.L_2186:
        /*0008*/ 	.byte	0x04, 0x17
        /*000a*/ 	.short	(.L_2188 - .L_2187)
.L_2187:
        /*000c*/ 	.word	0x00000000
        /*0010*/ 	.short	0x0003
        /*0012*/ 	.short	0x0028
        /*0014*/ 	.byte	0x00, 0xf0, 0x81, 0x00


	//----- nvinfo : EIATTR_KPARAM_INFO
	.align		4
.L_2188:
        /*0018*/ 	.byte	0x04, 0x17
        /*001a*/ 	.short	(.L_2190 - .L_2189)
.L_2189:
        /*001c*/ 	.word	0x00000000
        /*0020*/ 	.short	0x0002
        /*0022*/ 	.short	0x0020
        /*0024*/ 	.byte	0x00, 0xf0, 0x05, 0x00


	//----- nvinfo : EIATTR_KPARAM_INFO
	.align		4
.L_2190:
        /*0028*/ 	.byte	0x04, 0x17
        /*002a*/ 	.short	(.L_2192 - .L_2191)
.L_2191:
        /*002c*/ 	.word	0x00000000
        /*0030*/ 	.short	0x0001
        /*0032*/ 	.short	0x0008
        /*0034*/ 	.byte	0x00, 0xf0, 0x61, 0x00


	//----- nvinfo : EIATTR_KPARAM_INFO
	.align		4
.L_2192:
        /*0038*/ 	.byte	0x04, 0x17
        /*003a*/ 	.short	(.L_2194 - .L_2193)
.L_2193:
        /*003c*/ 	.word	0x00000000
        /*0040*/ 	.short	0x0000
        /*0042*/ 	.short	0x0000
        /*0044*/ 	.byte	0x00, 0xf0, 0x21, 0x00


	//----- nvinfo : EIATTR_SPARSE_MMA_MASK
	.align		4
.L_2194:
        /*0048*/ 	.byte	0x03, 0x50
        /*004a*/ 	.short	0x0000


	//----- nvinfo : EIATTR_MAXREG_COUNT
	.align		4
        /*004c*/ 	.byte	0x03, 0x1b
        /*004e*/ 	.short	0x0040


	//----- nvinfo : EIATTR_NUM_BARRIERS
	.align		4
        /*0050*/ 	.byte	0x02, 0x4c
        /*0052*/ 	.byte	0x01
	.zero		1


	//----- nvinfo : EIATTR_MERCURY_ISA_VERSION
	.align		4
        /*0054*/ 	.byte	0x03, 0x5f
        /*0056*/ 	.short	0x0101


	//----- nvinfo : EIATTR_VRC_CTA_INIT_COUNT
	.align		4
        /*0058*/ 	.byte	0x02, 0x4a
	.zero		1
	.zero		1


	//----- nvinfo : EIATTR_EXIT_INSTR_OFFSETS
	.align		4
        /*005c*/ 	.byte	0x04, 0x1c
        /*005e*/ 	.short	(.L_2196 - .L_2195)


	//   ....[0]....
.L_2195:
        /*0060*/ 	.word	0x000007c0


	//   ....[1]....
        /*0064*/ 	.word	0x000012e0


	//----- nvinfo : EIATTR_MAX_THREADS
	.align		4
.L_2196:
        /*0068*/ 	.byte	0x04, 0x05
        /*006a*/ 	.short	(.L_2198 - .L_2197)
.L_2197:
        /*006c*/ 	.word	0x00000100
        /*0070*/ 	.word	0x00000001
        /*0074*/ 	.word	0x00000001


	//----- nvinfo : EIATTR_CRS_STACK_SIZE
	.align		4
.L_2198:
        /*0078*/ 	.byte	0x04, 0x1e
        /*007a*/ 	.short	(.L_2200 - .L_2199)
.L_2199:
        /*007c*/ 	.word	0x00000000


	//----- nvinfo : EIATTR_CBANK_PARAM_SIZE
	.align		4
.L_2200:
        /*0080*/ 	.byte	0x03, 0x19
        /*0082*/ 	.short	0x0048


	//----- nvinfo : EIATTR_PARAM_CBANK
	.align		4
        /*0084*/ 	.byte	0x04, 0x0a
        /*0086*/ 	.short	(.L_2202 - .L_2201)
	.align		4
.L_2201:
        /*0088*/ 	.word	index@(.nv.constant0._ZN2at6native60_GLOBAL__N__fdc43544_27_DistributionRandomKernel_cu_f88cee4443distribution_elementwise_grid_stride_kernelImLi2EZZZNS0_9templates4cuda21random_from_to_kernelIPNS_17CUDAGeneratorImplEEEvRNS_18TensorIteratorBaseEmlT_ENKUlvE_clEvENKUlvE11_clEvEUlP24curandStatePhilox4_32_10E_ZNS1_27distribution_nullary_kernelImm10ulonglong2S7_SF_ZZZS5_IS7_EvS9_mlSA_ENKSB_clEvENKSC_clEvEUlmE_EEvS9_T2_RKT3_T4_EUlimE_EEvlNS_15PhiloxCudaStateET1_SJ_)
        /*008c*/ 	.short	0x0380
        /*008e*/ 	.short	0x0048


	//----- nvinfo : EIATTR_SW_WAR
	.align		4
.L_2202:
        /*0090*/ 	.byte	0x04, 0x36
        /*0092*/ 	.short	(.L_2204 - .L_2203)
.L_2203:
        /*0094*/ 	.word	0x00000008
.L_2204:


//--------------------- .nv.info._ZN2at6native60_GLOBAL__N__fdc43544_27_DistributionRandomKernel_cu_f88cee4443distribution_elementwise_grid_stride_kernelIjLi4EZZZNS0_9templates4cuda21random_from_to_kernelIPNS_17CUDAGeneratorImplEEEvRNS_18TensorIteratorBaseEmlT_ENKUlvE_clEvENKUlvE10_clEvEUlP24curandStatePhilox4_32_10E0_ZNS1_27distribution_nullary_kernelIjj5uint4S7_SF_ZZZS5_IS7_EvS9_mlSA_ENKSB_clEvENKSC_clEvEUljE_EEvS9_T2_RKT3_T4_EUlijE0_EEvlNS_15PhiloxCudaStateET1_SJ_ --------------------------
	.section	.nv.info._ZN2at6native60_GLOBAL__N__fdc43544_27_DistributionRandomKernel_cu_f88cee4443distribution_elementwise_grid_stride_kernelIjLi4EZZZNS0_9templates4cuda21random_from_to_kernelIPNS_17CUDAGeneratorImplEEEvRNS_18TensorIteratorBaseEmlT_ENKUlvE_clEvENKUlvE10_clEvEUlP24curandStatePhilox4_32_10E0_ZNS1_27distribution_nullary_kernelIjj5uint4S7_SF_ZZZS5_IS7_EvS9_mlSA_ENKSB_clEvENKSC_clEvEUljE_EEvS9_T2_RKT3_T4_EUlijE0_EEvlNS_15PhiloxCudaStateET1_SJ_,"",@"SHT_CUDA_INFO"
	.sectionflags	@""
	.align	4


	//----- nvinfo : EIATTR_CUDA_API_VERSION
	.align		4
        /*0000*/ 	.byte	0x04, 0x37
        /*0002*/ 	.short	(.L_2206 - .L_2205)
.L_2205:
        /*0004*/ 	.word	0x00000082


	//----- nvinfo : EIATTR_KPARAM_INFO
	.align		4
.L_2206:
        /*0008*/ 	.byte	0x04, 0x17
        /*000a*/ 	.short	(.L_2208 - .L_2207)
.L_2207:
        /*000c*/ 	.word	0x00000000
        /*0010*/ 	.short	0x0003
        /*0012*/ 	.short	0x0028
        /*0014*/ 	.byte	0x00, 0xf0, 0xc1, 0x06


	//----- nvinfo : EIATTR_KPARAM_INFO
	.align		4
.L_2208:
        /*0018*/ 	.byte	0x04, 0x17
        /*001a*/ 	.short	(.L_2210 - .L_2209)
.L_2209:
        /*001c*/ 	.word	0x00000000
        /*0020*/ 	.short	0x0002
        /*0022*/ 	.short	0x0020
        /*0024*/ 	.byte	0x00, 0xf0, 0x05, 0x00


	//----- nvinfo : EIATTR_KPARAM_INFO
	.align		4
.L_2210:
        /*0028*/ 	.byte	0x04, 0x17
        /*002a*/ 	.short	(.L_2212 - .L_2211)
.L_2211:
        /*002c*/ 	.word	0x00000000
        /*0030*/ 	.short	0x0001
        /*0032*/ 	.short	0x0008
        /*0034*/ 	.byte	0x00, 0xf0, 0x61, 0x00


	//----- nvinfo : EIATTR_KPARAM_INFO
	.align		4
.L_2212:
        /*0038*/ 	.byte	0x04, 0x17
        /*003a*/ 	.short	(.L_2214 - .L_2213)
.L_2213:
        /*003c*/ 	.word	0x00000000
        /*0040*/ 	.short	0x0000
        /*0042*/ 	.short	0x0000
        /*0044*/ 	.byte	0x00, 0xf0, 0x21, 0x00


	//----- nvinfo : EIATTR_SPARSE_MMA_MASK
	.align		4
.L_2214:
        /*0048*/ 	.byte	0x03, 0x50
        /*004a*/ 	.short	0x0000


	//----- nvinfo : EIATTR_MAXREG_COUNT
	.align		4
        /*004c*/ 	.byte	0x03, 0x1b
        /*004e*/ 	.short	0x0040


	//----- nvinfo : EIATTR_NUM_BARRIERS
	.align		4
        /*0050*/ 	.byte	0x02, 0x4c
        /*0052*/ 	.byte	0x01
	.zero		1


	//----- nvinfo : EIATTR_MERCURY_ISA_VERSION
	.align		4
        /*0054*/ 	.byte	0x03, 0x5f
        /*0056*/ 	.short	0x0101


	//----- nvinfo : EIATTR_VRC_CTA_INIT_COUNT
	.align		4
        /*0058*/ 	.byte	0x02, 0x4a
	.zero		1
	.zero		1


	//----- nvinfo : EIATTR_EXIT_INSTR_OFFSETS
	.align		4
        /*005c*/ 	.byte	0x04, 0x1c
        /*005e*/ 	.short	(.L_2216 - .L_2215)


	//   ....[0]....
.L_2215:
        /*0060*/ 	.word	0x000007b0


	//   ....[1]....
        /*0064*/ 	.word	0x00005cc0


	//----- nvinfo : EIATTR_MAX_THREADS
	.align		4
.L_2216:
        /*0068*/ 	.byte	0x04, 0x05
        /*006a*/ 	.short	(.L_2218 - .L_2217)
.L_2217:
        /*006c*/ 	.word	0x00000100
        /*0070*/ 	.word	0x00000001
        /*0074*/ 	.word	0x00000001


	//----- nvinfo : EIATTR_CRS_STACK_SIZE
	.align		4
.L_2218:
        /*0078*/ 	.byte	0x04, 0x1e
        /*007a*/ 	.short	(.L_2220 - .L_2219)
.L_2219:
        /*007c*/ 	.word	0x00000000


	//----- nvinfo : EIATTR_CBANK_PARAM_SIZE
	.align		4
.L_2220:
        /*0080*/ 	.byte	0x03, 0x19
        /*0082*/ 	.short	0x01d8


	//----- nvinfo : EIATTR_PARAM_CBANK
	.align		4
        /*0084*/ 	.byte	0x04, 0x0a
        /*0086*/ 	.short	(.L_2222 - .L_2221)
	.align		4
.L_2221:
        /*0088*/ 	.word	index@(.nv.constant0._ZN2at6native60_GLOBAL__N__fdc43544_27_DistributionRandomKernel_cu_f88cee4443distribution_elementwise_grid_stride_kernelIjLi4EZZZNS0_9templates4cuda21random_from_to_kernelIPNS_17CUDAGeneratorImplEEEvRNS_18TensorIteratorBaseEmlT_ENKUlvE_clEvENKUlvE10_clEvEUlP24curandStatePhilox4_32_10E0_ZNS1_27distribution_nullary_kernelIjj5uint4S7_SF_ZZZS5_IS7_EvS9_mlSA_ENKSB_clEvENKSC_clEvEUljE_EEvS9_T2_RKT3_T4_EUlijE0_EEvlNS_15PhiloxCudaStateET1_SJ_)
        /*008c*/ 	.short	0x0380
        /*008e*/ 	.short	0x01d8


	//----- nvinfo : EIATTR_SW_WAR
	.align		4
.L_2222:
        /*0090*/ 	.byte	0x04, 0x36
        /*0092*/ 	.short	(.L_2224 - .L_2223)
.L_2223:
        /*0094*/ 	.word	0x00000008
.L_2224:


//--------------------- .nv.info._ZN2at6native60_GLOBAL__N__fdc43544_27_DistributionRandomKernel_cu_f88cee4443distribution_elementwise_grid_stride_kernelIjLi4EZZZNS0_9templates4cuda21random_from_to_kernelIPNS_17CUDAGeneratorImplEEEvRNS_18TensorIteratorBaseEmlT_ENKUlvE_clEvENKUlvE10_clEvEUlP24curandStatePhilox4_32_10E0_ZNS1_27distribution_nullary_kernelIjj5uint4S7_SF_ZZZS5_IS7_EvS9_mlSA_ENKSB_clEvENKSC_clEvEUljE_EEvS9_T2_RKT3_T4_EUlijE_EEvlNS_15PhiloxCudaStateET1_SJ_ --------------------------
	.section	.nv.info._ZN2at6native60_GLOBAL__N__fdc43544_27_DistributionRandomKernel_cu_f88cee4443distribution_elementwise_grid_stride_kernelIjLi4EZZZNS0_9templates4cuda21random_from_to_kernelIPNS_17CUDAGeneratorImplEEEvRNS_18TensorIteratorBaseEmlT_ENKUlvE_clEvENKUlvE10_clEvEUlP24curandStatePhilox4_32_10E0_ZNS1_27distribution_nullary_kernelIjj5uint4S7_SF_ZZZS5_IS7_EvS9_mlSA_ENKSB_clEvENKSC_clEvEUljE_EEvS9_T2_RKT3_T4_EUlijE_EEvlNS_15PhiloxCudaStateET1_SJ_,"",@"SHT_CUDA_INFO"
	.sectionflags	@""
	.align	4


	//----- nvinfo : EIATTR_CUDA_API_VERSION
	.align		4
        /*0000*/ 	.byte	0x04, 0x37
        /*0002*/ 	.short	(.L_2226 - .L_2225)
.L_2225:
        /*0004*/ 	.word	0x00000082


	//----- nvinfo : EIATTR_KPARAM_INFO
	.align		4
.L_2226:
        /*0008*/ 	.byte	0x04, 0x17
        /*000a*/ 	.short	(.L_2228 - .L_2227)
.L_2227:
        /*000c*/ 	.word	0x00000000
        /*0010*/ 	.short	0x0003
        /*0012*/ 	.short	0x0028
        /*0014*/ 	.byte	0x00, 0xf0, 0x81, 0x00


	//----- nvinfo : EIATTR_KPARAM_INFO
	.align		4
.L_2228:
        /*0018*/ 	.byte	0x04, 0x17
        /*001a*/ 	.short	(.L_2230 - .L_2229)
.L_2229:
        /*001c*/ 	.word	0x00000000
        /*0020*/ 	.short	0x0002
        /*0022*/ 	.short	0x0020
        /*0024*/ 	.byte	0x00, 0xf0, 0x05, 0x00


	//----- nvinfo : EIATTR_KPARAM_INFO
	.align		4
.L_2230:
        /*0028*/ 	.byte	0x04, 0x17
        /*002a*/ 	.short	(.L_2232 - .L_2231)
.L_2231:
        /*002c*/ 	.word	0x00000000
        /*0030*/ 	.short	0x0001
        /*0032*/ 	.short	0x0008
        /*0034*/ 	.byte	0x00, 0xf0, 0x61, 0x00


	//----- nvinfo : EIATTR_KPARAM_INFO
	.align		4
.L_2232:
        /*0038*/ 	.byte	0x04, 0x17
        /*003a*/ 	.short	(.L_2234 - .L_2233)
.L_2233:
        /*003c*/ 	.word	0x00000000
        /*0040*/ 	.short	0x0000
        /*0042*/ 	.short	0x0000
        /*0044*/ 	.byte	0x00, 0xf0, 0x21, 0x00


	//----- nvinfo : EIATTR_SPARSE_MMA_MASK
	.align		4
.L_2234:
        /*0048*/ 	.byte	0x03, 0x50
        /*004a*/ 	.short	0x0000


	//----- nvinfo : EIATTR_MAXREG_COUNT
	.align		4
        /*004c*/ 	.byte	0x03, 0x1b
        /*004e*/ 	.short	0x0040


	//----- nvinfo : EIATTR_NUM_BARRIERS
	.align		4
        /*0050*/ 	.byte	0x02, 0x4c
        /*0052*/ 	.byte	0x01
	.zero		1


	//----- nvinfo : EIATTR_MERCURY_ISA_VERSION
	.align		4
        /*0054*/ 	.byte	0x03, 0x5f
        /*0056*/ 	.short	0x0101


	//----- nvinfo : EIATTR_VRC_CTA_INIT_COUNT
	.align		4
        /*0058*/ 	.byte	0x02, 0x4a
	.zero		1
	.zero		1


	//----- nvinfo : EIATTR_EXIT_INSTR_OFFSETS
	.align		4
        /*005c*/ 	.byte	0x04, 0x1c
        /*005e*/ 	.short	(.L_2236 - .L_2235)


	//   ....[0]....
.L_2235:
        /*0060*/ 	.word	0x000007d0


	//   ....[1]....
        /*0064*/ 	.word	0x00001690


	//----- nvinfo : EIATTR_MAX_THREADS
	.align		4
.L_2236:
        /*0068*/ 	.byte	0x04, 0x05
        /*006a*/ 	.short	(.L_2238 - .L_2237)
.L_2237:
        /*006c*/ 	.word	0x00000100
        /*0070*/ 	.word	0x00000001
        /*0074*/ 	.word	0x00000001


	//----- nvinfo : EIATTR_CRS_STACK_SIZE
	.align		4
.L_2238:
        /*0078*/ 	.byte	0x04, 0x1e
        /*007a*/ 	.short	(.L_2240 - .L_2239)
.L_2239:
        /*007c*/ 	.word	0x00000000


	//----- nvinfo : EIATTR_CBANK_PARAM_SIZE
	.align		4
.L_2240:
        /*0080*/ 	.byte	0x03, 0x19
        /*0082*/ 	.short	0x0048


	//----- nvinfo : EIATTR_PARAM_CBANK
	.align		4
        /*0084*/ 	.byte	0x04, 0x0a
        /*0086*/ 	.short	(.L_2242 - .L_2241)
	.align		4
.L_2241:
        /*0088*/ 	.word	index@(.nv.constant0._ZN2at6native60_GLOBAL__N__fdc43544_27_DistributionRandomKernel_cu_f88cee4443distribution_elementwise_grid_stride_kernelIjLi4EZZZNS0_9templates4cuda21random_from_to_kernelIPNS_17CUDAGeneratorImplEEEvRNS_18TensorIteratorBaseEmlT_ENKUlvE_clEvENKUlvE10_clEvEUlP24curandStatePhilox4_32_10E0_ZNS1_27distribution_nullary_kernelIjj5uint4S7_SF_ZZZS5_IS7_EvS9_mlSA_ENKSB_clEvENKSC_clEvEUljE_EEvS9_T2_RKT3_T4_EUlijE_EEvlNS_15PhiloxCudaStateET1_SJ_)
        /*008c*/ 	.short	0x0380
        /*008e*/ 	.short	0x0048


	//----- nvinfo : EIATTR_SW_WAR
	.align		4
.L_2242:
        /*0090*/ 	.byte	0x04, 0x36
        /*0092*/ 	.short	(.L_2244 - .L_2243)
.L_2243:
        /*0094*/ 	.word	0x00000008
.L_2244:


//--------------------- .nv.info._ZN2at6native60_GLOBAL__N__fdc43544_27_DistributionRandomKernel_cu_f88cee4443distribution_elementwise_grid_stride_kernelImLi2EZZZNS0_9templates4cuda21random_from_to_kernelIPNS_17CUDAGeneratorImplEEEvRNS_18TensorIteratorBaseEmlT_ENKUlvE_clEvENKUlvE10_clEvEUlP24curandStatePhilox4_32_10E_ZNS1_27distribution_nullary_kernelIjm10ulonglong2S7_SF_ZZZS5_IS7_EvS9_mlSA_ENKSB_clEvENKSC_clEvEUlmE_EEvS9_T2_RKT3_T4_EUlimE0_EEvlNS_15PhiloxCudaStateET1_SJ_ --------------------------
	.section	.nv.info._ZN2at6native60_GLOBAL__N__fdc43544_27_DistributionRandomKernel_cu_f88cee4443distribution_elementwise_grid_stride_kernelImLi2EZZZNS0_9templates4cuda21random_from_to_kernelIPNS_17CUDAGeneratorImplEEEvRNS_18TensorIteratorBaseEmlT_ENKUlvE_clEvENKUlvE10_clEvEUlP24curandStatePhilox4_32_10E_ZNS1_27distribution_nullary_kernelIjm10ulonglong2S7_SF_ZZZS5_IS7_EvS9_mlSA_ENKSB_clEvENKSC_clEvEUlmE_EEvS9_T2_RKT3_T4_EUlimE0_EEvlNS_15PhiloxCudaStateET1_SJ_,"",@"SHT_CUDA_INFO"
	.sectionflags	@""
	.align	4


	//----- nvinfo : EIATTR_CUDA_API_VERSION
	.align		4
        /*0000*/ 	.byte	0x04, 0x37
        /*0002*/ 	.short	(.L_2246 - .L_2245)
.L_2245:
        /*0004*/ 	.word	0x00000082


	//----- nvinfo : EIATTR_KPARAM_INFO
	.align		4
.L_2246:
        /*0008*/ 	.byte	0x04, 0x17
        /*000a*/ 	.short	(.L_2248 - .L_2247)
.L_2247:
        /*000c*/ 	.word	0x00000000
        /*0010*/ 	.short	0x0003
        /*0012*/ 	.short	0x0028
        /*0014*/ 	.byte	0x00, 0xf0, 0xc1, 0x06


	//----- nvinfo : EIATTR_KPARAM_INFO
	.align		4
.L_2248:
        /*0018*/ 	.byte	0x04, 0x17
        /*001a*/ 	.short	(.L_2250 - .L_2249)
.L_2249:
        /*001c*/ 	.word	0x00000000
        /*0020*/ 	.short	0x0002
        /*0022*/ 	.short	0x0020
        /*0024*/ 	.byte	0x00, 0xf0, 0x05, 0x00


	//----- nvinfo : EIATTR_KPARAM_INFO
	.align		4
.L_2250:
        /*0028*/ 	.byte	0x04, 0x17
        /*002a*/ 	.short	(.L_2252 - .L_2251)
.L_2251:
        /*002c*/ 	.word	0x00000000
        /*0030*/ 	.short	0x0001
        /*0032*/ 	.short	0x0008
        /*0034*/ 	.byte	0x00, 0xf0, 0x61, 0x00


	//----- nvinfo : EIATTR_KPARAM_INFO
	.align		4
.L_2252:
        /*0038*/ 	.byte	0x04, 0x17
        /*003a*/ 	.short	(.L_2254 - .L_2253)
.L_2253:
        /*003c*/ 	.word	0x00000000
        /*0040*/ 	.short	0x0000
        /*0042*/ 	.short	0x0000
        /*0044*/ 	.byte	0x00, 0xf0, 0x21, 0x00


	//----- nvinfo : EIATTR_SPARSE_MMA_MASK
	.align		4
.L_2254:
        /*0048*/ 	.byte	0x03, 0x50
        /*004a*/ 	.short	0x0000


	//----- nvinfo : EIATTR_MAXREG_COUNT
	.align		4
        /*004c*/ 	.byte	0x03, 0x1b
        /*004e*/ 	.short	0x0040


	//----- nvinfo : EIATTR_NUM_BARRIERS
	.align		4
        /*0050*/ 	.byte	0x02, 0x4c
        /*0052*/ 	.byte	0x01
	.zero		1


	//----- nvinfo : EIATTR_MERCURY_ISA_VERSION
	.align		4
        /*0054*/ 	.byte	0x03, 0x5f
        /*0056*/ 	.short	0x0101


	//----- nvinfo : EIATTR_VRC_CTA_INIT_COUNT
	.align		4
        /*0058*/ 	.byte	0x02, 0x4a
	.zero		1
	.zero		1


	//----- nvinfo : EIATTR_EXIT_INSTR_OFFSETS
	.align		4
        /*005c*/ 	.byte	0x04, 0x1c
        /*005e*/ 	.short	(.L_2256 - .L_2255)


	//   ....[0]....
.L_2255:
        /*0060*/ 	.word	0x000007c0


	//   ....[1]....
        /*0064*/ 	.word	0x00003930


	//----- nvinfo : EIATTR_MAX_THREADS
	.align		4
.L_2256:
        /*0068*/ 	.byte	0x04, 0x05
        /*006a*/ 	.short	(.L_2258 - .L_2257)
.L_2257:
        /*006c*/ 	.word	0x00000100
        /*0070*/ 	.word	0x00000001
        /*0074*/ 	.word	0x00000001


	//----- nvinfo : EIATTR_CRS_STACK_SIZE
	.align		4
.L_2258:
        /*0078*/ 	.byte	0x04, 0x1e
        /*007a*/ 	.short	(.L_2260 - .L_2259)
.L_2259:
        /*007c*/ 	.word	0x00000000


	//----- nvinfo : EIATTR_CBANK_PARAM_SIZE
	.align		4
.L_2260:
        /*0080*/ 	.byte	0x03, 0x19
        /*0082*/ 	.short	0x01d8


	//----- nvinfo : EIATTR_PARAM_CBANK
	.align		4
        /*0084*/ 	.byte	0x04, 0x0a
        /*0086*/ 	.short	(.L_2262 - .L_2261)
	.align		4
.L_2261:
        /*0088*/ 	.word	index@(.nv.constant0._ZN2at6native60_GLOBAL__N__fdc43544_27_DistributionRandomKernel_cu_f88cee4443distribution_elementwise_grid_stride_kernelImLi2EZZZNS0_9templates4cuda21random_from_to_kernelIPNS_17CUDAGeneratorImplEEEvRNS_18TensorIteratorBaseEmlT_ENKUlvE_clEvENKUlvE10_clEvEUlP24curandStatePhilox4_32_10E_ZNS1_27distribution_nullary_kernelIjm10ulonglong2S7_SF_ZZZS5_IS7_EvS9_mlSA_ENKSB_clEvENKSC_clEvEUlmE_EEvS9_T2_RKT3_T4_EUlimE0_EEvlNS_15PhiloxCudaStateET1_SJ_)
        /*008c*/ 	.short	0x0380
        /*008e*/ 	.short	0x01d8


	//----- nvinfo : EIATTR_SW_WAR
	.align		4
.L_2262:
        /*0090*/ 	.byte	0x04, 0x36
        /*0092*/ 	.short	(.L_2264 - .L_2263)
.L_2263:
        /*0094*/ 	.word	0x00000008
.L_2264:


//--------------------- .nv.info._ZN2at6native60_GLOBAL__N__fdc43544_27_DistributionRandomKernel_cu_f88cee4443distribution_elementwise_grid_stride_kernelImLi2EZZZNS0_9templates4cuda21random_from_to_kernelIPNS_17CUDAGeneratorImplEEEvRNS_18TensorIteratorBaseEmlT_ENKUlvE_clEvENKUlvE10_clEvEUlP24curandStatePhilox4_32_10E_ZNS1_27distribution_nullary_kernelIjm10ulonglong2S7_SF_ZZZS5_IS7_EvS9_mlSA_ENKSB_clEvENKSC_clEvEUlmE_EEvS9_T2_RKT3_T4_EUlimE_EEvlNS_15PhiloxCudaStateET1_SJ_ --------------------------
	.section	.nv.info._ZN2at6native60_GLOBAL__N__fdc43544_27_DistributionRandomKernel_cu_f88cee4443distribution_elementwise_grid_stride_kernelImLi2EZZZNS0_9templates4cuda21random_from_to_kernelIPNS_17CUDAGeneratorImplEEEvRNS_18TensorIteratorBaseEmlT_ENKUlvE_clEvENKUlvE10_clEvEUlP24curandStatePhilox4_32_10E_ZNS1_27distribution_nullary_kernelIjm10ulonglong2S7_SF_ZZZS5_IS7_EvS9_mlSA_ENKSB_clEvENKSC_clEvEUlmE_EEvS9_T2_RKT3_T4_EUlimE_EEvlNS_15PhiloxCudaStateET1_SJ_,"",@"SHT_CUDA_INFO"
	.sectionflags	@""
	.align	4


	//----- nvinfo : EIATTR_CUDA_API_VERSION
	.align		4
        /*0000*/ 	.byte	0x04, 0x37
        /*0002*/ 	.short	(.L_2266 - .L_2265)
.L_2265:
        /*0004*/ 	.word	0x00000082


	//----- nvinfo : EIATTR_KPARAM_INFO
	.align		4
.L_2266:
        /*0008*/ 	.byte	0x04, 0x17
        /*000a*/ 	.short	(.L_2268 - .L_2267)
.L_2267:
        /*000c*/ 	.word	0x00000000
        /*0010*/ 	.short	0x0003
        /*0012*/ 	.short	0x0028
        /*0014*/ 	.byte	0x00, 0xf0, 0x81, 0x00


	//----- nvinfo : EIATTR_KPARAM_INFO
	.align		4
.L_2268:
        /*0018*/ 	.byte	0x04, 0x17
        /*001a*/ 	.short	(.L_2270 - .L_2269)
.L_2269:
        /*001c*/ 	.word	0x00000000
        /*0020*/ 	.short	0x0002
        /*0022*/ 	.short	0x0020
        /*0024*/ 	.byte	0x00, 0xf0, 0x05, 0x00


	//----- nvinfo : EIATTR_KPARAM_INFO
	.align		4
.L_2270:
        /*0028*/ 	.byte	0x04, 0x17
        /*002a*/ 	.short	(.L_2272 - .L_2271)
.L_2271:
        /*002c*/ 	.word	0x00000000
        /*0030*/ 	.short	0x0001
        /*0032*/ 	.short	0x0008
        /*0034*/ 	.byte	0x00, 0xf0, 0x61, 0x00


	//----- nvinfo : EIATTR_KPARAM_INFO
	.align		4
.L_2272:
        /*0038*/ 	.byte	0x04, 0x17
        /*003a*/ 	.short	(.L_2274 - .L_2273)
.L_2273:
        /*003c*/ 	.word	0x00000000
        /*0040*/ 	.short	0x0000
        /*0042*/ 	.short	0x0000
        /*0044*/ 	.byte	0x00, 0xf0, 0x21, 0x00


	//----- nvinfo : EIATTR_SPARSE_MMA_MASK
	.align		4
.L_2274:
        /*0048*/ 	.byte	0x03, 0x50
        /*004a*/ 	.short	0x0000


	//----- nvinfo : EIATTR_MAXREG_COUNT
	.align		4
        /*004c*/ 	.byte	0x03, 0x1b
        /*004e*/ 	.short	0x0040


	//----- nvinfo : EIATTR_NUM_BARRIERS
	.align		4
        /*0050*/ 	.byte	0x02, 0x4c
        /*0052*/ 	.byte	0x01
	.zero		1


	//----- nvinfo : EIATTR_MERCURY_ISA_VERSION
	.align		4
        /*0054*/ 	.byte	0x03, 0x5f
        /*0056*/ 	.short	0x0101


	//----- nvinfo : EIATTR_VRC_CTA_INIT_COUNT
	.align		4
        /*0058*/ 	.byte	0x02, 0x4a
	.zero		1
	.zero		1


	//----- nvinfo : EIATTR_EXIT_INSTR_OFFSETS
	.align		4
        /*005c*/ 	.byte	0x04, 0x1c
        /*005e*/ 	.short	(.L_2276 - .L_2275)


	//   ....[0]....
.L_2275:
        /*0060*/ 	.word	0x000007c0


	//   ....[1]....
        /*0064*/ 	.word	0x00001270


	//----- nvinfo : EIATTR_MAX_THREADS
	.align		4
.L_2276:
        /*0068*/ 	.byte	0x04, 0x05
        /*006a*/ 	.short	(.L_2278 - .L_2277)
.L_2277:
        /*006c*/ 	.word	0x00000100
        /*0070*/ 	.word	0x00000001
        /*0074*/ 	.word	0x00000001


	//----- nvinfo : EIATTR_CRS_STACK_SIZE
	.align		4
.L_2278:
        /*0078*/ 	.byte	0x04, 0x1e
        /*007a*/ 	.short	(.L_2280 - .L_2279)
.L_2279:
        /*007c*/ 	.word	0x00000000


	//----- nvinfo : EIATTR_CBANK_PARAM_SIZE
	.align		4
.L_2280:
        /*0080*/ 	.byte	0x03, 0x19
        /*0082*/ 	.short	0x0048


	//----- nvinfo : EIATTR_PARAM_CBANK
	.align		4
        /*0084*/ 	.byte	0x04, 0x0a
        /*0086*/ 	.short	(.L_2282 - .L_2281)
	.align		4
.L_2281:
        /*0088*/ 	.word	index@(.nv.constant0._ZN2at6native60_GLOBAL__N__fdc43544_27_DistributionRandomKernel_cu_f88cee4443distribution_elementwise_grid_stride_kernelImLi2EZZZNS0_9templates4cuda21random_from_to_kernelIPNS_17CUDAGeneratorImplEEEvRNS_18TensorIteratorBaseEmlT_ENKUlvE_clEvENKUlvE10_clEvEUlP24curandStatePhilox4_32_10E_ZNS1_27distribution_nullary_kernelIjm10ulonglong2S7_SF_ZZZS5_IS7_EvS9_mlSA_ENKSB_clEvENKSC_clEvEUlmE_EEvS9_T2_RKT3_T4_EUlimE_EEvlNS_15PhiloxCudaStateET1_SJ_)
        /*008c*/ 	.short	0x0380
        /*008e*/ 	.short	0x0048


	//----- nvinfo : EIATTR_SW_WAR
	.align		4
.L_2282:
        /*0090*/ 	.byte	0x04, 0x36
        /*0092*/ 	.short	(.L_2284 - .L_2283)
.L_2283:
        /*0094*/ 	.word	0x00000008
.L_2284:


//--------------------- .nv.info._ZN2at6native60_GLOBAL__N__fdc43544_27_DistributionRandomKernel_cu_f88cee4443distribution_elementwise_grid_stride_kernelIjLi4EZZZNS0_9templates4cuda21random_from_to_kernelIPNS_17CUDAGeneratorImplEEEvRNS_18TensorIteratorBaseEmlT_ENKUlvE_clEvENKUlvE9_clEvEUlP24curandStatePhilox4_32_10E0_ZNS1_27distribution_nullary_kernelItj5uint4S7_SF_ZZZS5_IS7_EvS9_mlSA_ENKSB_clEvENKSC_clEvEUljE_EEvS9_T2_RKT3_T4_EUlijE0_EEvlNS_15PhiloxCudaStateET1_SJ_ --------------------------
	.section	.nv.info._ZN2at6native60_GLOBAL__N__fdc43544_27_DistributionRandomKernel_cu_f88cee4443distribution_elementwise_grid_stride_kernelIjLi4EZZZNS0_9templates4cuda21random_from_to_kernelIPNS_17CUDAGeneratorImplEEEvRNS_18TensorIteratorBaseEmlT_ENKUlvE_clEvENKUlvE9_clEvEUlP24curandStatePhilox4_32_10E0_ZNS1_27distribution_nullary_kernelItj5uint4S7_SF_ZZZS5_IS7_EvS9_mlSA_ENKSB_clEvENKSC_clEvEUljE_EEvS9_T2_RKT3_T4_EUlijE0_EEvlNS_15PhiloxCudaStateET1_SJ_,"",@"SHT_CUDA_INFO"
	.sectionflags	@""
	.align	4


	//----- nvinfo : EIATTR_CUDA_API_VERSION
	.align		4
        /*0000*/ 	.byte	0x04, 0x37
        /*0002*/ 	.short	(.L_2286 - .L_2285)
.L_2285:
        /*0004*/ 	.word	0x00000082


	//----- nvinfo : EIATTR_KPARAM_INFO
	.align		4
.L_2286:
        /*0008*/ 	.byte	0x04, 0x17
        /*000a*/ 	.short	(.L_2288 - .L_2287)
.L_2287:
        /*000c*/ 	.word	0x00000000
        /*0010*/ 	.short	0x0003
        /*0012*/ 	.short	0x0028
        /*0014*/ 	.byte	0x00, 0xf0, 0xc1, 0x06


	//----- nvinfo : EIATTR_KPARAM_INFO
	.align		4
.L_2288:
        /*0018*/ 	.byte	0x04, 0x17
        /*001a*/ 	.short	(.L_2290 - .L_2289)
.L_2289:
        /*001c*/ 	.word	0x00000000
        /*0020*/ 	.short	0x0002
        /*0022*/ 	.short	0x0020
        /*0024*/ 	.byte	0x00, 0xf0, 0x05, 0x00


	//----- nvinfo : EIATTR_KPARAM_INFO
	.align		4
.L_2290:
        /*0028*/ 	.byte	0x04, 0x17
        /*002a*/ 	.short	(.L_2292 - .L_2291)
.L_2291:
        /*002c*/ 	.word	0x00000000
        /*0030*/ 	.short	0x0001
        /*0032*/ 	.short	0x0008
        /*0034*/ 	.byte	0x00, 0xf0, 0x61, 0x00


	//----- nvinfo : EIATTR_KPARAM_INFO
	.align		4
.L_2292:
        /*0038*/ 	.byte	0x04, 0x17
        /*003a*/ 	.short	(.L_2294 - .L_2293)
.L_2293:
        /*003c*/ 	.word	0x00000000
        /*0040*/ 	.short	0x0000
        /*0042*/ 	.short	0x0000
        /*0044*/ 	.byte	0x00, 0xf0, 0x21, 0x00


	//----- nvinfo : EIATTR_SPARSE_MMA_MASK
	.align		4
.L_2294:
        /*0048*/ 	.byte	0x03, 0x50
        /*004a*/ 	.short	0x0000


	//----- nvinfo : EIATTR_MAXREG_COUNT
	.align		4
        /*004c*/ 	.byte	0x03, 0x1b
        /*004e*/ 	.short	0x0040


	//----- nvinfo : EIATTR_NUM_BARRIERS
	.align		4
        /*0050*/ 	.byte	0x02, 0x4c
        /*0052*/ 	.byte	0x01
	.zero		1


	//----- nvinfo : EIATTR_MERCURY_ISA_VERSION
	.align		4
        /*0054*/ 	.byte	0x03, 0x5f
        /*0056*/ 	.short	0x0101


	//----- nvinfo : EIATTR_VRC_CTA_INIT_COUNT
	.align		4
        /*0058*/ 	.byte	0x02, 0x4a
	.zero		1
	.zero		1


	//----- nvinfo : EIATTR_EXIT_INSTR_OFFSETS
	.align		4
        /*005c*/ 	.byte	0x04, 0x1c
        /*005e*/ 	.short	(.L_2296 - .L_2295)


	//   ....[0]....
.L_2295:
        /*0060*/ 	.word	0x000007b0


	//   ....[1]....
        /*0064*/ 	.word	0x00005cc0


	//----- nvinfo : EIATTR_MAX_THREADS
	.align		4
.L_2296:
        /*0068*/ 	.byte	0x04, 0x05
        /*006a*/ 	.short	(.L_2298 - .L_2297)
.L_2297:
        /*006c*/ 	.word	0x00000100
        /*0070*/ 	.word	0x00000001
        /*0074*/ 	.word	0x00000001


	//----- nvinfo : EIATTR_CRS_STACK_SIZE
	.align		4
.L_2298:
        /*0078*/ 	.byte	0x04, 0x1e
        /*007a*/ 	.short	(.L_2300 - .L_2299)
.L_2299:
        /*007c*/ 	.word	0x00000000


	//----- nvinfo : EIATTR_CBANK_PARAM_SIZE
	.align		4
.L_2300:
        /*0080*/ 	.byte	0x03, 0x19
        /*0082*/ 	.short	0x01d8


	//----- nvinfo : EIATTR_PARAM_CBANK
	.align		4
        /*0084*/ 	.byte	0x04, 0x0a
        /*0086*/ 	.short	(.L_2302 - .L_2301)
	.align		4
.L_2301:
        /*0088*/ 	.word	index@(.nv.constant0._ZN2at6native60_GLOBAL__N__fdc43544_27_DistributionRandomKernel_cu_f88cee4443distribution_elementwise_grid_stride_kernelIjLi4EZZZNS0_9templates4cuda21random_from_to_kernelIPNS_17CUDAGeneratorImplEEEvRNS_18TensorIteratorBaseEmlT_ENKUlvE_clEvENKUlvE9_clEvEUlP24curandStatePhilox4_32_10E0_ZNS1_27distribution_nullary_kernelItj5uint4S7_SF_ZZZS5_IS7_EvS9_mlSA_ENKSB_clEvENKSC_clEvEUljE_EEvS9_T2_RKT3_T4_EUlijE0_EEvlNS_15PhiloxCudaStateET1_SJ_)
        /*008c*/ 	.short	0x0380
        /*008e*/ 	.short	0x01d8


	//----- nvinfo : EIATTR_SW_WAR
	.align		4
.L_2302:
        /*0090*/ 	.byte	0x04, 0x36
        /*0092*/ 	.short	(.L_2304 - .L_2303)
.L_2303:
        /*0094*/ 	.word	0x00000008
.L_2304:


//--------------------- .nv.info._ZN2at6native60_GLOBAL__N__fdc43544_27_DistributionRandomKernel_cu_f88cee4443distribution_elementwise_grid_stride_kernelIjLi4EZZZNS0_9templates4cuda21random_from_to_kernelIPNS_17CUDAGeneratorImplEEEvRNS_18TensorIteratorBaseEmlT_ENKUlvE_clEvENKUlvE9_clEvEUlP24curandStatePhilox4_32_10E0_ZNS1_27distribution_nullary_kernelItj5uint4S7_SF_ZZZS5_IS7_EvS9_mlSA_ENKSB_clEvENKSC_clEvEUljE_EEvS9_T2_RKT3_T4_EUlijE_EEvlNS_15PhiloxCudaStateET1_SJ_ --------------------------
	.section	.nv.info._ZN2at6native60_GLOBAL__N__fdc43544_27_DistributionRandomKernel_cu_f88cee4443distribution_elementwise_grid_stride_kernelIjLi4EZZZNS0_9templates4cuda21random_from_to_kernelIPNS_17CUDAGeneratorImplEEEvRNS_18TensorIteratorBaseEmlT_ENKUlvE_clEvENKUlvE9_clEvEUlP24curandStatePhilox4_32_10E0_ZNS1_27distribution_nullary_kernelItj5uint4S7_SF_ZZZS5_IS7_EvS9_mlSA_ENKSB_clEvENKSC_clEvEUljE_EEvS9_T2_RKT3_T4_EUlijE_EEvlNS_15PhiloxCudaStateET1_SJ_,"",@"SHT_CUDA_INFO"
	.sectionflags	@""
	.align	4


	//----- nvinfo : EIATTR_CUDA_API_VERSION
	.align		4
        /*0000*/ 	.byte	0x04, 0x37
        /*0002*/ 	.short	(.L_2306 - .L_2305)
.L_2305:
        /*0004*/ 	.word	0x00000082


	//----- nvinfo : EIATTR_KPARAM_INFO
	.align		4
.L_2306:
        /*0008*/ 	.byte	0x04, 0x17
        /*000a*/ 	.short	(.L_2308 - .L_2307)
.L_2307:
        /*000c*/ 	.word	0x00000000
        /*0010*/ 	.short	0x0003
        /*0012*/ 	.short	0x0028
        /*0014*/ 	.byte	0x00, 0xf0, 0x81, 0x00


	//----- nvinfo : EIATTR_KPARAM_INFO
	.align		4
.L_2308:
        /*0018*/ 	.byte	0x04, 0x17
        /*001a*/ 	.short	(.L_2310 - .L_2309)
.L_2309:
        /*001c*/ 	.word	0x00000000
        /*0020*/ 	.short	0x0002
        /*0022*/ 	.short	0x0020
        /*0024*/ 	.byte	0x00, 0xf0, 0x05, 0x00


	//----- nvinfo : EIATTR_KPARAM_INFO
	.align		4
.L_2310:
        /*0028*/ 	.byte	0x04, 0x17
        /*002a*/ 	.short	(.L_2312 - .L_2311)
.L_2311:
        /*002c*/ 	.word	0x00000000
        /*0030*/ 	.short	0x0001
        /*0032*/ 	.short	0x0008
        /*0034*/ 	.byte	0x00, 0xf0, 0x61, 0x00


	//----- nvinfo : EIATTR_KPARAM_INFO
	.align		4
.L_2312:
        /*0038*/ 	.byte	0x04, 0x17
        /*003a*/ 	.short	(.L_2314 - .L_2313)
.L_2313:
        /*003c*/ 	.word	0x00000000
        /*0040*/ 	.short	0x0000
        /*0042*/ 	.short	0x0000
        /*0044*/ 	.byte	0x00, 0xf0, 0x21, 0x00


	//----- nvinfo : EIATTR_SPARSE_MMA_MASK
	.align		4
.L_2314:
        /*0048*/ 	.byte	0x03, 0x50
        /*004a*/ 	.short	0x0000


	//----- nvinfo : EIATTR_MAXREG_COUNT
	.align		4
        /*004c*/ 	.byte	0x03, 0x1b
        /*004e*/ 	.short	0x0040


	//----- nvinfo : EIATTR_NUM_BARRIERS
	.align		4
        /*0050*/ 	.byte	0x02, 0x4c
        /*0052*/ 	.byte	0x01
	.zero		1


	//----- nvinfo : EIATTR_MERCURY_ISA_VERSION
	.align		4
        /*0054*/ 	.byte	0x03, 0x5f
        /*0056*/ 	.short	0x0101


	//----- nvinfo : EIATTR_VRC_CTA_INIT_COUNT
	.align		4
        /*0058*/ 	.byte	0x02, 0x4a
	.zero		1
	.zero		1


	//----- nvinfo : EIATTR_EXIT_INSTR_OFFSETS
	.align		4
        /*005c*/ 	.byte	0x04, 0x1c
        /*005e*/ 	.short	(.L_2316 - .L_2315)


	//   ....[0]....
.L_2315:
        /*0060*/ 	.word	0x000007d0


	//   ....[1]....
        /*0064*/ 	.word	0x00001690


	//----- nvinfo : EIATTR_MAX_THREADS
	.align		4
.L_2316:
        /*0068*/ 	.byte	0x04, 0x05
        /*006a*/ 	.short	(.L_2318 - .L_2317)
.L_2317:
        /*006c*/ 	.word	0x00000100
        /*0070*/ 	.word	0x00000001
        /*0074*/ 	.word	0x00000001


	//----- nvinfo : EIATTR_CRS_STACK_SIZE
	.align		4
.L_2318:
        /*0078*/ 	.byte	0x04, 0x1e
        /*007a*/ 	.short	(.L_2320 - .L_2319)
.L_2319:
        /*007c*/ 	.word	0x00000000


	//----- nvinfo : EIATTR_CBANK_PARAM_SIZE
	.align		4
.L_2320:
        /*0080*/ 	.byte	0x03, 0x19
        /*0082*/ 	.short	0x0048


	//----- nvinfo : EIATTR_PARAM_CBANK
	.align		4
        /*0084*/ 	.byte	0x04, 0x0a
        /*0086*/ 	.short	(.L_2322 - .L_2321)
	.align		4
.L_2321:
        /*0088*/ 	.word	index@(.nv.constant0._ZN2at6native60_GLOBAL__N__fdc43544_27_DistributionRandomKernel_cu_f88cee4443distribution_elementwise_grid_stride_kernelIjLi4EZZZNS0_9templates4cuda21random_from_to_kernelIPNS_17CUDAGeneratorImplEEEvRNS_18TensorIteratorBaseEmlT_ENKUlvE_clEvENKUlvE9_clEvEUlP24curandStatePhilox4_32_10E0_ZNS1_27distribution_nullary_kernelItj5uint4S7_SF_ZZZS5_IS7_EvS9_mlSA_ENKSB_clEvENKSC_clEvEUljE_EEvS9_T2_RKT3_T4_EUlijE_EEvlNS_15PhiloxCudaStateET1_SJ_)
        /*008c*/ 	.short	0x0380
        /*008e*/ 	.short	0x0048


	//----- nvinfo : EIATTR_SW_WAR
	.align		4
.L_2322:
        /*0090*/ 	.byte	0x04, 0x36
        /*0092*/ 	.short	(.L_2324 - .L_2323)
.L_2323:
        /*0094*/ 	.word	0x00000008
.L_2324:


//--------------------- .nv.info._ZN2at6native60_GLOBAL__N__fdc43544_27_DistributionRandomKernel_cu_f88cee4443distribution_elementwise_grid_stride_kernelImLi2EZZZNS0_9templates4cuda21random_from_to_kernelIPNS_17CUDAGeneratorImplEEEvRNS_18TensorIteratorBaseEmlT_ENKUlvE_clEvENKUlvE9_clEvEUlP24curandStatePhilox4_32_10E_ZNS1_27distribution_nullary_kernelItm10ulonglong2S7_SF_ZZZS5_IS7_EvS9_mlSA_ENKSB_clEvENKSC_clEvEUlmE_EEvS9_T2_RKT3_T4_EUlimE0_EEvlNS_15PhiloxCudaStateET1_SJ_ --------------------------
	.section	.nv.info._ZN2at6native60_GLOBAL__N__fdc43544_27_DistributionRandomKernel_cu_f88cee4443distribution_elementwise_grid_stride_kernelImLi2EZZZNS0_9templates4cuda21random_from_to_kernelIPNS_17CUDAGeneratorImplEEEvRNS_18TensorIteratorBaseEmlT_ENKUlvE_clEvENKUlvE9_clEvEUlP24curandStatePhilox4_32_10E_ZNS1_27distribution_nullary_kernelItm10ulonglong2S7_SF_ZZZS5_IS7_EvS9_mlSA_ENKSB_clEvENKSC_clEvEUlmE_EEvS9_T2_RKT3_T4_EUlimE0_EEvlNS_15PhiloxCudaStateET1_SJ_,"",@"SHT_CUDA_INFO"
	.sectionflags	@""
	.align	4


	//----- nvinfo : EIATTR_CUDA_API_VERSION
	.align		4
        /*0000*/ 	.byte	0x04, 0x37
        /*0002*/ 	.short	(.L_2326 - .L_2325)
.L_2325:
        /*0004*/ 	.word	0x00000082


	//----- nvinfo : EIATTR_KPARAM_INFO
	.align		4
.L_2326:
        /*0008*/ 	.byte	0x04, 0x17
        /*000a*/ 	.short	(.L_2328 - .L_2327)
.L_2327:
        /*000c*/ 	.word	0x00000000
        /*0010*/ 	.short	0x0003
        /*0012*/ 	.short	0x0028
        /*0014*/ 	.byte	0x00, 0xf0, 0xc1, 0x06


	//----- nvinfo : EIATTR_KPARAM_INFO
	.align		4
.L_2328:
        /*0018*/ 	.byte	0x04, 0x17
        /*001a*/ 	.short	(.L_2330 - .L_2329)
.L_2329:
        /*001c*/ 	.word	0x00000000
        /*0020*/ 	.short	0x0002
        /*0022*/ 	.short	0x0020
        /*0024*/ 	.byte	0x00, 0xf0, 0x05, 0x00


	//----- nvinfo : EIATTR_KPARAM_INFO
	.align		4
.L_2330:
        /*0028*/ 	.byte	0x04, 0x17
        /*002a*/ 	.short	(.L_2332 - .L_2331)
.L_2331:
        /*002c*/ 	.word	0x00000000
        /*0030*/ 	.short	0x0001
        /*0032*/ 	.short	0x0008
        /*0034*/ 	.byte	0x00, 0xf0, 0x61, 0x00


	//----- nvinfo : EIATTR_KPARAM_INFO
	.align		4
.L_2332:
        /*0038*/ 	.byte	0x04, 0x17
        /*003a*/ 	.short	(.L_2334 - .L_2333)
.L_2333:
        /*003c*/ 	.word	0x00000000
        /*0040*/ 	.short	0x0000
        /*0042*/ 	.short	0x0000
        /*0044*/ 	.byte	0x00, 0xf0, 0x21, 0x00


	//----- nvinfo : EIATTR_SPARSE_MMA_MASK
	.align		4
.L_2334:
        /*0048*/ 	.byte	0x03, 0x50
        /*004a*/ 	.short	0x0000


	//----- nvinfo : EIATTR_MAXREG_COUNT
	.align		4
        /*004c*/ 	.byte	0x03, 0x1b
        /*004e*/ 	.short	0x0040


	//----- nvinfo : EIATTR_NUM_BARRIERS
	.align		4
        /*0050*/ 	.byte	0x02, 0x4c
        /*0052*/ 	.byte	0x01
	.zero		1


	//----- nvinfo : EIATTR_MERCURY_ISA_VERSION
	.align		4
        /*0054*/ 	.byte	0x03, 0x5f
        /*0056*/ 	.short	0x0101


	//----- nvinfo : EIATTR_VRC_CTA_INIT_COUNT
	.align		4
        /*0058*/ 	.byte	0x02, 0x4a
	.zero		1
	.zero		1


	//----- nvinfo : EIATTR_EXIT_INSTR_OFFSETS
	.align		4
        /*005c*/ 	.byte	0x04, 0x1c
        /*005e*/ 	.short	(.L_2336 - .L_2335)


	//   ....[0]....
.L_2335:
        /*0060*/ 	.word	0x000007c0


	//   ....[1]....
        /*0064*/ 	.word	0x00003930


	//----- nvinfo : EIATTR_MAX_THREADS
	.align		4
.L_2336:
        /*0068*/ 	.byte	0x04, 0x05
        /*006a*/ 	.short	(.L_2338 - .L_2337)
.L_2337:
        /*006c*/ 	.word	0x00000100
        /*0070*/ 	.word	0x00000001
        /*0074*/ 	.word	0x00000001


	//----- nvinfo : EIATTR_CRS_STACK_SIZE
	.align		4
.L_2338:
        /*0078*/ 	.byte	0x04, 0x1e
        /*007a*/ 	.short	(.L_2340 - .L_2339)
.L_2339:
        /*007c*/ 	.word	0x00000000


	//----- nvinfo : EIATTR_CBANK_PARAM_SIZE
	.align		4
.L_2340:
        /*0080*/ 	.byte	0x03, 0x19
        /*0082*/ 	.short	0x01d8


	//----- nvinfo : EIATTR_PARAM_CBANK
	.align		4
        /*0084*/ 	.byte	0x04, 0x0a
        /*0086*/ 	.short	(.L_2342 - .L_2341)
	.align		4
.L_2341:
        /*0088*/ 	.word	index@(.nv.constant0._ZN2at6native60_GLOBAL__N__fdc43544_27_DistributionRandomKernel_cu_f88cee4443distribution_elementwise_grid_stride_kernelImLi2EZZZNS0_9templates4cuda21random_from_to_kernelIPNS_17CUDAGeneratorImplEEEvRNS_18TensorIteratorBaseEmlT_ENKUlvE_clEvENKUlvE9_clEvEUlP24curandStatePhilox4_32_10E_ZNS1_27distribution_nullary_kernelItm10ulonglong2S7_SF_ZZZS5_IS7_EvS9_mlSA_ENKSB_clEvENKSC_clEvEUlmE_EEvS9_T2_RKT3_T4_EUlimE0_EEvlNS_15PhiloxCudaStateET1_SJ_)
        /*008c*/ 	.short	0x0380
        /*008e*/ 	.short	0x01d8


	//----- nvinfo : EIATTR_SW_WAR
	.align		4
.L_2342:
        /*0090*/ 	.byte	0x04, 0x36
        /*0092*/ 	.short	(.L_2344 - .L_2343)
.L_2343:
        /*0094*/ 	.word	0x00000008
.L_2344:


//--------------------- .nv.info._ZN2at6native60_GLOBAL__N__fdc43544_27_DistributionRandomKernel_cu_f88cee4443distribution_elementwise_grid_stride_kernelImLi2EZZZNS0_9templates4cuda21random_from_to_kernelIPNS_17CUDAGeneratorImplEEEvRNS_18TensorIteratorBaseEmlT_ENKUlvE_clEvENKUlvE9_clEvEUlP24curandStatePhilox4_32_10E_ZNS1_27distribution_nullary_kernelItm10ulonglong2S7_SF_ZZZS5_IS7_EvS9_mlSA_ENKSB_clEvENKSC_clEvEUlmE_EEvS9_T2_RKT3_T4_EUlimE_EEvlNS_15PhiloxCudaStateET1_SJ_ --------------------------
	.section	.nv.info._ZN2at6native60_GLOBAL__N__fdc43544_27_DistributionRandomKernel_cu_f88cee4443distribution_elementwise_grid_stride_kernelImLi2EZZZNS0_9templates4cuda21random_from_to_kernelIPNS_17CUDAGeneratorImplEEEvRNS_18TensorIteratorBaseEmlT_ENKUlvE_clEvENKUlvE9_clEvEUlP24curandStatePhilox4_32_10E_ZNS1_27distribution_nullary_kernelItm10ulonglong2S7_SF_ZZZS5_IS7_EvS9_mlSA_ENKSB_clEvENKSC_clEvEUlmE_EEvS9_T2_RKT3_T4_EUlimE_EEvlNS_15PhiloxCudaStateET1_SJ_,"",@"SHT_CUDA_INFO"
	.sectionflags	@""
	.align	4


	//----- nvinfo : EIATTR_CUDA_API_VERSION
	.align		4
        /*0000*/ 	.byte	0x04, 0x37
        /*0002*/ 	.short	(.L_2346 - .L_2345)
.L_2345:
        /*0004*/ 	.word	0x00000082


	//----- nvinfo : EIATTR_KPARAM_INFO
	.align		4
.L_2346:
        /*0008*/ 	.byte	0x04, 0x17
        /*000a*/ 	.short	(.L_2348 - .L_2347)
.L_2347:
        /*000c*/ 	.word	0x00000000
        /*0010*/ 	.short	0x0003
        /*0012*/ 	.short	0x0028
        /*0014*/ 	.byte	0x00, 0xf0, 0x81, 0x00


	//----- nvinfo : EIATTR_KPARAM_INFO
	.align		4
.L_2348:
        /*0018*/ 	.byte	0x04, 0x17
        /*001a*/ 	.short	(.L_2350 - .L_2349)
.L_2349:
        /*001c*/ 	.word	0x00000000
        /*0020*/ 	.short	0x0002
        /*0022*/ 	.short	0x0020
        /*0024*/ 	.byte	0x00, 0xf0, 0x05, 0x00


	//----- nvinfo : EIATTR_KPARAM_INFO
	.align		4
.L_2350:
        /*0028*/ 	.byte	0x04, 0x17
        /*002a*/ 	.short	(.L_2352 - .L_2351)
.L_2351:
        /*002c*/ 	.word	0x00000000
        /*0030*/ 	.short	0x0001
        /*0032*/ 	.short	0x0008
        /*0034*/ 	.byte	0x00, 0xf0, 0x61, 0x00


	//----- nvinfo : EIATTR_KPARAM_INFO
	.align		4
.L_2352:
        /*0038*/ 	.byte	0x04, 0x17
        /*003a*/ 	.short	(.L_2354 - .L_2353)
.L_2353:
        /*003c*/ 	.word	0x00000000
        /*0040*/ 	.short	0x0000
        /*0042*/ 	.short	0x0000
        /*0044*/ 	.byte	0x00, 0xf0, 0x21, 0x00


	//----- nvinfo : EIATTR_SPARSE_MMA_MASK
	.align		4
.L_2354:
        /*0048*/ 	.byte	0x03, 0x50
        /*004a*/ 	.short	0x0000


	//----- nvinfo : EIATTR_MAXREG_COUNT
	.align		4
        /*004c*/ 	.byte	0x03, 0x1b
        /*004e*/ 	.short	0x0040


	//----- nvinfo : EIATTR_NUM_BARRIERS
	.align		4
        /*0050*/ 	.byte	0x02, 0x4c
        /*0052*/ 	.byte	0x01
	.zero		1


	//----- nvinfo : EIATTR_MERCURY_ISA_VERSION
	.align		4
        /*0054*/ 	.byte	0x03, 0x5f
        /*0056*/ 	.short	0x0101


	//----- nvinfo : EIATTR_VRC_CTA_INIT_COUNT
	.align		4
        /*0058*/ 	.byte	0x02, 0x4a
	.zero		1
	.zero		1


	//----- nvinfo : EIATTR_EXIT_INSTR_OFFSETS
	.align		4
        /*005c*/ 	.byte	0x04, 0x1c
        /*005e*/ 	.short	(.L_2356 - .L_2355)


	//   ....[0]....
.L_2355:
        /*0060*/ 	.word	0x000007c0


	//   ....[1]....
        /*0064*/ 	.word	0x00001270


	//----- nvinfo : EIATTR_MAX_THREADS
	.align		4
.L_2356:
        /*0068*/ 	.byte	0x04, 0x05
        /*006a*/ 	.short	(.L_2358 - .L_2357)
.L_2357:
        /*006c*/ 	.word	0x00000100
        /*0070*/ 	.word	0x00000001
        /*0074*/ 	.word	0x00000001


	//----- nvinfo : EIATTR_CRS_STACK_SIZE
	.align		4
.L_2358:
        /*0078*/ 	.byte	0x04, 0x1e
        /*007a*/ 	.short	(.L_2360 - .L_2359)
.L_2359:
        /*007c*/ 	.word	0x00000000


	//----- nvinfo : EIATTR_CBANK_PARAM_SIZE
	.align		4
.L_2360:
        /*0080*/ 	.byte	0x03, 0x19
        /*0082*/ 	.short	0x0048


	//----- nvinfo : EIATTR_PARAM_CBANK
	.align		4
        /*0084*/ 	.byte	0x04, 0x0a
        /*0086*/ 	.short	(.L_2362 - .L_2361)
	.align		4
.L_2361:
        /*0088*/ 	.word	index@(.nv.constant0._ZN2at6native60_GLOBAL__N__fdc43544_27_DistributionRandomKernel_cu_f88cee4443distribution_elementwise_grid_stride_kernelImLi2EZZZNS0_9templates4cuda21random_from_to_kernelIPNS_17CUDAGeneratorImplEEEvRNS_18TensorIteratorBaseEmlT_ENKUlvE_clEvENKUlvE9_clEvEUlP24curandStatePhilox4_32_10E_ZNS1_27distribution_nullary_kernelItm10ulonglong2S7_SF_ZZZS5_IS7_EvS9_mlSA_ENKSB_clEvENKSC_clEvEUlmE_EEvS9_T2_RKT3_T4_EUlimE_EEvlNS_15PhiloxCudaStateET1_SJ_)
        /*008c*/ 	.short	0x0380
        /*008e*/ 	.short	0x0048


	//----- nvinfo : EIATTR_SW_WAR
	.align		4
.L_2362:
        /*0090*/ 	.byte	0x04, 0x36
        /*0092*/ 	.short	(.L_2364 - .L_2363)
.L_2363:
        /*0094*/ 	.word	0x00000008
.L_2364:


//--------------------- .nv.info._ZN2at6native60_GLOBAL__N__fdc43544_27_DistributionRandomKernel_cu_f88cee4443distribution_elementwise_grid_stride_kernelIjLi4EZZZNS0_9templates4cuda21random_from_to_kernelIPNS_17CUDAGeneratorImplEEEvRNS_18TensorIteratorBaseEmlT_ENKUlvE_clEvENKUlvE8_clEvEUlP24curandStatePhilox4_32_10E0_ZNS1_27distribution_nullary_kernelIN3c108BFloat16Ej5uint4S7_SF_ZZZS5_IS7_EvS9_mlSA_ENKSB_clEvENKSC_clEvEUljE_EEvS9_T2_RKT3_T4_EUlijE0_EEvlNS_15PhiloxCudaStateET1_SL_ --------------------------
	.section	.nv.info._ZN2at6native60_GLOBAL__N__fdc43544_27_DistributionRandomKernel_cu_f88cee4443distribution_elementwise_grid_stride_kernelIjLi4EZZZNS0_9templates4cuda21random_from_to_kernelIPNS_17CUDAGeneratorImplEEEvRNS_18TensorIteratorBaseEmlT_ENKUlvE_clEvENKUlvE8_clEvEUlP24curandStatePhilox4_32_10E0_ZNS1_27distribution_nullary_kernelIN3c108BFloat16Ej5uint4S7_SF_ZZZS5_IS7_EvS9_mlSA_ENKSB_clEvENKSC_clEvEUljE_EEvS9_T2_RKT3_T4_EUlijE0_EEvlNS_15PhiloxCudaStateET1_SL_,"",@"SHT_CUDA_INFO"
	.sectionflags	@""
	.align	4


	//----- nvinfo : EIATTR_CUDA_API_VERSION
	.align		4
        /*0000*/ 	.byte	0x04, 0x37
        /*0002*/ 	.short	(.L_2366 - .L_2365)
.L_2365:
        /*0004*/ 	.word	0x00000082


	//----- nvinfo : EIATTR_KPARAM_INFO
	.align		4
.L_2366:
        /*0008*/ 	.byte	0x04, 0x17
        /*000a*/ 	.short	(.L_2368 - .L_2367)
.L_2367:
        /*000c*/ 	.word	0x00000000
        /*0010*/ 	.short	0x0003
        /*0012*/ 	.short	0x0028
        /*0014*/ 	.byte	0x00, 0xf0, 0xc1, 0x06


	//----- nvinfo : EIATTR_KPARAM_INFO
	.align		4
.L_2368:
        /*0018*/ 	.byte	0x04, 0x17
        /*001a*/ 	.short	(.L_2370 - .L_2369)
.L_2369:
        /*001c*/ 	.word	0x00000000
        /*0020*/ 	.short	0x0002
        /*0022*/ 	.short	0x0020
        /*0024*/ 	.byte	0x00, 0xf0, 0x05, 0x00


	//----- nvinfo : EIATTR_KPARAM_INFO
	.align		4
.L_2370:
        /*0028*/ 	.byte	0x04, 0x17
        /*002a*/ 	.short	(.L_2372 - .L_2371)
.L_2371:
        /*002c*/ 	.word	0x00000000
        /*0030*/ 	.short	0x0001
        /*0032*/ 	.short	0x0008
        /*0034*/ 	.byte	0x00, 0xf0, 0x61, 0x00


	//----- nvinfo : EIATTR_KPARAM_INFO
	.align		4
.L_2372:
        /*0038*/ 	.byte	0x04, 0x17
        /*003a*/ 	.short	(.L_2374 - .L_2373)
.L_2373:
        /*003c*/ 	.word	0x00000000
        /*0040*/ 	.short	0x0000
        /*0042*/ 	.short	0x0000
        /*0044*/ 	.byte	0x00, 0xf0, 0x21, 0x00


	//----- nvinfo : EIATTR_SPARSE_MMA_MASK
	.align		4
.L_2374:
        /*0048*/ 	.byte	0x03, 0x50
        /*004a*/ 	.short	0x0000


	//----- nvinfo : EIATTR_MAXREG_COUNT
	.align		4
        /*004c*/ 	.byte	0x03, 0x1b
        /*004e*/ 	.short	0x0040


	//----- nvinfo : EIATTR_NUM_BARRIERS
	.align		4
        /*0050*/ 	.byte	0x02, 0x4c
        /*0052*/ 	.byte	0x01
	.zero		1


	//----- nvinfo : EIATTR_MERCURY_ISA_VERSION
	.align		4
        /*0054*/ 	.byte	0x03, 0x5f
        /*0056*/ 	.short	0x0101


	//----- nvinfo : EIATTR_VRC_CTA_INIT_COUNT
	.align		4
        /*0058*/ 	.byte	0x02, 0x4a
	.zero		1
	.zero		1


	//----- nvinfo : EIATTR_EXIT_INSTR_OFFSETS
	.align		4
        /*005c*/ 	.byte	0x04, 0x1c
        /*005e*/ 	.short	(.L_2376 - .L_2375)


	//   ....[0]....
.L_2375:
        /*0060*/ 	.word	0x000007b0


	//   ....[1]....
        /*0064*/ 	.word	0x00005f40


	//----- nvinfo : EIATTR_MAX_THREADS
	.align		4
.L_2376:
        /*0068*/ 	.byte	0x04, 0x05
        /*006a*/ 	.short	(.L_2378 - .L_2377)
.L_2377:
        /*006c*/ 	.word	0x00000100
        /*0070*/ 	.word	0x00000001
        /*0074*/ 	.word	0x00000001


	//----- nvinfo : EIATTR_CRS_STACK_SIZE
	.align		4
.L_2378:
        /*0078*/ 	.byte	0x04, 0x1e
        /*007a*/ 	.short	(.L_2380 - .L_2379)
.L_2379:
        /*007c*/ 	.word	0x00000000


	//----- nvinfo : EIATTR_CBANK_PARAM_SIZE
	.align		4
.L_2380:
        /*0080*/ 	.byte	0x03, 0x19
        /*0082*/ 	.short	0x01d8


	//----- nvinfo : EIATTR_PARAM_CBANK
	.align		4
        /*0084*/ 	.byte	0x04, 0x0a
        /*0086*/ 	.short	(.L_2382 - .L_2381)
	.align		4
.L_2381:
        /*0088*/ 	.word	index@(.nv.constant0._ZN2at6native60_GLOBAL__N__fdc43544_27_DistributionRandomKernel_cu_f88cee4443distribution_elementwise_grid_stride_kernelIjLi4EZZZNS0_9templates4cuda21random_from_to_kernelIPNS_17CUDAGeneratorImplEEEvRNS_18TensorIteratorBaseEmlT_ENKUlvE_clEvENKUlvE8_clEvEUlP24curandStatePhilox4_32_10E0_ZNS1_27distribution_nullary_kernelIN3c108BFloat16Ej5uint4S7_SF_ZZZS5_IS7_EvS9_mlSA_ENKSB_clEvENKSC_clEvEUljE_EEvS9_T2_RKT3_T4_EUlijE0_EEvlNS_15PhiloxCudaStateET1_SL_)
        /*008c*/ 	.short	0x0380
        /*008e*/ 	.short	0x01d8


	//----- nvinfo : EIATTR_SW_WAR
	.align		4
.L_2382:
        /*0090*/ 	.byte	0x04, 0x36
        /*0092*/ 	.short	(.L_2384 - .L_2383)
.L_2383:
        /*0094*/ 	.word	0x00000008
.L_2384:


//--------------------- .nv.info._ZN2at6native60_GLOBAL__N__fdc43544_27_DistributionRandomKernel_cu_f88cee4443distribution_elementwise_grid_stride_kernelIjLi4EZZZNS0_9templates4cuda21random_from_to_kernelIPNS_17CUDAGeneratorImplEEEvRNS_18TensorIteratorBaseEmlT_ENKUlvE_clEvENKUlvE8_clEvEUlP24curandStatePhilox4_32_10E0_ZNS1_27distribution_nullary_kernelIN3c108BFloat16Ej5uint4S7_SF_ZZZS5_IS7_EvS9_mlSA_ENKSB_clEvENKSC_clEvEUljE_EEvS9_T2_RKT3_T4_EUlijE_EEvlNS_15PhiloxCudaStateET1_SL_ --------------------------
	.section	.nv.info._ZN2at6native60_GLOBAL__N__fdc43544_27_DistributionRandomKernel_cu_f88cee4443distribution_elementwise_grid_stride_kernelIjLi4EZZZNS0_9templates4cuda21random_from_to_kernelIPNS_17CUDAGeneratorImplEEEvRNS_18TensorIteratorBaseEmlT_ENKUlvE_clEvENKUlvE8_clEvEUlP24curandStatePhilox4_32_10E0_ZNS1_27distribution_nullary_kernelIN3c108BFloat16Ej5uint4S7_SF_ZZZS5_IS7_EvS9_mlSA_ENKSB_clEvENKSC_clEvEUljE_EEvS9_T2_RKT3_T4_EUlijE_EEvlNS_15PhiloxCudaStateET1_SL_,"",@"SHT_CUDA_INFO"
	.sectionflags	@""
	.align	4


	//----- nvinfo : EIATTR_CUDA_API_VERSION
	.align		4
        /*0000*/ 	.byte	0x04, 0x37
        /*0002*/ 	.short	(.L_2386 - .L_2385)
.L_2385:
        /*0004*/ 	.word	0x00000082


	//----- nvinfo : EIATTR_KPARAM_INFO
	.align		4
.L_2386:
        /*0008*/ 	.byte	0x04, 0x17
        /*000a*/ 	.short	(.L_2388 - .L_2387)
.L_2387:
        /*000c*/ 	.word	0x00000000
        /*0010*/ 	.short	0x0003
        /*0012*/ 	.short	0x0028
        /*0014*/ 	.byte	0x00, 0xf0, 0x81, 0x00


	//----- nvinfo : EIATTR_KPARAM_INFO
	.align		4
.L_2388:
        /*0018*/ 	.byte	0x04, 0x17
        /*001a*/ 	.short	(.L_2390 - .L_2389)
.L_2389:
        /*001c*/ 	.word	0x00000000
        /*0020*/ 	.short	0x0002
        /*0022*/ 	.short	0x0020
        /*0024*/ 	.byte	0x00, 0xf0, 0x05, 0x00


	//----- nvinfo : EIATTR_KPARAM_INFO
	.align		4
.L_2390:
        /*0028*/ 	.byte	0x04, 0x17
        /*002a*/ 	.short	(.L_2392 - .L_2391)
.L_2391:
        /*002c*/ 	.word	0x00000000
        /*0030*/ 	.short	0x0001
        /*0032*/ 	.short	0x0008
        /*0034*/ 	.byte	0x00, 0xf0, 0x61, 0x00


	//----- nvinfo : EIATTR_KPARAM_INFO
	.align		4
.L_2392:
        /*0038*/ 	.byte	0x04, 0x17
        /*003a*/ 	.short	(.L_2394 - .L_2393)
.L_2393:
        /*003c*/ 	.word	0x00000000
        /*0040*/ 	.short	0x0000
        /*0042*/ 	.short	0x0000
        /*0044*/ 	.byte	0x00, 0xf0, 0x21, 0x00


	//----- nvinfo : EIATTR_SPARSE_MMA_MASK
	.align		4
.L_2394:
        /*0048*/ 	.byte	0x03, 0x50
        /*004a*/ 	.short	0x0000


	//----- nvinfo : EIATTR_MAXREG_COUNT
	.align		4
        /*004c*/ 	.byte	0x03, 0x1b
        /*004e*/ 	.short	0x0040


	//----- nvinfo : EIATTR_NUM_BARRIERS
	.align		4
        /*0050*/ 	.byte	0x02, 0x4c
        /*0052*/ 	.byte	0x01
	.zero		1


	//----- nvinfo : EIATTR_MERCURY_ISA_VERSION
	.align		4
        /*0054*/ 	.byte	0x03, 0x5f
        /*0056*/ 	.short	0x0101


	//----- nvinfo : EIATTR_VRC_CTA_INIT_COUNT
	.align		4
        /*0058*/ 	.byte	0x02, 0x4a
	.zero		1
	.zero		1


	//----- nvinfo : EIATTR_EXIT_INSTR_OFFSETS
	.align		4
        /*005c*/ 	.byte	0x04, 0x1c
        /*005e*/ 	.short	(.L_2396 - .L_2395)


	//   ....[0]....
.L_2395:
        /*0060*/ 	.word	0x000007d0


	//   ....[1]....
        /*0064*/ 	.word	0x000017e0


	//----- nvinfo : EIATTR_MAX_THREADS
	.align		4
.L_2396:
        /*0068*/ 	.byte	0x04, 0x05
        /*006a*/ 	.short	(.L_2398 - .L_2397)
.L_2397:
        /*006c*/ 	.word	0x00000100
        /*0070*/ 	.word	0x00000001
        /*0074*/ 	.word	0x00000001


	//----- nvinfo : EIATTR_CRS_STACK_SIZE
	.align		4
.L_2398:
        /*0078*/ 	.byte	0x04, 0x1e
        /*007a*/ 	.short	(.L_2400 - .L_2399)
.L_2399:
        /*007c*/ 	.word	0x00000000


	//----- nvinfo : EIATTR_CBANK_PARAM_SIZE
	.align		4
.L_2400:
        /*0080*/ 	.byte	0x03, 0x19
        /*0082*/ 	.short	0x0048


	//----- nvinfo : EIATTR_PARAM_CBANK
	.align		4
        /*0084*/ 	.byte	0x04, 0x0a
        /*0086*/ 	.short	(.L_2402 - .L_2401)
	.align		4
.L_2401:
        /*0088*/ 	.word	index@(.nv.constant0._ZN2at6native60_GLOBAL__N__fdc43544_27_DistributionRandomKernel_cu_f88cee4443distribution_elementwise_grid_stride_kernelIjLi4EZZZNS0_9templates4cuda21random_from_to_kernelIPNS_17CUDAGeneratorImplEEEvRNS_18TensorIteratorBaseEmlT_ENKUlvE_clEvENKUlvE8_clEvEUlP24curandStatePhilox4_32_10E0_ZNS1_27distribution_nullary_kernelIN3c108BFloat16Ej5uint4S7_SF_ZZZS5_IS7_EvS9_mlSA_ENKSB_clEvENKSC_clEvEUljE_EEvS9_T2_RKT3_T4_EUlijE_EEvlNS_15PhiloxCudaStateET1_SL_)
        /*008c*/ 	.short	0x0380
        /*008e*/ 	.short	0x0048


	//----- nvinfo : EIATTR_SW_WAR
	.align		4
.L_2402:
        /*0090*/ 	.byte	0x04, 0x36
        /*0092*/ 	.short	(.L_2404 - .L_2403)
.L_2403:
        /*0094*/ 	.word	0x00000008
.L_2404:


//--------------------- .nv.info._ZN2at6native60_GLOBAL__N__fdc43544_27_DistributionRandomKernel_cu_f88cee4443distribution_elementwise_grid_stride_kernelImLi2EZZZNS0_9templates4cuda21random_from_to_kernelIPNS_17CUDAGeneratorImplEEEvRNS_18TensorIteratorBaseEmlT_ENKUlvE_clEvENKUlvE8_clEvEUlP24curandStatePhilox4_32_10E_ZNS1_27distribution_nullary_kernelIN3c108BFloat16Em10ulonglong2S7_SF_ZZZS5_IS7_EvS9_mlSA_ENKSB_clEvENKSC_clEvEUlmE_EEvS9_T2_RKT3_T4_EUlimE0_EEvlNS_15PhiloxCudaStateET1_SL_ --------------------------
	.section	.nv.info._ZN2at6native60_GLOBAL__N__fdc43544_27_DistributionRandomKernel_cu_f88cee4443distribution_elementwise_grid_stride_kernelImLi2EZZZNS0_9templates4cuda21random_from_to_kernelIPNS_17CUDAGeneratorImplEEEvRNS_18TensorIteratorBaseEmlT_ENKUlvE_clEvENKUlvE8_clEvEUlP24curandStatePhilox4_32_10E_ZNS1_27distribution_nullary_kernelIN3c108BFloat16Em10ulonglong2S7_SF_ZZZS5_IS7_EvS9_mlSA_ENKSB_clEvENKSC_clEvEUlmE_EEvS9_T2_RKT3_T4_EUlimE0_EEvlNS_15PhiloxCudaStateET1_SL_,"",@"SHT_CUDA_INFO"
	.sectionflags	@""
	.align	4


	//----- nvinfo : EIATTR_CUDA_API_VERSION
	.align		4
        /*0000*/ 	.byte	0x04, 0x37
        /*0002*/ 	.short	(.L_2406 - .L_2405)
.L_2405:
        /*0004*/ 	.word	0x00000082


	//----- nvinfo : EIATTR_KPARAM_INFO
	.align		4
.L_2406:
        /*0008*/ 	.byte	0x04, 0x17
        /*000a*/ 	.short	(.L_2408 - .L_2407)
.L_2407:
        /*000c*/ 	.word	0x00000000
        /*0010*/ 	.short	0x0003
        /*0012*/ 	.short	0x0028
        /*0014*/ 	.byte	0x00, 0xf0, 0xc1, 0x06


	//----- nvinfo : EIATTR_KPARAM_INFO
	.align		4
.L_2408:
        /*0018*/ 	.byte	0x04, 0x17
        /*001a*/ 	.short	(.L_2410 - .L_2409)
.L_2409:
        /*001c*/ 	.word	0x00000000
        /*0020*/ 	.short	0x0002
        /*0022*/ 	.short	0x0020
        /*0024*/ 	.byte	0x00, 0xf0, 0x05, 0x00


	//----- nvinfo : EIATTR_KPARAM_INFO
	.align		4
.L_2410:
        /*0028*/ 	.byte	0x04, 0x17
        /*002a*/ 	.short	(.L_2412 - .L_2411)
.L_2411:
        /*002c*/ 	.word	0x00000000
        /*0030*/ 	.short	0x0001
        /*0032*/ 	.short	0x0008
        /*0034*/ 	.byte	0x00, 0xf0, 0x61, 0x00


	//----- nvinfo : EIATTR_KPARAM_INFO
	.align		4
.L_2412:
        /*0038*/ 	.byte	0x04, 0x17
        /*003a*/ 	.short	(.L_2414 - .L_2413)
.L_2413:
        /*003c*/ 	.word	0x00000000
        /*0040*/ 	.short	0x0000
        /*0042*/ 	.short	0x0000
        /*0044*/ 	.byte	0x00, 0xf0, 0x21, 0x00


	//----- nvinfo : EIATTR_SPARSE_MMA_MASK
	.align		4
.L_2414:
        /*0048*/ 	.byte	0x03, 0x50
        /*004a*/ 	.short	0x0000


	//----- nvinfo : EIATTR_MAXREG_COUNT
	.align		4
        /*004c*/ 	.byte	0x03, 0x1b
        /*004e*/ 	.short	0x0040


	//----- nvinfo : EIATTR_NUM_BARRIERS
	.align		4
        /*0050*/ 	.byte	0x02, 0x4c
        /*0052*/ 	.byte	0x01
	.zero		1


	//----- nvinfo : EIATTR_MERCURY_ISA_VERSION
	.align		4
        /*0054*/ 	.byte	0x03, 0x5f
        /*0056*/ 	.short	0x0101


	//----- nvinfo : EIATTR_VRC_CTA_INIT_COUNT
	.align		4
        /*0058*/ 	.byte	0x02, 0x4a
	.zero		1
	.zero		1


	//----- nvinfo : EIATTR_EXIT_INSTR_OFFSETS
	.align		4
        /*005c*/ 	.byte	0x04, 0x1c
        /*005e*/ 	.short	(.L_2416 - .L_2415)


	//   ....[0]....
.L_2415:
        /*0060*/ 	.word	0x000007c0


	//   ....[1]....
        /*0064*/ 	.word	0x000038f0


	//----- nvinfo : EIATTR_MAX_THREADS
	.align		4
.L_2416:
        /*0068*/ 	.byte	0x04, 0x05
        /*006a*/ 	.short	(.L_2418 - .L_2417)
.L_2417:
        /*006c*/ 	.word	0x00000100
        /*0070*/ 	.word	0x00000001
        /*0074*/ 	.word	0x00000001


	//----- nvinfo : EIATTR_CRS_STACK_SIZE
	.align		4
.L_2418:
        /*0078*/ 	.byte	0x04, 0x1e
        /*007a*/ 	.short	(.L_2420 - .L_2419)
.L_2419:
        /*007c*/ 	.word	0x00000000


	//----- nvinfo : EIATTR_CBANK_PARAM_SIZE
	.align		4
.L_2420:
        /*0080*/ 	.byte	0x03, 0x19
        /*0082*/ 	.short	0x01d8


	//----- nvinfo : EIATTR_PARAM_CBANK
	.align		4
        /*0084*/ 	.byte	0x04, 0x0a
        /*0086*/ 	.short	(.L_2422 - .L_2421)
	.align		4
.L_2421:
        /*0088*/ 	.word	index@(.nv.constant0._ZN2at6native60_GLOBAL__N__fdc43544_27_DistributionRandomKernel_cu_f88cee4443distribution_elementwise_grid_stride_kernelImLi2EZZZNS0_9templates4cuda21random_from_to_kernelIPNS_17CUDAGeneratorImplEEEvRNS_18TensorIteratorBaseEmlT_ENKUlvE_clEvENKUlvE8_clEvEUlP24curandStatePhilox4_32_10E_ZNS1_27distribution_nullary_kernelIN3c108BFloat16Em10ulonglong2S7_SF_ZZZS5_IS7_EvS9_mlSA_ENKSB_clEvENKSC_clEvEUlmE_EEvS9_T2_RKT3_T4_EUlimE0_EEvlNS_15PhiloxCudaStateET1_SL_)
        /*008c*/ 	.short	0x0380
        /*008e*/ 	.short	0x01d8


	//----- nvinfo : EIATTR_SW_WAR
	.align		4
.L_2422:
        /*0090*/ 	.byte	0x04, 0x36
        /*0092*/ 	.short	(.L_2424 - .L_2423)
.L_2423:
        /*0094*/ 	.word	0x00000008
.L_2424:


//--------------------- .nv.info._ZN2at6native60_GLOBAL__N__fdc43544_27_DistributionRandomKernel_cu_f88cee4443distribution_elementwise_grid_stride_kernelImLi2EZZZNS0_9templates4cuda21random_from_to_kernelIPNS_17CUDAGeneratorImplEEEvRNS_18TensorIteratorBaseEmlT_ENKUlvE_clEvENKUlvE8_clEvEUlP24curandStatePhilox4_32_10E_ZNS1_27distribution_nullary_kernelIN3c108BFloat16Em10ulonglong2S7_SF_ZZZS5_IS7_EvS9_mlSA_ENKSB_clEvENKSC_clEvEUlmE_EEvS9_T2_RKT3_T4_EUlimE_EEvlNS_15PhiloxCudaStateET1_SL_ --------------------------
	.section	.nv.info._ZN2at6native60_GLOBAL__N__fdc43544_27_DistributionRandomKernel_cu_f88cee4443distribution_elementwise_grid_stride_kernelImLi2EZZZNS0_9templates4cuda21random_from_to_kernelIPNS_17CUDAGeneratorImplEEEvRNS_18TensorIteratorBaseEmlT_ENKUlvE_clEvENKUlvE8_clEvEUlP24curandStatePhilox4_32_10E_ZNS1_27distribution_nullary_kernelIN3c108BFloat16Em10ulonglong2S7_SF_ZZZS5_IS7_EvS9_mlSA_ENKSB_clEvENKSC_clEvEUlmE_EEvS9_T2_RKT3_T4_EUlimE_EEvlNS_15PhiloxCudaStateET1_SL_,"",@"SHT_CUDA_INFO"
	.sectionflags	@""
	.align	4


	//----- nvinfo : EIATTR_CUDA_API_VERSION
	.align		4
        /*0000*/ 	.byte	0x04, 0x37
        /*0002*/ 	.short	(.L_2426 - .L_2425)
.L_2425:
        /*0004*/ 	.word	0x00000082


	//----- nvinfo : EIATTR_KPARAM_INFO
	.align		4
.L_2426:
        /*0008*/ 	.byte	0x04, 0x17
        /*000a*/ 	.short	(.L_2428 - .L_2427)
.L_2427:
        /*000c*/ 	.word	0x00000000
        /*0010*/ 	.short	0x0003
        /*0012*/ 	.short	0x0028
        /*0014*/ 	.byte	0x00, 0xf0, 0x81, 0x00


	//----- nvinfo : EIATTR_KPARAM_INFO
	.align		4
.L_2428:
        /*0018*/ 	.byte	0x04, 0x17
        /*001a*/ 	.short	(.L_2430 - .L_2429)
.L_2429:
        /*001c*/ 	.word	0x00000000
        /*0020*/ 	.short	0x0002
        /*0022*/ 	.short	0x0020
        /*0024*/ 	.byte	0x00, 0xf0, 0x05, 0x00


	//----- nvinfo : EIATTR_KPARAM_INFO
	.align		4
.L_2430:
        /*0028*/ 	.byte	0x04, 0x17
        /*002a*/ 	.short	(.L_2432 - .L_2431)
.L_2431:
        /*002c*/ 	.word	0x00000000
        /*0030*/ 	.short	0x0001
        /*0032*/ 	.short	0x0008
        /*0034*/ 	.byte	0x00, 0xf0, 0x61, 0x00


	//----- nvinfo : EIATTR_KPARAM_INFO
	.align		4
.L_2432:
        /*0038*/ 	.byte	0x04, 0x17
        /*003a*/ 	.short	(.L_2434 - .L_2433)
.L_2433:
        /*003c*/ 	.word	0x00000000
        /*0040*/ 	.short	0x0000
        /*0042*/ 	.short	0x0000
        /*0044*/ 	.byte	0x00, 0xf0, 0x21, 0x00


	//----- nvinfo : EIATTR_SPARSE_MMA_MASK
	.align		4
.L_2434:
        /*0048*/ 	.byte	0x03, 0x50
        /*004a*/ 	.short	0x0000


	//----- nvinfo : EIATTR_MAXREG_COUNT
	.align		4
        /*004c*/ 	.byte	0x03, 0x1b
        /*004e*/ 	.short	0x0040


	//----- nvinfo : EIATTR_NUM_BARRIERS
	.align		4
        /*0050*/ 	.byte	0x02, 0x4c
        /*0052*/ 	.byte	0x01
	.zero		1


	//----- nvinfo : EIATTR_MERCURY_ISA_VERSION
	.align		4
        /*0054*/ 	.byte	0x03, 0x5f
        /*0056*/ 	.short	0x0101


	//----- nvinfo : EIATTR_VRC_CTA_INIT_COUNT
	.align		4
        /*0058*/ 	.byte	0x02, 0x4a
	.zero		1
	.zero		1


	//----- nvinfo : EIATTR_EXIT_INSTR_OFFSETS
	.align		4
        /*005c*/ 	.byte	0x04, 0x1c
        /*005e*/ 	.short	(.L_2436 - .L_2435)


	//   ....[0]....
.L_2435:
        /*0060*/ 	.word	0x000007c0


	//   ....[1]....
        /*0064*/ 	.word	0x00001320


	//----- nvinfo : EIATTR_MAX_THREADS
	.align		4
.L_2436:
        /*0068*/ 	.byte	0x04, 0x05
        /*006a*/ 	.short	(.L_2438 - .L_2437)
.L_2437:
        /*006c*/ 	.word	0x00000100
        /*0070*/ 	.word	0x00000001
        /*0074*/ 	.word	0x00000001


	//----- nvinfo : EIATTR_CRS_STACK_SIZE
	.align		4
.L_2438:
        /*0078*/ 	.byte	0x04, 0x1e
        /*007a*/ 	.short	(.L_2440 - .L_2439)
.L_2439:
        /*007c*/ 	.word	0x00000000


	//----- nvinfo : EIATTR_CBANK_PARAM_SIZE
	.align		4
.L_2440:
        /*0080*/ 	.byte	0x03, 0x19
        /*0082*/ 	.short	0x0048


	//----- nvinfo : EIATTR_PARAM_CBANK
	.align		4
        /*0084*/ 	.byte	0x04, 0x0a
        /*0086*/ 	.short	(.L_2442 - .L_2441)
	.align		4
.L_2441:
        /*0088*/ 	.word	index@(.nv.constant0._ZN2at6native60_GLOBAL__N__fdc43544_27_DistributionRandomKernel_cu_f88cee4443distribution_elementwise_grid_stride_kernelImLi2EZZZNS0_9templates4cuda21random_from_to_kernelIPNS_17CUDAGeneratorImplEEEvRNS_18TensorIteratorBaseEmlT_ENKUlvE_clEvENKUlvE8_clEvEUlP24curandStatePhilox4_32_10E_ZNS1_27distribution_nullary_kernelIN3c108BFloat16Em10ulonglong2S7_SF_ZZZS5_IS7_EvS9_mlSA_ENKSB_clEvENKSC_clEvEUlmE_EEvS9_T2_RKT3_T4_EUlimE_EEvlNS_15PhiloxCudaStateET1_SL_)
        /*008c*/ 	.short	0x0380
        /*008e*/ 	.short	0x0048


	//----- nvinfo : EIATTR_SW_WAR
	.align		4
.L_2442:
        /*0090*/ 	.byte	0x04, 0x36
        /*0092*/ 	.short	(.L_2444 - .L_2443)
.L_2443:
        /*0094*/ 	.word	0x00000008
.L_2444:


//--------------------- .nv.info._ZN2at6native60_GLOBAL__N__fdc43544_27_DistributionRandomKernel_cu_f88cee4443distribution_elementwise_grid_stride_kernelIjLi4EZZZNS0_9templates4cuda21random_from_to_kernelIPNS_17CUDAGeneratorImplEEEvRNS_18TensorIteratorBaseEmlT_ENKUlvE_clEvENKUlvE7_clEvEUlP24curandStatePhilox4_32_10E0_ZNS1_27distribution_nullary_kernelIN3c104HalfEj5uint4S7_SF_ZZZS5_IS7_EvS9_mlSA_ENKSB_clEvENKSC_clEvEUljE_EEvS9_T2_RKT3_T4_EUlijE0_EEvlNS_15PhiloxCudaStateET1_SL_ --------------------------
	.section	.nv.info._ZN2at6native60_GLOBAL__N__fdc43544_27_DistributionRandomKernel_cu_f88cee4443distribution_elementwise_grid_stride_kernelIjLi4EZZZNS0_9templates4cuda21random_from_to_kernelIPNS_17CUDAGeneratorImplEEEvRNS_18TensorIteratorBaseEmlT_ENKUlvE_clEvENKUlvE7_clEvEUlP24curandStatePhilox4_32_10E0_ZNS1_27distribution_nullary_kernelIN3c104HalfEj5uint4S7_SF_ZZZS5_IS7_EvS9_mlSA_ENKSB_clEvENKSC_clEvEUljE_EEvS9_T2_RKT3_T4_EUlijE0_EEvlNS_15PhiloxCudaStateET1_SL_,"",@"SHT_CUDA_INFO"
	.sectionflags	@""
	.align	4


	//----- nvinfo : EIATTR_CUDA_API_VERSION
	.align		4
        /*0000*/ 	.byte	0x04, 0x37
        /*0002*/ 	.short	(.L_2446 - .L_2445)
.L_2445:
        /*0004*/ 	.word	0x00000082


	//----- nvinfo : EIATTR_KPARAM_INFO
	.align		4
.L_2446:
        /*0008*/ 	.byte	0x04, 0x17
        /*000a*/ 	.short	(.L_2448 - .L_2447)
.L_2447:
        /*000c*/ 	.word	0x00000000
        /*0010*/ 	.short	0x0003
        /*0012*/ 	.short	0x0028
        /*0014*/ 	.byte	0x00, 0xf0, 0xc1, 0x06


	//----- nvinfo : EIATTR_KPARAM_INFO
	.align		4
.L_2448:
        /*0018*/ 	.byte	0x04, 0x17
        /*001a*/ 	.short	(.L_2450 - .L_2449)
.L_2449:
        /*001c*/ 	.word	0x00000000
        /*0020*/ 	.short	0x0002
        /*0022*/ 	.short	0x0020
        /*0024*/ 	.byte	0x00, 0xf0, 0x05, 0x00


	//----- nvinfo : EIATTR_KPARAM_INFO
	.align		4
.L_2450:
        /*0028*/ 	.byte	0x04, 0x17
        /*002a*/ 	.short	(.L_2452 - .L_2451)
.L_2451:
        /*002c*/ 	.word	0x00000000
        /*0030*/ 	.short	0x0001
        /*0032*/ 	.short	0x0008
        /*0034*/ 	.byte	0x00, 0xf0, 0x61, 0x00


	//----- nvinfo : EIATTR_KPARAM_INFO
	.align		4
.L_2452:
        /*0038*/ 	.byte	0x04, 0x17
        /*003a*/ 	.short	(.L_2454 - .L_2453)
.L_2453:
        /*003c*/ 	.word	0x00000000
        /*0040*/ 	.short	0x0000
        /*0042*/ 	.short	0x0000
        /*0044*/ 	.byte	0x00, 0xf0, 0x21, 0x00


	//----- nvinfo : EIATTR_SPARSE_MMA_MASK
	.align		4
.L_2454:
        /*0048*/ 	.byte	0x03, 0x50
        /*004a*/ 	.short	0x0000


	//----- nvinfo : EIATTR_MAXREG_COUNT
	.align		4
        /*004c*/ 	.byte	0x03, 0x1b
        /*004e*/ 	.short	0x0040


	//----- nvinfo : EIATTR_NUM_BARRIERS
	.align		4
        /*0050*/ 	.byte	0x02, 0x4c
        /*0052*/ 	.byte	0x01
	.zero		1


	//----- nvinfo : EIATTR_MERCURY_ISA_VERSION
	.align		4
        /*0054*/ 	.byte	0x03, 0x5f
        /*0056*/ 	.short	0x0101


	//----- nvinfo : EIATTR_VRC_CTA_INIT_COUNT
	.align		4
        /*0058*/ 	.byte	0x02, 0x4a
	.zero		1
	.zero		1


	//----- nvinfo : EIATTR_EXIT_INSTR_OFFSETS
	.align		4
        /*005c*/ 	.byte	0x04, 0x1c
        /*005e*/ 	.short	(.L_2456 - .L_2455)


	//   ....[0]....
.L_2455:
        /*0060*/ 	.word	0x000007b0


	//   ....[1]....
        /*0064*/ 	.word	0x00005f40


	//----- nvinfo : EIATTR_MAX_THREADS
	.align		4
.L_2456:
        /*0068*/ 	.byte	0x04, 0x05
        /*006a*/ 	.short	(.L_2458 - .L_2457)
.L_2457:
        /*006c*/ 	.word	0x00000100
        /*0070*/ 	.word	0x00000001
        /*0074*/ 	.word	0x00000001


	//----- nvinfo : EIATTR_CRS_STACK_SIZE
	.align		4
.L_2458:
        /*0078*/ 	.byte	0x04, 0x1e
        /*007a*/ 	.short	(.L_2460 - .L_2459)
.L_2459:
        /*007c*/ 	.word	0x00000000


	//----- nvinfo : EIATTR_CBANK_PARAM_SIZE
	.align		4
.L_2460:
        /*0080*/ 	.byte	0x03, 0x19
        /*0082*/ 	.short	0x01d8


	//----- nvinfo : EIATTR_PARAM_CBANK
	.align		4
        /*0084*/ 	.byte	0x04, 0x0a
        /*0086*/ 	.short	(.L_2462 - .L_2461)
	.align		4
.L_2461:
        /*0088*/ 	.word	index@(.nv.constant0._ZN2at6native60_GLOBAL__N__fdc43544_27_DistributionRandomKernel_cu_f88cee4443distribution_elementwise_grid_stride_kernelIjLi4EZZZNS0_9templates4cuda21random_from_to_kernelIPNS_17CUDAGeneratorImplEEEvRNS_18TensorIteratorBaseEmlT_ENKUlvE_clEvENKUlvE7_clEvEUlP24curandStatePhilox4_32_10E0_ZNS1_27distribution_nullary_kernelIN3c104HalfEj5uint4S7_SF_ZZZS5_IS7_EvS9_mlSA_ENKSB_clEvENKSC_clEvEUljE_EEvS9_T2_RKT3_T4_EUlijE0_EEvlNS_15PhiloxCudaStateET1_SL_)
        /*008c*/ 	.short	0x0380
        /*008e*/ 	.short	0x01d8


	//----- nvinfo : EIATTR_SW_WAR
	.align		4
.L_2462:
        /*0090*/ 	.byte	0x04, 0x36
        /*0092*/ 	.short	(.L_2464 - .L_2463)
.L_2463:
        /*0094*/ 	.word	0x00000008
.L_2464:


//--------------------- .nv.info._ZN2at6native60_GLOBAL__N__fdc43544_27_DistributionRandomKernel_cu_f88cee4443distribution_elementwise_grid_stride_kernelIjLi4EZZZNS0_9templates4cuda21random_from_to_kernelIPNS_17CUDAGeneratorImplEEEvRNS_18TensorIteratorBaseEmlT_ENKUlvE_clEvENKUlvE7_clEvEUlP24curandStatePhilox4_32_10E0_ZNS1_27distribution_nullary_kernelIN3c104HalfEj5uint4S7_SF_ZZZS5_IS7_EvS9_mlSA_ENKSB_clEvENKSC_clEvEUljE_EEvS9_T2_RKT3_T4_EUlijE_EEvlNS_15PhiloxCudaStateET1_SL_ --------------------------
	.section	.nv.info._ZN2at6native60_GLOBAL__N__fdc43544_27_DistributionRandomKernel_cu_f88cee4443distribution_elementwise_grid_stride_kernelIjLi4EZZZNS0_9templates4cuda21random_from_to_kernelIPNS_17CUDAGeneratorImplEEEvRNS_18TensorIteratorBaseEmlT_ENKUlvE_clEvENKUlvE7_clEvEUlP24curandStatePhilox4_32_10E0_ZNS1_27distribution_nullary_kernelIN3c104HalfEj5uint4S7_SF_ZZZS5_IS7_EvS9_mlSA_ENKSB_clEvENKSC_clEvEUljE_EEvS9_T2_RKT3_T4_EUlijE_EEvlNS_15PhiloxCudaStateET1_SL_,"",@"SHT_CUDA_INFO"
	.sectionflags	@""
	.align	4


	//----- nvinfo : EIATTR_CUDA_API_VERSION
	.align		4
        /*0000*/ 	.byte	0x04, 0x37
        /*0002*/ 	.short	(.L_2466 - .L_2465)
.L_2465:
        /*0004*/ 	.word	0x00000082


	//----- nvinfo : EIATTR_KPARAM_INFO
	.align		4
.L_2466:
        /*0008*/ 	.byte	0x04, 0x17
        /*000a*/ 	.short	(.L_2468 - .L_2467)
.L_2467:
        /*000c*/ 	.word	0x00000000
        /*0010*/ 	.short	0x0003
        /*0012*/ 	.short	0x0028
        /*0014*/ 	.byte	0x00, 0xf0, 0x81, 0x00


	//----- nvinfo : EIATTR_KPARAM_INFO
	.align		4
.L_2468:
        /*0018*/ 	.byte	0x04, 0x17
        /*001a*/ 	.short	(.L_2470 - .L_2469)
.L_2469:
        /*001c*/ 	.word	0x00000000
        /*0020*/ 	.short	0x0002
        /*0022*/ 	.short	0x0020
        /*0024*/ 	.byte	0x00, 0xf0, 0x05, 0x00


	//----- nvinfo : EIATTR_KPARAM_INFO
	.align		4
.L_2470:
        /*0028*/ 	.byte	0x04, 0x17
        /*002a*/ 	.short	(.L_2472 - .L_2471)
.L_2471:
        /*002c*/ 	.word	0x00000000
        /*0030*/ 	.short	0x0001
        /*0032*/ 	.short	0x0008
        /*0034*/ 	.byte	0x00, 0xf0, 0x61, 0x00


	//----- nvinfo : EIATTR_KPARAM_INFO
	.align		4
.L_2472:
        /*0038*/ 	.byte	0x04, 0x17
        /*003a*/ 	.short	(.L_2474 - .L_2473)
.L_2473:
        /*003c*/ 	.word	0x00000000
        /*0040*/ 	.short	0x0000
        /*0042*/ 	.short	0x0000
        /*0044*/ 	.byte	0x00, 0xf0, 0x21, 0x00


	//----- nvinfo : EIATTR_SPARSE_MMA_MASK
	.align		4
.L_2474:
        /*0048*/ 	.byte	0x03, 0x50
        /*004a*/ 	.short	0x0000


	//----- nvinfo : EIATTR_MAXREG_COUNT
	.align		4
        /*004c*/ 	.byte	0x03, 0x1b
        /*004e*/ 	.short	0x0040


	//----- nvinfo : EIATTR_NUM_BARRIERS
	.align		4
        /*0050*/ 	.byte	0x02, 0x4c
        /*0052*/ 	.byte	0x01
	.zero		1


	//----- nvinfo : EIATTR_MERCURY_ISA_VERSION
	.align		4
        /*0054*/ 	.byte	0x03, 0x5f
        /*0056*/ 	.short	0x0101


	//----- nvinfo : EIATTR_VRC_CTA_INIT_COUNT
	.align		4
        /*0058*/ 	.byte	0x02, 0x4a
	.zero		1
	.zero		1


	//----- nvinfo : EIATTR_EXIT_INSTR_OFFSETS
	.align		4
        /*005c*/ 	.byte	0x04, 0x1c
        /*005e*/ 	.short	(.L_2476 - .L_2475)


	//   ....[0]....
.L_2475:
        /*0060*/ 	.word	0x000007d0


	//   ....[1]....
        /*0064*/ 	.word	0x000017e0


	//----- nvinfo : EIATTR_MAX_THREADS
	.align		4
.L_2476:
        /*0068*/ 	.byte	0x04, 0x05
        /*006a*/ 	.short	(.L_2478 - .L_2477)
.L_2477:
        /*006c*/ 	.word	0x00000100
        /*0070*/ 	.word	0x00000001
        /*0074*/ 	.word	0x00000001


	//----- nvinfo : EIATTR_CRS_STACK_SIZE
	.align		4
.L_2478:
        /*0078*/ 	.byte	0x04, 0x1e
        /*007a*/ 	.short	(.L_2480 - .L_2479)
.L_2479:
        /*007c*/ 	.word	0x00000000


	//----- nvinfo : EIATTR_CBANK_PARAM_SIZE
	.align		4
.L_2480:
        /*0080*/ 	.byte	0x03, 0x19
        /*0082*/ 	.short	0x0048


	//----- nvinfo : EIATTR_PARAM_CBANK
	.align		4
        /*0084*/ 	.byte	0x04, 0x0a
        /*0086*/ 	.short	(.L_2482 - .L_2481)
	.align		4
.L_2481:
        /*0088*/ 	.word	index@(.nv.constant0._ZN2at6native60_GLOBAL__N__fdc43544_27_DistributionRandomKernel_cu_f88cee4443distribution_elementwise_grid_stride_kernelIjLi4EZZZNS0_9templates4cuda21random_from_to_kernelIPNS_17CUDAGeneratorImplEEEvRNS_18TensorIteratorBaseEmlT_ENKUlvE_clEvENKUlvE7_clEvEUlP24curandStatePhilox4_32_10E0_ZNS1_27distribution_nullary_kernelIN3c104HalfEj5uint4S7_SF_ZZZS5_IS7_EvS9_mlSA_ENKSB_clEvENKSC_clEvEUljE_EEvS9_T2_RKT3_T4_EUlijE_EEvlNS_15PhiloxCudaStateET1_SL_)
        /*008c*/ 	.short	0x0380
        /*008e*/ 	.short	0x0048


	//----- nvinfo : EIATTR_SW_WAR
	.align		4
.L_2482:
        /*0090*/ 	.byte	0x04, 0x36
        /*0092*/ 	.short	(.L_2484 - .L_2483)
.L_2483:
        /*0094*/ 	.word	0x00000008
.L_2484:


//--------------------- .nv.info._ZN2at6native60_GLOBAL__N__fdc43544_27_DistributionRandomKernel_cu_f88cee4443distribution_elementwise_grid_stride_kernelImLi2EZZZNS0_9templates4cuda21random_from_to_kernelIPNS_17CUDAGeneratorImplEEEvRNS_18TensorIteratorBaseEmlT_ENKUlvE_clEvENKUlvE7_clEvEUlP24curandStatePhilox4_32_10E_ZNS1_27distribution_nullary_kernelIN3c104HalfEm10ulonglong2S7_SF_ZZZS5_IS7_EvS9_mlSA_ENKSB_clEvENKSC_clEvEUlmE_EEvS9_T2_RKT3_T4_EUlimE0_EEvlNS_15PhiloxCudaStateET1_SL_ --------------------------
	.section	.nv.info._ZN2at6native60_GLOBAL__N__fdc43544_27_DistributionRandomKernel_cu_f88cee4443distribution_elementwise_grid_stride_kernelImLi2EZZZNS0_9templates4cuda21random_from_to_kernelIPNS_17CUDAGeneratorImplEEEvRNS_18TensorIteratorBaseEmlT_ENKUlvE_clEvENKUlvE7_clEvEUlP24curandStatePhilox4_32_10E_ZNS1_27distribution_nullary_kernelIN3c104HalfEm10ulonglong2S7_SF_ZZZS5_IS7_EvS9_mlSA_ENKSB_clEvENKSC_clEvEUlmE_EEvS9_T2_RKT3_T4_EUlimE0_EEvlNS_15PhiloxCudaStateET1_SL_,"",@"SHT_CUDA_INFO"
	.sectionflags	@""
	.align	4


	//----- nvinfo : EIATTR_CUDA_API_VERSION
	.align		4
        /*0000*/ 	.byte	0x04, 0x37
        /*0002*/ 	.short	(.L_2486 - .L_2485)
.L_2485:
        /*0004*/ 	.word	0x00000082


	//----- nvinfo : EIATTR_KPARAM_INFO
	.align		4
.L_2486:
        /*0008*/ 	.byte	0x04, 0x17
        /*000a*/ 	.short	(.L_2488 - .L_2487)
.L_2487:
        /*000c*/ 	.word	0x00000000
        /*0010*/ 	.short	0x0003
        /*0012*/ 	.short	0x0028
        /*0014*/ 	.byte	0x00, 0xf0, 0xc1, 0x06


	//----- nvinfo : EIATTR_KPARAM_INFO
	.align		4
.L_2488:
        /*0018*/ 	.byte	0x04, 0x17
        /*001a*/ 	.short	(.L_2490 - .L_2489)
.L_2489:
        /*001c*/ 	.word	0x00000000
        /*0020*/ 	.short	0x0002
        /*0022*/ 	.short	0x0020
        /*0024*/ 	.byte	0x00, 0xf0, 0x05, 0x00


	//----- nvinfo : EIATTR_KPARAM_INFO
	.align		4
.L_2490:
        /*0028*/ 	.byte	0x04, 0x17
        /*002a*/ 	.short	(.L_2492 - .L_2491)
.L_2491:
        /*002c*/ 	.word	0x00000000
        /*0030*/ 	.short	0x0001
        /*0032*/ 	.short	0x0008
        /*0034*/ 	.byte	0x00, 0xf0, 0x61, 0x00


	//----- nvinfo : EIATTR_KPARAM_INFO
	.align		4
.L_2492:
        /*0038*/ 	.byte	0x04, 0x17
        /*003a*/ 	.short	(.L_2494 - .L_2493)
.L_2493:
        /*003c*/ 	.word	0x00000000
        /*0040*/ 	.short	0x0000
        /*0042*/ 	.short	0x0000
        /*0044*/ 	.byte	0x00, 0xf0, 0x21, 0x00


	//----- nvinfo : EIATTR_SPARSE_MMA_MASK
	.align		4
.L_2494:
        /*0048*/ 	.byte	0x03, 0x50
        /*004a*/ 	.short	0x0000


	//----- nvinfo : EIATTR_MAXREG_COUNT
	.align		4
        /*004c*/ 	.byte	0x03, 0x1b
        /*004e*/ 	.short	0x0040


	//----- nvinfo : EIATTR_NUM_BARRIERS
	.align		4
        /*0050*/ 	.byte	0x02, 0x4c
        /*0052*/ 	.byte	0x01
	.zero		1


	//----- nvinfo : EIATTR_MERCURY_ISA_VERSION
	.align		4
        /*0054*/ 	.byte	0x03, 0x5f
        /*0056*/ 	.short	0x0101


	//----- nvinfo : EIATTR_VRC_CTA_INIT_COUNT
	.align		4
        /*0058*/ 	.byte	0x02, 0x4a
	.zero		1
	.zero		1


	//----- nvinfo : EIATTR_EXIT_INSTR_OFFSETS
	.align		4
        /*005c*/ 	.byte	0x04, 0x1c
        /*005e*/ 	.short	(.L_2496 - .L_2495)


	//   ....[0]....
.L_2495:
        /*0060*/ 	.word	0x000007c0


	//   ....[1]....
        /*0064*/ 	.word	0x000038f0


	//----- nvinfo : EIATTR_MAX_THREADS
	.align		4
.L_2496:
        /*0068*/ 	.byte	0x04, 0x05
        /*006a*/ 	.short	(.L_2498 - .L_2497)
.L_2497:
        /*006c*/ 	.word	0x00000100
        /*0070*/ 	.word	0x00000001
        /*0074*/ 	.word	0x00000001


	//----- nvinfo : EIATTR_CRS_STACK_SIZE
	.align		4
.L_2498:
        /*0078*/ 	.byte	0x04, 0x1e
        /*007a*/ 	.short	(.L_2500 - .L_2499)
.L_2499:
        /*007c*/ 	.word	0x00000000


	//----- nvinfo : EIATTR_CBANK_PARAM_SIZE
	.align		4
.L_2500:
        /*0080*/ 	.byte	0x03, 0x19
        /*0082*/ 	.short	0x01d8


	//----- nvinfo : EIATTR_PARAM_CBANK
	.align		4
        /*0084*/ 	.byte	0x04, 0x0a
        /*0086*/ 	.short	(.L_2502 - .L_2501)
	.align		4
.L_2501:
        /*0088*/ 	.word	index@(.nv.constant0._ZN2at6native60_GLOBAL__N__fdc43544_27_DistributionRandomKernel_cu_f88cee4443distribution_elementwise_grid_stride_kernelImLi2EZZZNS0_9templates4cuda21random_from_to_kernelIPNS_17CUDAGeneratorImplEEEvRNS_18TensorIteratorBaseEmlT_ENKUlvE_clEvENKUlvE7_clEvEUlP24curandStatePhilox4_32_10E_ZNS1_27distribution_nullary_kernelIN3c104HalfEm10ulonglong2S7_SF_ZZZS5_IS7_EvS9_mlSA_ENKSB_clEvENKSC_clEvEUlmE_EEvS9_T2_RKT3_T4_EUlimE0_EEvlNS_15PhiloxCudaStateET1_SL_)
        /*008c*/ 	.short	0x0380
        /*008e*/ 	.short	0x01d8


	//----- nvinfo : EIATTR_SW_WAR
	.align		4
.L_2502:
        /*0090*/ 	.byte	0x04, 0x36
        /*0092*/ 	.short	(.L_2504 - .L_2503)
.L_2503:
        /*0094*/ 	.word	0x00000008
.L_2504:


//--------------------- .nv.info._ZN2at6native60_GLOBAL__N__fdc43544_27_DistributionRandomKernel_cu_f88cee4443distribution_elementwise_grid_stride_kernelImLi2EZZZNS0_9templates4cuda21random_from_to_kernelIPNS_17CUDAGeneratorImplEEEvRNS_18TensorIteratorBaseEmlT_ENKUlvE_clEvENKUlvE7_clEvEUlP24curandStatePhilox4_32_10E_ZNS1_27distribution_nullary_kernelIN3c104HalfEm10ulonglong2S7_SF_ZZZS5_IS7_EvS9_mlSA_ENKSB_clEvENKSC_clEvEUlmE_EEvS9_T2_RKT3_T4_EUlimE_EEvlNS_15PhiloxCudaStateET1_SL_ --------------------------
	.section	.nv.info._ZN2at6native60_GLOBAL__N__fdc43544_27_DistributionRandomKernel_cu_f88cee4443distribution_elementwise_grid_stride_kernelImLi2EZZZNS0_9templates4cuda21random_from_to_kernelIPNS_17CUDAGeneratorImplEEEvRNS_18TensorIteratorBaseEmlT_ENKUlvE_clEvENKUlvE7_clEvEUlP24curandStatePhilox4_32_10E_ZNS1_27distribution_nullary_kernelIN3c104HalfEm10ulonglong2S7_SF_ZZZS5_IS7_EvS9_mlSA_ENKSB_clEvENKSC_clEvEUlmE_EEvS9_T2_RKT3_T4_EUlimE_EEvlNS_15PhiloxCudaStateET1_SL_,"",@"SHT_CUDA_INFO"
	.sectionflags	@""
	.align	4


	//----- nvinfo : EIATTR_CUDA_API_VERSION
	.align		4
        /*0000*/ 	.byte	0x04, 0x37
        /*0002*/ 	.short	(.L_2506 - .L_2505)
.L_2505:
        /*0004*/ 	.word	0x00000082


	//----- nvinfo : EIATTR_KPARAM_INFO
	.align		4
.L_2506:
        /*0008*/ 	.byte	0x04, 0x17
        /*000a*/ 	.short	(.L_2508 - .L_2507)
.L_2507:
        /*000c*/ 	.word	0x00000000
        /*0010*/ 	.short	0x0003
        /*0012*/ 	.short	0x0028
        /*0014*/ 	.byte	0x00, 0xf0, 0x81, 0x00


	//----- nvinfo : EIATTR_KPARAM_INFO
	.align		4
.L_2508:
        /*0018*/ 	.byte	0x04, 0x17
        /*001a*/ 	.short	(.L_2510 - .L_2509)
.L_2509:
        /*001c*/ 	.word	0x00000000
        /*0020*/ 	.short	0x0002
        /*0022*/ 	.short	0x0020
        /*0024*/ 	.byte	0x00, 0xf0, 0x05, 0x00


	//----- nvinfo : EIATTR_KPARAM_INFO
	.align		4
.L_2510:
        /*0028*/ 	.byte	0x04, 0x17
        /*002a*/ 	.short	(.L_2512 - .L_2511)
.L_2511:
        /*002c*/ 	.word	0x00000000
        /*0030*/ 	.short	0x0001
        /*0032*/ 	.short	0x0008
        /*0034*/ 	.byte	0x00, 0xf0, 0x61, 0x00


	//----- nvinfo : EIATTR_KPARAM_INFO
	.align		4
.L_2512:
        /*0038*/ 	.byte	0x04, 0x17
        /*003a*/ 	.short	(.L_2514 - .L_2513)
.L_2513:
        /*003c*/ 	.word	0x00000000
        /*0040*/ 	.short	0x0000
        /*0042*/ 	.short	0x0000
        /*0044*/ 	.byte	0x00, 0xf0, 0x21, 0x00


	//----- nvinfo : EIATTR_SPARSE_MMA_MASK
	.align		4
.L_2514:
        /*0048*/ 	.byte	0x03, 0x50
        /*004a*/ 	.short	0x0000


	//----- nvinfo : EIATTR_MAXREG_COUNT
	.align		4
        /*004c*/ 	.byte	0x03, 0x1b
        /*004e*/ 	.short	0x0040


	//----- nvinfo : EIATTR_NUM_BARRIERS
	.align		4
        /*0050*/ 	.byte	0x02, 0x4c
        /*0052*/ 	.byte	0x01
	.zero		1


	//----- nvinfo : EIATTR_MERCURY_ISA_VERSION
	.align		4
        /*0054*/ 	.byte	0x03, 0x5f
        /*0056*/ 	.short	0x0101


	//----- nvinfo : EIATTR_VRC_CTA_INIT_COUNT
	.align		4
        /*0058*/ 	.byte	0x02, 0x4a
	.zero		1
	.zero		1


	//----- nvinfo : EIATTR_EXIT_INSTR_OFFSETS
	.align		4
        /*005c*/ 	.byte	0x04, 0x1c
        /*005e*/ 	.short	(.L_2516 - .L_2515)


	//   ....[0]....
.L_2515:
        /*0060*/ 	.word	0x000007c0


	//   ....[1]....
        /*0064*/ 	.word	0x00001320


	//----- nvinfo : EIATTR_MAX_THREADS
	.align		4
.L_2516:
        /*0068*/ 	.byte	0x04, 0x05
        /*006a*/ 	.short	(.L_2518 - .L_2517)
.L_2517:
        /*006c*/ 	.word	0x00000100
        /*0070*/ 	.word	0x00000001
        /*0074*/ 	.word	0x00000001


	//----- nvinfo : EIATTR_CRS_STACK_SIZE
	.align		4
.L_2518:
        /*0078*/ 	.byte	0x04, 0x1e
        /*007a*/ 	.short	(.L_2520 - .L_2519)
.L_2519:
        /*007c*/ 	.word	0x00000000


	//----- nvinfo : EIATTR_CBANK_PARAM_SIZE
	.align		4
.L_2520:
        /*0080*/ 	.byte	0x03, 0x19
        /*0082*/ 	.short	0x0048


	//----- nvinfo : EIATTR_PARAM_CBANK
	.align		4
        /*0084*/ 	.byte	0x04, 0x0a
        /*0086*/ 	.short	(.L_2522 - .L_2521)
	.align		4
.L_2521:
        /*0088*/ 	.word	index@(.nv.constant0._ZN2at6native60_GLOBAL__N__fdc43544_27_DistributionRandomKernel_cu_f88cee4443distribution_elementwise_grid_stride_kernelImLi2EZZZNS0_9templates4cuda21random_from_to_kernelIPNS_17CUDAGeneratorImplEEEvRNS_18TensorIteratorBaseEmlT_ENKUlvE_clEvENKUlvE7_clEvEUlP24curandStatePhilox4_32_10E_ZNS1_27distribution_nullary_kernelIN3c104HalfEm10ulonglong2S7_SF_ZZZS5_IS7_EvS9_mlSA_ENKSB_clEvENKSC_clEvEUlmE_EEvS9_T2_RKT3_T4_EUlimE_EEvlNS_15PhiloxCudaStateET1_SL_)
        /*008c*/ 	.short	0x0380
        /*008e*/ 	.short	0x0048


	//----- nvinfo : EIATTR_SW_WAR
	.align		4
.L_2522:
        /*0090*/ 	.byte	0x04, 0x36
        /*0092*/ 	.short	(.L_2524 - .L_2523)
.L_2523:
        /*0094*/ 	.word	0x00000008
.L_2524:


//--------------------- .nv.info._ZN2at6native60_GLOBAL__N__fdc43544_27_DistributionRandomKernel_cu_f88cee4443distribution_elementwise_grid_stride_kernelIjLi4EZZZNS0_9templates4cuda21random_from_to_kernelIPNS_17CUDAGeneratorImplEEEvRNS_18TensorIteratorBaseEmlT_ENKUlvE_clEvENKUlvE6_clEvEUlP24curandStatePhilox4_32_10E0_ZNS1_27distribution_nullary_kernelIbj5uint4S7_SF_ZZZS5_IS7_EvS9_mlSA_ENKSB_clEvENKSC_clEvEUljE_EEvS9_T2_RKT3_T4_EUlijE0_EEvlNS_15PhiloxCudaStateET1_SJ_ --------------------------
	.section	.nv.info._ZN2at6native60_GLOBAL__N__fdc43544_27_DistributionRandomKernel_cu_f88cee4443distribution_elementwise_grid_stride_kernelIjLi4EZZZNS0_9templates4cuda21random_from_to_kernelIPNS_17CUDAGeneratorImplEEEvRNS_18TensorIteratorBaseEmlT_ENKUlvE_clEvENKUlvE6_clEvEUlP24curandStatePhilox4_32_10E0_ZNS1_27distribution_nullary_kernelIbj5uint4S7_SF_ZZZS5_IS7_EvS9_mlSA_ENKSB_clEvENKSC_clEvEUljE_EEvS9_T2_RKT3_T4_EUlijE0_EEvlNS_15PhiloxCudaStateET1_SJ_,"",@"SHT_CUDA_INFO"
	.sectionflags	@""
	.align	4


	//----- nvinfo : EIATTR_CUDA_API_VERSION
	.align		4
        /*0000*/ 	.byte	0x04, 0x37
        /*0002*/ 	.short	(.L_2526 - .L_2525)
.L_2525:
        /*0004*/ 	.word	0x00000082


	//----- nvinfo : EIATTR_KPARAM_INFO
	.align		4
.L_2526:
        /*0008*/ 	.byte	0x04, 0x17
        /*000a*/ 	.short	(.L_2528 - .L_2527)
.L_2527:
        /*000c*/ 	.word	0x00000000
        /*0010*/ 	.short	0x0003
        /*0012*/ 	.short	0x0028
        /*0014*/ 	.byte	0x00, 0xf0, 0xc1, 0x06


	//----- nvinfo : EIATTR_KPARAM_INFO
	.align		4
.L_2528:
        /*0018*/ 	.byte	0x04, 0x17
        /*001a*/ 	.short	(.L_2530 - .L_2529)
.L_2529:
        /*001c*/ 	.word	0x00000000
        /*0020*/ 	.short	0x0002
        /*0022*/ 	.short	0x0020
        /*0024*/ 	.byte	0x00, 0xf0, 0x05, 0x00


	//----- nvinfo : EIATTR_KPARAM_INFO
	.align		4
.L_2530:
        /*0028*/ 	.byte	0x04, 0x17
        /*002a*/ 	.short	(.L_2532 - .L_2531)
.L_2531:
        /*002c*/ 	.word	0x00000000
        /*0030*/ 	.short	0x0001
        /*0032*/ 	.short	0x0008
        /*0034*/ 	.byte	0x00, 0xf0, 0x61, 0x00


	//----- nvinfo : EIATTR_KPARAM_INFO
	.align		4
.L_2532:
        /*0038*/ 	.byte	0x04, 0x17
        /*003a*/ 	.short	(.L_2534 - .L_2533)
.L_2533:
        /*003c*/ 	.word	0x00000000
        /*0040*/ 	.short	0x0000
        /*0042*/ 	.short	0x0000
        /*0044*/ 	.byte	0x00, 0xf0, 0x21, 0x00


	//----- nvinfo : EIATTR_SPARSE_MMA_MASK
	.align		4
.L_2534:
        /*0048*/ 	.byte	0x03, 0x50
        /*004a*/ 	.short	0x0000


	//----- nvinfo : EIATTR_MAXREG_COUNT
	.align		4
        /*004c*/ 	.byte	0x03, 0x1b
        /*004e*/ 	.short	0x0040


	//----- nvinfo : EIATTR_NUM_BARRIERS
	.align		4
        /*0050*/ 	.byte	0x02, 0x4c
        /*0052*/ 	.byte	0x01
	.zero		1


	//----- nvinfo : EIATTR_MERCURY_ISA_VERSION
	.align		4
        /*0054*/ 	.byte	0x03, 0x5f
        /*0056*/ 	.short	0x0101


	//----- nvinfo : EIATTR_VRC_CTA_INIT_COUNT
	.align		4
        /*0058*/ 	.byte	0x02, 0x4a
	.zero		1
	.zero		1


	//----- nvinfo : EIATTR_EXIT_INSTR_OFFSETS
	.align		4
        /*005c*/ 	.byte	0x04, 0x1c
        /*005e*/ 	.short	(.L_2536 - .L_2535)


	//   ....[0]....
.L_2535:
        /*0060*/ 	.word	0x000007b0


	//   ....[1]....
        /*0064*/ 	.word	0x00005fd0


	//----- nvinfo : EIATTR_MAX_THREADS
	.align		4
.L_2536:
        /*0068*/ 	.byte	0x04, 0x05
        /*006a*/ 	.short	(.L_2538 - .L_2537)
.L_2537:
        /*006c*/ 	.word	0x00000100
        /*0070*/ 	.word	0x00000001
        /*0074*/ 	.word	0x00000001


	//----- nvinfo : EIATTR_CRS_STACK_SIZE
	.align		4
.L_2538:
        /*0078*/ 	.byte	0x04, 0x1e
        /*007a*/ 	.short	(.L_2540 - .L_2539)
.L_2539:
        /*007c*/ 	.word	0x00000000


	//----- nvinfo : EIATTR_CBANK_PARAM_SIZE
	.align		4
.L_2540:
        /*0080*/ 	.byte	0x03, 0x19
        /*0082*/ 	.short	0x01d8


	//----- nvinfo : EIATTR_PARAM_CBANK
	.align		4
        /*0084*/ 	.byte	0x04, 0x0a
        /*0086*/ 	.short	(.L_2542 - .L_2541)
	.align		4
.L_2541:
        /*0088*/ 	.word	index@(.nv.constant0._ZN2at6native60_GLOBAL__N__fdc43544_27_DistributionRandomKernel_cu_f88cee4443distribution_elementwise_grid_stride_kernelIjLi4EZZZNS0_9templates4cuda21random_from_to_kernelIPNS_17CUDAGeneratorImplEEEvRNS_18TensorIteratorBaseEmlT_ENKUlvE_clEvENKUlvE6_clEvEUlP24curandStatePhilox4_32_10E0_ZNS1_27distribution_nullary_kernelIbj5uint4S7_SF_ZZZS5_IS7_EvS9_mlSA_ENKSB_clEvENKSC_clEvEUljE_EEvS9_T2_RKT3_T4_EUlijE0_EEvlNS_15PhiloxCudaStateET1_SJ_)
        /*008c*/ 	.short	0x0380
        /*008e*/ 	.short	0x01d8


	//----- nvinfo : EIATTR_SW_WAR
	.align		4
.L_2542:
        /*0090*/ 	.byte	0x04, 0x36
        /*0092*/ 	.short	(.L_2544 - .L_2543)
.L_2543:
        /*0094*/ 	.word	0x00000008
.L_2544:


//--------------------- .nv.info._ZN2at6native60_GLOBAL__N__fdc43544_27_DistributionRandomKernel_cu_f88cee4443distribution_elementwise_grid_stride_kernelIjLi4EZZZNS0_9templates4cuda21random_from_to_kernelIPNS_17CUDAGeneratorImplEEEvRNS_18TensorIteratorBaseEmlT_ENKUlvE_clEvENKUlvE6_clEvEUlP24curandStatePhilox4_32_10E0_ZNS1_27distribution_nullary_kernelIbj5uint4S7_SF_ZZZS5_IS7_EvS9_mlSA_ENKSB_clEvENKSC_clEvEUljE_EEvS9_T2_RKT3_T4_EUlijE_EEvlNS_15PhiloxCudaStateET1_SJ_ --------------------------
	.section	.nv.info._ZN2at6native60_GLOBAL__N__fdc43544_27_DistributionRandomKernel_cu_f88cee4443distribution_elementwise_grid_stride_kernelIjLi4EZZZNS0_9templates4cuda21random_from_to_kernelIPNS_17CUDAGeneratorImplEEEvRNS_18TensorIteratorBaseEmlT_ENKUlvE_clEvENKUlvE6_clEvEUlP24curandStatePhilox4_32_10E0_ZNS1_27distribution_nullary_kernelIbj5uint4S7_SF_ZZZS5_IS7_EvS9_mlSA_ENKSB_clEvENKSC_clEvEUljE_EEvS9_T2_RKT3_T4_EUlijE_EEvlNS_15PhiloxCudaStateET1_SJ_,"",@"SHT_CUDA_INFO"
	.sectionflags	@""
	.align	4


	//----- nvinfo : EIATTR_CUDA_API_VERSION
	.align		4
        /*0000*/ 	.byte	0x04, 0x37
        /*0002*/ 	.short	(.L_2546 - .L_2545)
.L_2545:
        /*0004*/ 	.word	0x00000082


	//----- nvinfo : EIATTR_KPARAM_INFO
	.align		4
.L_2546:
        /*0008*/ 	.byte	0x04, 0x17
        /*000a*/ 	.short	(.L_2548 - .L_2547)
.L_2547:
        /*000c*/ 	.word	0x00000000
        /*0010*/ 	.short	0x0003
        /*0012*/ 	.short	0x0028
        /*0014*/ 	.byte	0x00, 0xf0, 0x81, 0x00


	//----- nvinfo : EIATTR_KPARAM_INFO
	.align		4
.L_2548:
        /*0018*/ 	.byte	0x04, 0x17
        /*001a*/ 	.short	(.L_2550 - .L_2549)
.L_2549:
        /*001c*/ 	.word	0x00000000
        /*0020*/ 	.short	0x0002
        /*0022*/ 	.short	0x0020
        /*0024*/ 	.byte	0x00, 0xf0, 0x05, 0x00


	//----- nvinfo : EIATTR_KPARAM_INFO
	.align		4
.L_2550:
        /*0028*/ 	.byte	0x04, 0x17
        /*002a*/ 	.short	(.L_2552 - .L_2551)
.L_2551:
        /*002c*/ 	.word	0x00000000
        /*0030*/ 	.short	0x0001
        /*0032*/ 	.short	0x0008
        /*0034*/ 	.byte	0x00, 0xf0, 0x61, 0x00


	//----- nvinfo : EIATTR_KPARAM_INFO
	.align		4
.L_2552:
        /*0038*/ 	.byte	0x04, 0x17
        /*003a*/ 	.short	(.L_2554 - .L_2553)
.L_2553:
        /*003c*/ 	.word	0x00000000
        /*0040*/ 	.short	0x0000
        /*0042*/ 	.short	0x0000
        /*0044*/ 	.byte	0x00, 0xf0, 0x21, 0x00


	//----- nvinfo : EIATTR_SPARSE_MMA_MASK
	.align		4
.L_2554:
        /*0048*/ 	.byte	0x03, 0x50
        /*004a*/ 	.short	0x0000


	//----- nvinfo : EIATTR_MAXREG_COUNT
	.align		4
        /*004c*/ 	.byte	0x03, 0x1b
        /*004e*/ 	.short	0x0040


	//----- nvinfo : EIATTR_NUM_BARRIERS
	.align		4
        /*0050*/ 	.byte	0x02, 0x4c
        /*0052*/ 	.byte	0x01
	.zero		1


	//----- nvinfo : EIATTR_MERCURY_ISA_VERSION
	.align		4
        /*0054*/ 	.byte	0x03, 0x5f
        /*0056*/ 	.short	0x0101


	//----- nvinfo : EIATTR_VRC_CTA_INIT_COUNT
	.align		4
        /*0058*/ 	.byte	0x02, 0x4a
	.zero		1
	.zero		1


	//----- nvinfo : EIATTR_EXIT_INSTR_OFFSETS
	.align		4
        /*005c*/ 	.byte	0x04, 0x1c
        /*005e*/ 	.short	(.L_2556 - .L_2555)


	//   ....[0]....
.L_2555:
        /*0060*/ 	.word	0x000007d0


	//   ....[1]....
        /*0064*/ 	.word	0x00001820


	//----- nvinfo : EIATTR_MAX_THREADS
	.align		4
.L_2556:
        /*0068*/ 	.byte	0x04, 0x05
        /*006a*/ 	.short	(.L_2558 - .L_2557)
.L_2557:
        /*006c*/ 	.word	0x00000100
        /*0070*/ 	.word	0x00000001
        /*0074*/ 	.word	0x00000001


	//----- nvinfo : EIATTR_CRS_STACK_SIZE
	.align		4
.L_2558:
        /*0078*/ 	.byte	0x04, 0x1e
        /*007a*/ 	.short	(.L_2560 - .L_2559)
.L_2559:
        /*007c*/ 	.word	0x00000000


	//----- nvinfo : EIATTR_CBANK_PARAM_SIZE
	.align		4
.L_2560:
        /*0080*/ 	.byte	0x03, 0x19
        /*0082*/ 	.short	0x0048


	//----- nvinfo : EIATTR_PARAM_CBANK
	.align		4
        /*0084*/ 	.byte	0x04, 0x0a
        /*0086*/ 	.short	(.L_2562 - .L_2561)
	.align		4
.L_2561:
        /*0088*/ 	.word	index@(.nv.constant0._ZN2at6native60_GLOBAL__N__fdc43544_27_DistributionRandomKernel_cu_f88cee4443distribution_elementwise_grid_stride_kernelIjLi4EZZZNS0_9templates4cuda21random_from_to_kernelIPNS_17CUDAGeneratorImplEEEvRNS_18TensorIteratorBaseEmlT_ENKUlvE_clEvENKUlvE6_clEvEUlP24curandStatePhilox4_32_10E0_ZNS1_27distribution_nullary_kernelIbj5uint4S7_SF_ZZZS5_IS7_EvS9_mlSA_ENKSB_clEvENKSC_clEvEUljE_EEvS9_T2_RKT3_T4_EUlijE_EEvlNS_15PhiloxCudaStateET1_SJ_)
        /*008c*/ 	.short	0x0380
        /*008e*/ 	.short	0x0048


	//----- nvinfo : EIATTR_SW_WAR
	.align		4
.L_2562:
        /*0090*/ 	.byte	0x04, 0x36
        /*0092*/ 	.short	(.L_2564 - .L_2563)
.L_2563:
        /*0094*/ 	.word	0x00000008
.L_2564:


//--------------------- .nv.info._ZN2at6native60_GLOBAL__N__fdc43544_27_DistributionRandomKernel_cu_f88cee4443distribution_elementwise_grid_stride_kernelImLi2EZZZNS0_9templates4cuda21random_from_to_kernelIPNS_17CUDAGeneratorImplEEEvRNS_18TensorIteratorBaseEmlT_ENKUlvE_clEvENKUlvE6_clEvEUlP24curandStatePhilox4_32_10E_ZNS1_27distribution_nullary_kernelIbm10ulonglong2S7_SF_ZZZS5_IS7_EvS9_mlSA_ENKSB_clEvENKSC_clEvEUlmE_EEvS9_T2_RKT3_T4_EUlimE0_EEvlNS_15PhiloxCudaStateET1_SJ_ --------------------------
	.section	.nv.info._ZN2at6native60_GLOBAL__N__fdc43544_27_DistributionRandomKernel_cu_f88cee4443distribution_elementwise_grid_stride_kernelImLi2EZZZNS0_9templates4cuda21random_from_to_kernelIPNS_17CUDAGeneratorImplEEEvRNS_18TensorIteratorBaseEmlT_ENKUlvE_clEvENKUlvE6_clEvEUlP24curandStatePhilox4_32_10E_ZNS1_27distribution_nullary_kernelIbm10ulonglong2S7_SF_ZZZS5_IS7_EvS9_mlSA_ENKSB_clEvENKSC_clEvEUlmE_EEvS9_T2_RKT3_T4_EUlimE0_EEvlNS_15PhiloxCudaStateET1_SJ_,"",@"SHT_CUDA_INFO"
	.sectionflags	@""
	.align	4


	//----- nvinfo : EIATTR_CUDA_API_VERSION
	.align		4
        /*0000*/ 	.byte	0x04, 0x37
        /*0002*/ 	.short	(.L_2566 - .L_2565)
.L_2565:
        /*0004*/ 	.word	0x00000082


	//----- nvinfo : EIATTR_KPARAM_INFO
	.align		4
.L_2566:
        /*0008*/ 	.byte	0x04, 0x17
        /*000a*/ 	.short	(.L_2568 - .L_2567)
.L_2567:
        /*000c*/ 	.word	0x00000000
        /*0010*/ 	.short	0x0003
        /*0012*/ 	.short	0x0028
        /*0014*/ 	.byte	0x00, 0xf0, 0xc1, 0x06


	//----- nvinfo : EIATTR_KPARAM_INFO
	.align		4
.L_2568:
        /*0018*/ 	.byte	0x04, 0x17
        /*001a*/ 	.short	(.L_2570 - .L_2569)
.L_2569:
        /*001c*/ 	.word	0x00000000
        /*0020*/ 	.short	0x0002
        /*0022*/ 	.short	0x0020
        /*0024*/ 	.byte	0x00, 0xf0, 0x05, 0x00


	//----- nvinfo : EIATTR_KPARAM_INFO
	.align		4
.L_2570:
        /*0028*/ 	.byte	0x04, 0x17
        /*002a*/ 	.short	(.L_2572 - .L_2571)
.L_2571:
        /*002c*/ 	.word	0x00000000
        /*0030*/ 	.short	0x0001
        /*0032*/ 	.short	0x0008
        /*0034*/ 	.byte	0x00, 0xf0, 0x61, 0x00


	//----- nvinfo : EIATTR_KPARAM_INFO
	.align		4
.L_2572:
        /*0038*/ 	.byte	0x04, 0x17
        /*003a*/ 	.short	(.L_2574 - .L_2573)
.L_2573:
        /*003c*/ 	.word	0x00000000
        /*0040*/ 	.short	0x0000
        /*0042*/ 	.short	0x0000
        /*0044*/ 	.byte	0x00, 0xf0, 0x21, 0x00


	//----- nvinfo : EIATTR_SPARSE_MMA_MASK
	.align		4
.L_2574:
        /*0048*/ 	.byte	0x03, 0x50
        /*004a*/ 	.short	0x0000


	//----- nvinfo : EIATTR_MAXREG_COUNT
	.align		4
        /*004c*/ 	.byte	0x03, 0x1b
        /*004e*/ 	.short	0x0040


	//----- nvinfo : EIATTR_NUM_BARRIERS
	.align		4
        /*0050*/ 	.byte	0x02, 0x4c
        /*0052*/ 	.byte	0x01
	.zero		1


	//----- nvinfo : EIATTR_MERCURY_ISA_VERSION
	.align		4
        /*0054*/ 	.byte	0x03, 0x5f
        /*0056*/ 	.short	0x0101


	//----- nvinfo : EIATTR_VRC_CTA_INIT_COUNT
	.align		4
        /*0058*/ 	.byte	0x02, 0x4a
	.zero		1
	.zero		1


	//----- nvinfo : EIATTR_EXIT_INSTR_OFFSETS
	.align		4
        /*005c*/ 	.byte	0x04, 0x1c
        /*005e*/ 	.short	(.L_2576 - .L_2575)


	//   ....[0]....
.L_2575:
        /*0060*/ 	.word	0x000007c0


	//   ....[1]....
        /*0064*/ 	.word	0x00003900


	//----- nvinfo : EIATTR_MAX_THREADS
	.align		4
.L_2576:
        /*0068*/ 	.byte	0x04, 0x05
        /*006a*/ 	.short	(.L_2578 - .L_2577)
.L_2577:
        /*006c*/ 	.word	0x00000100
        /*0070*/ 	.word	0x00000001
        /*0074*/ 	.word	0x00000001


	//----- nvinfo : EIATTR_CRS_STACK_SIZE
	.align		4
.L_2578:
        /*0078*/ 	.byte	0x04, 0x1e
        /*007a*/ 	.short	(.L_2580 - .L_2579)
.L_2579:
        /*007c*/ 	.word	0x00000000


	//----- nvinfo : EIATTR_CBANK_PARAM_SIZE
	.align		4
.L_2580:
        /*0080*/ 	.byte	0x03, 0x19
        /*0082*/ 	.short	0x01d8


	//----- nvinfo : EIATTR_PARAM_CBANK
	.align		4
        /*0084*/ 	.byte	0x04, 0x0a
        /*0086*/ 	.short	(.L_2582 - .L_2581)
	.align		4
.L_2581:
        /*0088*/ 	.word	index@(.nv.constant0._ZN2at6native60_GLOBAL__N__fdc43544_27_DistributionRandomKernel_cu_f88cee4443distribution_elementwise_grid_stride_kernelImLi2EZZZNS0_9templates4cuda21random_from_to_kernelIPNS_17CUDAGeneratorImplEEEvRNS_18TensorIteratorBaseEmlT_ENKUlvE_clEvENKUlvE6_clEvEUlP24curandStatePhilox4_32_10E_ZNS1_27distribution_nullary_kernelIbm10ulonglong2S7_SF_ZZZS5_IS7_EvS9_mlSA_ENKSB_clEvENKSC_clEvEUlmE_EEvS9_T2_RKT3_T4_EUlimE0_EEvlNS_15PhiloxCudaStateET1_SJ_)
        /*008c*/ 	.short	0x0380
        /*008e*/ 	.short	0x01d8


	//----- nvinfo : EIATTR_SW_WAR
	.align		4
.L_2582:
        /*0090*/ 	.byte	0x04, 0x36
        /*0092*/ 	.short	(.L_2584 - .L_2583)
.L_2583:
        /*0094*/ 	.word	0x00000008
.L_2584:


//--------------------- .nv.info._ZN2at6native60_GLOBAL__N__fdc43544_27_DistributionRandomKernel_cu_f88cee4443distribution_elementwise_grid_stride_kernelImLi2EZZZNS0_9templates4cuda21random_from_to_kernelIPNS_17CUDAGeneratorImplEEEvRNS_18TensorIteratorBaseEmlT_ENKUlvE_clEvENKUlvE6_clEvEUlP24curandStatePhilox4_32_10E_ZNS1_27distribution_nullary_kernelIbm10ulonglong2S7_SF_ZZZS5_IS7_EvS9_mlSA_ENKSB_clEvENKSC_clEvEUlmE_EEvS9_T2_RKT3_T4_EUlimE_EEvlNS_15PhiloxCudaStateET1_SJ_ --------------------------
	.section	.nv.info._ZN2at6native60_GLOBAL__N__fdc43544_27_DistributionRandomKernel_cu_f88cee4443distribution_elementwise_grid_stride_kernelImLi2EZZZNS0_9templates4cuda21random_from_to_kernelIPNS_17CUDAGeneratorImplEEEvRNS_18TensorIteratorBaseEmlT_ENKUlvE_clEvENKUlvE6_clEvEUlP24curandStatePhilox4_32_10E_ZNS1_27distribution_nullary_kernelIbm10ulonglong2S7_SF_ZZZS5_IS7_EvS9_mlSA_ENKSB_clEvENKSC_clEvEUlmE_EEvS9_T2_RKT3_T4_EUlimE_EEvlNS_15PhiloxCudaStateET1_SJ_,"",@"SHT_CUDA_INFO"
	.sectionflags	@""
	.align	4


	//----- nvinfo : EIATTR_CUDA_API_VERSION
	.align		4
        /*0000*/ 	.byte	0x04, 0x37
        /*0002*/ 	.short	(.L_2586 - .L_2585)
.L_2585:
        /*0004*/ 	.word	0x00000082


	//----- nvinfo : EIATTR_KPARAM_INFO
	.align		4
.L_2586:
        /*0008*/ 	.byte	0x04, 0x17
        /*000a*/ 	.short	(.L_2588 - .L_2587)
.L_2587:
        /*000c*/ 	.word	0x00000000
        /*0010*/ 	.short	0x0003
        /*0012*/ 	.short	0x0028
        /*0014*/ 	.byte	0x00, 0xf0, 0x81, 0x00


	//----- nvinfo : EIATTR_KPARAM_INFO
	.align		4
.L_2588:
        /*0018*/ 	.byte	0x04, 0x17
        /*001a*/ 	.short	(.L_2590 - .L_2589)
.L_2589:
        /*001c*/ 	.word	0x00000000
        /*0020*/ 	.short	0x0002
        /*0022*/ 	.short	0x0020
        /*0024*/ 	.byte	0x00, 0xf0, 0x05, 0x00


	//----- nvinfo : EIATTR_KPARAM_INFO
	.align		4
.L_2590:
        /*0028*/ 	.byte	0x04, 0x17
        /*002a*/ 	.short	(.L_2592 - .L_2591)
.L_2591:
        /*002c*/ 	.word	0x00000000
        /*0030*/ 	.short	0x0001
        /*0032*/ 	.short	0x0008
        /*0034*/ 	.byte	0x00, 0xf0, 0x61, 0x00


	//----- nvinfo : EIATTR_KPARAM_INFO
	.align		4
.L_2592:
        /*0038*/ 	.byte	0x04, 0x17
        /*003a*/ 	.short	(.L_2594 - .L_2593)
.L_2593:
        /*003c*/ 	.word	0x00000000
        /*0040*/ 	.short	0x0000
        /*0042*/ 	.short	0x0000
        /*0044*/ 	.byte	0x00, 0xf0, 0x21, 0x00


	//----- nvinfo : EIATTR_SPARSE_MMA_MASK
	.align		4
.L_2594:
        /*0048*/ 	.byte	0x03, 0x50
        /*004a*/ 	.short	0x0000


	//----- nvinfo : EIATTR_MAXREG_COUNT
	.align		4
        /*004c*/ 	.byte	0x03, 0x1b
        /*004e*/ 	.short	0x0040


	//----- nvinfo : EIATTR_NUM_BARRIERS
	.align		4
        /*0050*/ 	.byte	0x02, 0x4c
        /*0052*/ 	.byte	0x01
	.zero		1


	//----- nvinfo : EIATTR_MERCURY_ISA_VERSION
	.align		4
        /*0054*/ 	.byte	0x03, 0x5f
        /*0056*/ 	.short	0x0101


	//----- nvinfo : EIATTR_VRC_CTA_INIT_COUNT
	.align		4
        /*0058*/ 	.byte	0x02, 0x4a
	.zero		1
	.zero		1


	//----- nvinfo : EIATTR_EXIT_INSTR_OFFSETS
	.align		4
        /*005c*/ 	.byte	0x04, 0x1c
        /*005e*/ 	.short	(.L_2596 - .L_2595)


	//   ....[0]....
.L_2595:
        /*0060*/ 	.word	0x000007c0


	//   ....[1]....
        /*0064*/ 	.word	0x00001340


	//----- nvinfo : EIATTR_MAX_THREADS
	.align		4
.L_2596:
        /*0068*/ 	.byte	0x04, 0x05
        /*006a*/ 	.short	(.L_2598 - .L_2597)
.L_2597:
        /*006c*/ 	.word	0x00000100
        /*0070*/ 	.word	0x00000001
        /*0074*/ 	.word	0x00000001


	//----- nvinfo : EIATTR_CRS_STACK_SIZE
	.align		4
.L_2598:
        /*0078*/ 	.byte	0x04, 0x1e
        /*007a*/ 	.short	(.L_2600 - .L_2599)
.L_2599:
        /*007c*/ 	.word	0x00000000


	//----- nvinfo : EIATTR_CBANK_PARAM_SIZE
	.align		4
.L_2600:
        /*0080*/ 	.byte	0x03, 0x19
        /*0082*/ 	.short	0x0048


	//----- nvinfo : EIATTR_PARAM_CBANK
	.align		4
        /*0084*/ 	.byte	0x04, 0x0a
        /*0086*/ 	.short	(.L_2602 - .L_2601)
	.align		4
.L_2601:
        /*0088*/ 	.word	index@(.nv.constant0._ZN2at6native60_GLOBAL__N__fdc43544_27_DistributionRandomKernel_cu_f88cee4443distribution_elementwise_grid_stride_kernelImLi2EZZZNS0_9templates4cuda21random_from_to_kernelIPNS_17CUDAGeneratorImplEEEvRNS_18TensorIteratorBaseEmlT_ENKUlvE_clEvENKUlvE6_clEvEUlP24curandStatePhilox4_32_10E_ZNS1_27distribution_nullary_kernelIbm10ulonglong2S7_SF_ZZZS5_IS7_EvS9_mlSA_ENKSB_clEvENKSC_clEvEUlmE_EEvS9_T2_RKT3_T4_EUlimE_EEvlNS_15PhiloxCudaStateET1_SJ_)
        /*008c*/ 	.short	0x0380
        /*008e*/ 	.short	0x0048


	//----- nvinfo : EIATTR_SW_WAR
	.align		4
.L_2602:
        /*0090*/ 	.byte	0x04, 0x36
        /*0092*/ 	.short	(.L_2604 - .L_2603)
.L_2603:
        /*0094*/ 	.word	0x00000008
.L_2604:


//--------------------- .nv.info._ZN2at6native60_GLOBAL__N__fdc43544_27_DistributionRandomKernel_cu_f88cee4443distribution_elementwise_grid_stride_kernelIjLi4EZZZNS0_9templates4cuda21random_from_to_kernelIPNS_17CUDAGeneratorImplEEEvRNS_18TensorIteratorBaseEmlT_ENKUlvE_clEvENKUlvE5_clEvEUlP24curandStatePhilox4_32_10E0_ZNS1_27distribution_nullary_kernelIfj5uint4S7_SF_ZZZS5_IS7_EvS9_mlSA_ENKSB_clEvENKSC_clEvEUljE_EEvS9_T2_RKT3_T4_EUlijE0_EEvlNS_15PhiloxCudaStateET1_SJ_ --------------------------
	.section	.nv.info._ZN2at6native60_GLOBAL__N__fdc43544_27_DistributionRandomKernel_cu_f88cee4443distribution_elementwise_grid_stride_kernelIjLi4EZZZNS0_9templates4cuda21random_from_to_kernelIPNS_17CUDAGeneratorImplEEEvRNS_18TensorIteratorBaseEmlT_ENKUlvE_clEvENKUlvE5_clEvEUlP24curandStatePhilox4_32_10E0_ZNS1_27distribution_nullary_kernelIfj5uint4S7_SF_ZZZS5_IS7_EvS9_mlSA_ENKSB_clEvENKSC_clEvEUljE_EEvS9_T2_RKT3_T4_EUlijE0_EEvlNS_15PhiloxCudaStateET1_SJ_,"",@"SHT_CUDA_INFO"
	.sectionflags	@""
	.align	4


	//----- nvinfo : EIATTR_CUDA_API_VERSION
	.align		4
        /*0000*/ 	.byte	0x04, 0x37
        /*0002*/ 	.short	(.L_2606 - .L_2605)
.L_2605:
        /*0004*/ 	.word	0x00000082


	//----- nvinfo : EIATTR_KPARAM_INFO
	.align		4
.L_2606:
        /*0008*/ 	.byte	0x04, 0x17
        /*000a*/ 	.short	(.L_2608 - .L_2607)
.L_2607:
        /*000c*/ 	.word	0x00000000
        /*0010*/ 	.short	0x0003
        /*0012*/ 	.short	0x0028
        /*0014*/ 	.byte	0x00, 0xf0, 0xc1, 0x06


	//----- nvinfo : EIATTR_KPARAM_INFO
	.align		4
.L_2608:
        /*0018*/ 	.byte	0x04, 0x17
        /*001a*/ 	.short	(.L_2610 - .L_2609)
.L_2609:
        /*001c*/ 	.word	0x00000000
        /*0020*/ 	.short	0x0002
        /*0022*/ 	.short	0x0020
        /*0024*/ 	.byte	0x00, 0xf0, 0x05, 0x00


	//----- nvinfo : EIATTR_KPARAM_INFO
	.align		4
.L_2610:
        /*0028*/ 	.byte	0x04, 0x17
        /*002a*/ 	.short	(.L_2612 - .L_2611)
.L_2611:
        /*002c*/ 	.word	0x00000000
        /*0030*/ 	.short	0x0001
        /*0032*/ 	.short	0x0008
        /*0034*/ 	.byte	0x00, 0xf0, 0x61, 0x00


	//----- nvinfo : EIATTR_KPARAM_INFO
	.align		4
.L_2612:
        /*0038*/ 	.byte	0x04, 0x17
        /*003a*/ 	.short	(.L_2614 - .L_2613)
.L_2613:
        /*003c*/ 	.word	0x00000000
        /*0040*/ 	.short	0x0000
        /*0042*/ 	.short	0x0000
        /*0044*/ 	.byte	0x00, 0xf0, 0x21, 0x00


	//----- nvinfo : EIATTR_SPARSE_MMA_MASK
	.align		4
.L_2614:
        /*0048*/ 	.byte	0x03, 0x50
        /*004a*/ 	.short	0x0000


	//----- nvinfo : EIATTR_MAXREG_COUNT
	.align		4
        /*004c*/ 	.byte	0x03, 0x1b
        /*004e*/ 	.short	0x0040


	//----- nvinfo : EIATTR_NUM_BARRIERS
	.align		4
        /*0050*/ 	.byte	0x02, 0x4c
        /*0052*/ 	.byte	0x01
	.zero		1


	//----- nvinfo : EIATTR_MERCURY_ISA_VERSION
	.align		4
        /*0054*/ 	.byte	0x03, 0x5f
        /*0056*/ 	.short	0x0101


	//----- nvinfo : EIATTR_VRC_CTA_INIT_COUNT
	.align		4
        /*0058*/ 	.byte	0x02, 0x4a
	.zero		1
	.zero		1


	//----- nvinfo : EIATTR_EXIT_INSTR_OFFSETS
	.align		4
        /*005c*/ 	.byte	0x04, 0x1c
        /*005e*/ 	.short	(.L_2616 - .L_2615)


	//   ....[0]....
.L_2615:
        /*0060*/ 	.word	0x000007b0


	//   ....[1]....
        /*0064*/ 	.word	0x00005ec0


	//----- nvinfo : EIATTR_MAX_THREADS
	.align		4
.L_2616:
        /*0068*/ 	.byte	0x04, 0x05
        /*006a*/ 	.short	(.L_2618 - .L_2617)
.L_2617:
        /*006c*/ 	.word	0x00000100
        /*0070*/ 	.word	0x00000001
        /*0074*/ 	.word	0x00000001


	//----- nvinfo : EIATTR_CRS_STACK_SIZE
	.align		4
.L_2618:
        /*0078*/ 	.byte	0x04, 0x1e
        /*007a*/ 	.short	(.L_2620 - .L_2619)
.L_2619:
        /*007c*/ 	.word	0x00000000


	//----- nvinfo : EIATTR_CBANK_PARAM_SIZE
	.align		4
.L_2620:
        /*0080*/ 	.byte	0x03, 0x19
        /*0082*/ 	.short	0x01d8


	//----- nvinfo : EIATTR_PARAM_CBANK
	.align		4
        /*0084*/ 	.byte	0x04, 0x0a
        /*0086*/ 	.short	(.L_2622 - .L_2621)
	.align		4
.L_2621:
        /*0088*/ 	.word	index@(.nv.constant0._ZN2at6native60_GLOBAL__N__fdc43544_27_DistributionRandomKernel_cu_f88cee4443distribution_elementwise_grid_stride_kernelIjLi4EZZZNS0_9templates4cuda21random_from_to_kernelIPNS_17CUDAGeneratorImplEEEvRNS_18TensorIteratorBaseEmlT_ENKUlvE_clEvENKUlvE5_clEvEUlP24curandStatePhilox4_32_10E0_ZNS1_27distribution_nullary_kernelIfj5uint4S7_SF_ZZZS5_IS7_EvS9_mlSA_ENKSB_clEvENKSC_clEvEUljE_EEvS9_T2_RKT3_T4_EUlijE0_EEvlNS_15PhiloxCudaStateET1_SJ_)
        /*008c*/ 	.short	0x0380
        /*008e*/ 	.short	0x01d8


	//----- nvinfo : EIATTR_SW_WAR
	.align		4
.L_2622:
        /*0090*/ 	.byte	0x04, 0x36
        /*0092*/ 	.short	(.L_2624 - .L_2623)
.L_2623:
        /*0094*/ 	.word	0x00000008
.L_2624:


//--------------------- .nv.info._ZN2at6native60_GLOBAL__N__fdc43544_27_DistributionRandomKernel_cu_f88cee4443distribution_elementwise_grid_stride_kernelIjLi4EZZZNS0_9templates4cuda21random_from_to_kernelIPNS_17CUDAGeneratorImplEEEvRNS_18TensorIteratorBaseEmlT_ENKUlvE_clEvENKUlvE5_clEvEUlP24curandStatePhilox4_32_10E0_ZNS1_27distribution_nullary_kernelIfj5uint4S7_SF_ZZZS5_IS7_EvS9_mlSA_ENKSB_clEvENKSC_clEvEUljE_EEvS9_T2_RKT3_T4_EUlijE_EEvlNS_15PhiloxCudaStateET1_SJ_ --------------------------
	.section	.nv.info._ZN2at6native60_GLOBAL__N__fdc43544_27_DistributionRandomKernel_cu_f88cee4443distribution_elementwise_grid_stride_kernelIjLi4EZZZNS0_9templates4cuda21random_from_to_kernelIPNS_17CUDAGeneratorImplEEEvRNS_18TensorIteratorBaseEmlT_ENKUlvE_clEvENKUlvE5_clEvEUlP24curandStatePhilox4_32_10E0_ZNS1_27distribution_nullary_kernelIfj5uint4S7_SF_ZZZS5_IS7_EvS9_mlSA_ENKSB_clEvENKSC_clEvEUljE_EEvS9_T2_RKT3_T4_EUlijE_EEvlNS_15PhiloxCudaStateET1_SJ_,"",@"SHT_CUDA_INFO"
	.sectionflags	@""
	.align	4


	//----- nvinfo : EIATTR_CUDA_API_VERSION
	.align		4
        /*0000*/ 	.byte	0x04, 0x37
        /*0002*/ 	.short	(.L_2626 - .L_2625)
.L_2625:
        /*0004*/ 	.word	0x00000082


	//----- nvinfo : EIATTR_KPARAM_INFO
	.align		4
.L_2626:
        /*0008*/ 	.byte	0x04, 0x17
        /*000a*/ 	.short	(.L_2628 - .L_2627)
.L_2627:
        /*000c*/ 	.word	0x00000000
        /*0010*/ 	.short	0x0003
        /*0012*/ 	.short	0x0028
        /*0014*/ 	.byte	0x00, 0xf0, 0x81, 0x00


	//----- nvinfo : EIATTR_KPARAM_INFO
	.align		4
.L_2628:
        /*0018*/ 	.byte	0x04, 0x17
        /*001a*/ 	.short	(.L_2630 - .L_2629)
.L_2629:
        /*001c*/ 	.word	0x00000000
        /*0020*/ 	.short	0x0002
        /*0022*/ 	.short	0x0020
        /*0024*/ 	.byte	0x00, 0xf0, 0x05, 0x00


	//----- nvinfo : EIATTR_KPARAM_INFO
	.align		4
.L_2630:
        /*0028*/ 	.byte	0x04, 0x17
        /*002a*/ 	.short	(.L_2632 - .L_2631)
.L_2631:
        /*002c*/ 	.word	0x00000000
        /*0030*/ 	.short	0x0001
        /*0032*/ 	.short	0x0008
        /*0034*/ 	.byte	0x00, 0xf0, 0x61, 0x00


	//----- nvinfo : EIATTR_KPARAM_INFO
	.align		4
.L_2632:
        /*0038*/ 	.byte	0x04, 0x17
        /*003a*/ 	.short	(.L_2634 - .L_2633)
.L_2633:
        /*003c*/ 	.word	0x00000000
        /*0040*/ 	.short	0x0000
        /*0042*/ 	.short	0x0000
        /*0044*/ 	.byte	0x00, 0xf0, 0x21, 0x00


	//----- nvinfo : EIATTR_SPARSE_MMA_MASK
	.align		4
.L_2634:
        /*0048*/ 	.byte	0x03, 0x50
        /*004a*/ 	.short	0x0000


	//----- nvinfo : EIATTR_MAXREG_COUNT
	.align		4
        /*004c*/ 	.byte	0x03, 0x1b
        /*004e*/ 	.short	0x0040


	//----- nvinfo : EIATTR_NUM_BARRIERS
	.align		4
        /*0050*/ 	.byte	0x02, 0x4c
        /*0052*/ 	.byte	0x01
	.zero		1


	//----- nvinfo : EIATTR_MERCURY_ISA_VERSION
	.align		4
        /*0054*/ 	.byte	0x03, 0x5f
        /*0056*/ 	.short	0x0101


	//----- nvinfo : EIATTR_VRC_CTA_INIT_COUNT
	.align		4
        /*0058*/ 	.byte	0x02, 0x4a
	.zero		1
	.zero		1


	//----- nvinfo : EIATTR_EXIT_INSTR_OFFSETS
	.align		4
        /*005c*/ 	.byte	0x04, 0x1c
        /*005e*/ 	.short	(.L_2636 - .L_2635)


	//   ....[0]....
.L_2635:
        /*0060*/ 	.word	0x000007d0


	//   ....[1]....
        /*0064*/ 	.word	0x000017a0


	//----- nvinfo : EIATTR_MAX_THREADS
	.align		4
.L_2636:
        /*0068*/ 	.byte	0x04, 0x05
        /*006a*/ 	.short	(.L_2638 - .L_2637)
.L_2637:
        /*006c*/ 	.word	0x00000100
        /*0070*/ 	.word	0x00000001
        /*0074*/ 	.word	0x00000001


	//----- nvinfo : EIATTR_CRS_STACK_SIZE
	.align		4
.L_2638:
        /*0078*/ 	.byte	0x04, 0x1e
        /*007a*/ 	.short	(.L_2640 - .L_2639)
.L_2639:
        /*007c*/ 	.word	0x00000000


	//----- nvinfo : EIATTR_CBANK_PARAM_SIZE
	.align		4
.L_2640:
        /*0080*/ 	.byte	0x03, 0x19
        /*0082*/ 	.short	0x0048


	//----- nvinfo : EIATTR_PARAM_CBANK
	.align		4
        /*0084*/ 	.byte	0x04, 0x0a
        /*0086*/ 	.short	(.L_2642 - .L_2641)
	.align		4
.L_2641:
        /*0088*/ 	.word	index@(.nv.constant0._ZN2at6native60_GLOBAL__N__fdc43544_27_DistributionRandomKernel_cu_f88cee4443distribution_elementwise_grid_stride_kernelIjLi4EZZZNS0_9templates4cuda21random_from_to_kernelIPNS_17CUDAGeneratorImplEEEvRNS_18TensorIteratorBaseEmlT_ENKUlvE_clEvENKUlvE5_clEvEUlP24curandStatePhilox4_32_10E0_ZNS1_27distribution_nullary_kernelIfj5uint4S7_SF_ZZZS5_IS7_EvS9_mlSA_ENKSB_clEvENKSC_clEvEUljE_EEvS9_T2_RKT3_T4_EUlijE_EEvlNS_15PhiloxCudaStateET1_SJ_)
        /*008c*/ 	.short	0x0380
        /*008e*/ 	.short	0x0048


	//----- nvinfo : EIATTR_SW_WAR
	.align		4
.L_2642:
        /*0090*/ 	.byte	0x04, 0x36
        /*0092*/ 	.short	(.L_2644 - .L_2643)
.L_2643:
        /*0094*/ 	.word	0x00000008
.L_2644:


//--------------------- .nv.info._ZN2at6native60_GLOBAL__N__fdc43544_27_DistributionRandomKernel_cu_f88cee4443distribution_elementwise_grid_stride_kernelImLi2EZZZNS0_9templates4cuda21random_from_to_kernelIPNS_17CUDAGeneratorImplEEEvRNS_18TensorIteratorBaseEmlT_ENKUlvE_clEvENKUlvE5_clEvEUlP24curandStatePhilox4_32_10E_ZNS1_27distribution_nullary_kernelIfm10ulonglong2S7_SF_ZZZS5_IS7_EvS9_mlSA_ENKSB_clEvENKSC_clEvEUlmE_EEvS9_T2_RKT3_T4_EUlimE0_EEvlNS_15PhiloxCudaStateET1_SJ_ --------------------------
	.section	.nv.info._ZN2at6native60_GLOBAL__N__fdc43544_27_DistributionRandomKernel_cu_f88cee4443distribution_elementwise_grid_stride_kernelImLi2EZZZNS0_9templates4cuda21random_from_to_kernelIPNS_17CUDAGeneratorImplEEEvRNS_18TensorIteratorBaseEmlT_ENKUlvE_clEvENKUlvE5_clEvEUlP24curandStatePhilox4_32_10E_ZNS1_27distribution_nullary_kernelIfm10ulonglong2S7_SF_ZZZS5_IS7_EvS9_mlSA_ENKSB_clEvENKSC_clEvEUlmE_EEvS9_T2_RKT3_T4_EUlimE0_EEvlNS_15PhiloxCudaStateET1_SJ_,"",@"SHT_CUDA_INFO"
	.sectionflags	@""
	.align	4


	//----- nvinfo : EIATTR_CUDA_API_VERSION
	.align		4
        /*0000*/ 	.byte	0x04, 0x37
        /*0002*/ 	.short	(.L_2646 - .L_2645)
.L_2645:
        /*0004*/ 	.word	0x00000082


	//----- nvinfo : EIATTR_KPARAM_INFO
	.align		4
.L_2646:
        /*0008*/ 	.byte	0x04, 0x17
        /*000a*/ 	.short	(.L_2648 - .L_2647)
.L_2647:
        /*000c*/ 	.word	0x00000000
        /*0010*/ 	.short	0x0003
        /*0012*/ 	.short	0x0028
        /*0014*/ 	.byte	0x00, 0xf0, 0xc1, 0x06


	//----- nvinfo : EIATTR_KPARAM_INFO
	.align		4
.L_2648:
        /*0018*/ 	.byte	0x04, 0x17
        /*001a*/ 	.short	(.L_2650 - .L_2649)
.L_2649:
        /*001c*/ 	.word	0x00000000
        /*0020*/ 	.short	0x0002
        /*0022*/ 	.short	0x0020
        /*0024*/ 	.byte	0x00, 0xf0, 0x05, 0x00


	//----- nvinfo : EIATTR_KPARAM_INFO
	.align		4
.L_2650:
        /*0028*/ 	.byte	0x04, 0x17
        /*002a*/ 	.short	(.L_2652 - .L_2651)
.L_2651:
        /*002c*/ 	.word	0x00000000
        /*0030*/ 	.short	0x0001
        /*0032*/ 	.short	0x0008
        /*0034*/ 	.byte	0x00, 0xf0, 0x61, 0x00


	//----- nvinfo : EIATTR_KPARAM_INFO
	.align		4
.L_2652:
        /*0038*/ 	.byte	0x04, 0x17
        /*003a*/ 	.short	(.L_2654 - .L_2653)
.L_2653:
        /*003c*/ 	.word	0x00000000
        /*0040*/ 	.short	0x0000
        /*0042*/ 	.short	0x0000
        /*0044*/ 	.byte	0x00, 0xf0, 0x21, 0x00


	//----- nvinfo : EIATTR_SPARSE_MMA_MASK
	.align		4
.L_2654:
        /*0048*/ 	.byte	0x03, 0x50
        /*004a*/ 	.short	0x0000


	//----- nvinfo : EIATTR_MAXREG_COUNT
	.align		4
        /*004c*/ 	.byte	0x03, 0x1b
        /*004e*/ 	.short	0x0040


	//----- nvinfo : EIATTR_NUM_BARRIERS
	.align		4
        /*0050*/ 	.byte	0x02, 0x4c
        /*0052*/ 	.byte	0x01
	.zero		1


	//----- nvinfo : EIATTR_MERCURY_ISA_VERSION
	.align		4
        /*0054*/ 	.byte	0x03, 0x5f
        /*0056*/ 	.short	0x0101


	//----- nvinfo : EIATTR_VRC_CTA_INIT_COUNT
	.align		4
        /*0058*/ 	.byte	0x02, 0x4a
	.zero		1
	.zero		1


	//----- nvinfo : EIATTR_EXIT_INSTR_OFFSETS
	.align		4
        /*005c*/ 	.byte	0x04, 0x1c
        /*005e*/ 	.short	(.L_2656 - .L_2655)


	//   ....[0]....
.L_2655:
        /*0060*/ 	.word	0x000007c0


	//   ....[1]....
        /*0064*/ 	.word	0x000038b0


	//----- nvinfo : EIATTR_MAX_THREADS
	.align		4
.L_2656:
        /*0068*/ 	.byte	0x04, 0x05
        /*006a*/ 	.short	(.L_2658 - .L_2657)
.L_2657:
        /*006c*/ 	.word	0x00000100
        /*0070*/ 	.word	0x00000001
        /*0074*/ 	.word	0x00000001


	//----- nvinfo : EIATTR_CRS_STACK_SIZE
	.align		4
.L_2658:
        /*0078*/ 	.byte	0x04, 0x1e
        /*007a*/ 	.short	(.L_2660 - .L_2659)
.L_2659:
        /*007c*/ 	.word	0x00000000


	//----- nvinfo : EIATTR_CBANK_PARAM_SIZE
	.align		4
.L_2660:
        /*0080*/ 	.byte	0x03, 0x19
        /*0082*/ 	.short	0x01d8


	//----- nvinfo : EIATTR_PARAM_CBANK
	.align		4
        /*0084*/ 	.byte	0x04, 0x0a
        /*0086*/ 	.short	(.L_2662 - .L_2661)
	.align		4
.L_2661:
        /*0088*/ 	.word	index@(.nv.constant0._ZN2at6native60_GLOBAL__N__fdc43544_27_DistributionRandomKernel_cu_f88cee4443distribution_elementwise_grid_stride_kernelImLi2EZZZNS0_9templates4cuda21random_from_to_kernelIPNS_17CUDAGeneratorImplEEEvRNS_18TensorIteratorBaseEmlT_ENKUlvE_clEvENKUlvE5_clEvEUlP24curandStatePhilox4_32_10E_ZNS1_27distribution_nullary_kernelIfm10ulonglong2S7_SF_ZZZS5_IS7_EvS9_mlSA_ENKSB_clEvENKSC_clEvEUlmE_EEvS9_T2_RKT3_T4_EUlimE0_EEvlNS_15PhiloxCudaStateET1_SJ_)
        /*008c*/ 	.short	0x0380
        /*008e*/ 	.short	0x01d8


	//----- nvinfo : EIATTR_SW_WAR
	.align		4
.L_2662:
        /*0090*/ 	.byte	0x04, 0x36
        /*0092*/ 	.short	(.L_2664 - .L_2663)
.L_2663:
        /*0094*/ 	.word	0x00000008
.L_2664:


//--------------------- .nv.info._ZN2at6native60_GLOBAL__N__fdc43544_27_DistributionRandomKernel_cu_f88cee4443distribution_elementwise_grid_stride_kernelImLi2EZZZNS0_9templates4cuda21random_from_to_kernelIPNS_17CUDAGeneratorImplEEEvRNS_18TensorIteratorBaseEmlT_ENKUlvE_clEvENKUlvE5_clEvEUlP24curandStatePhilox4_32_10E_ZNS1_27distribution_nullary_kernelIfm10ulonglong2S7_SF_ZZZS5_IS7_EvS9_mlSA_ENKSB_clEvENKSC_clEvEUlmE_EEvS9_T2_RKT3_T4_EUlimE_EEvlNS_15PhiloxCudaStateET1_SJ_ --------------------------
	.section	.nv.info._ZN2at6native60_GLOBAL__N__fdc43544_27_DistributionRandomKernel_cu_f88cee4443distribution_elementwise_grid_stride_kernelImLi2EZZZNS0_9templates4cuda21random_from_to_kernelIPNS_17CUDAGeneratorImplEEEvRNS_18TensorIteratorBaseEmlT_ENKUlvE_clEvENKUlvE5_clEvEUlP24curandStatePhilox4_32_10E_ZNS1_27distribution_nullary_kernelIfm10ulonglong2S7_SF_ZZZS5_IS7_EvS9_mlSA_ENKSB_clEvENKSC_clEvEUlmE_EEvS9_T2_RKT3_T4_EUlimE_EEvlNS_15PhiloxCudaStateET1_SJ_,"",@"SHT_CUDA_INFO"
	.sectionflags	@""
	.align	4


	//----- nvinfo : EIATTR_CUDA_API_VERSION
	.align		4
        /*0000*/ 	.byte	0x04, 0x37
        /*0002*/ 	.short	(.L_2666 - .L_2665)
.L_2665:
        /*0004*/ 	.word	0x00000082


	//----- nvinfo : EIATTR_KPARAM_INFO
	.align		4
.L_2666:
        /*0008*/ 	.byte	0x04, 0x17
        /*000a*/ 	.short	(.L_2668 - .L_2667)
.L_2667:
        /*000c*/ 	.word	0x00000000
        /*0010*/ 	.short	0x0003
        /*0012*/ 	.short	0x0028
        /*0014*/ 	.byte	0x00, 0xf0, 0x81, 0x00


	//----- nvinfo : EIATTR_KPARAM_INFO
	.align		4
.L_2668:
        /*0018*/ 	.byte	0x04, 0x17
        /*001a*/ 	.short	(.L_2670 - .L_2669)
.L_2669:
        /*001c*/ 	.word	0x00000000
        /*0020*/ 	.short	0x0002
        /*0022*/ 	.short	0x0020
        /*0024*/ 	.byte	0x00, 0xf0, 0x05, 0x00


	//----- nvinfo : EIATTR_KPARAM_INFO
	.align		4
.L_2670:
        /*0028*/ 	.byte	0x04, 0x17
        /*002a*/ 	.short	(.L_2672 - .L_2671)
.L_2671:
        /*002c*/ 	.word	0x00000000
        /*0030*/ 	.short	0x0001
        /*0032*/ 	.short	0x0008
        /*0034*/ 	.byte	0x00, 0xf0, 0x61, 0x00


	//----- nvinfo : EIATTR_KPARAM_INFO
	.align		4
.L_2672:
        /*0038*/ 	.byte	0x04, 0x17
        /*003a*/ 	.short	(.L_2674 - .L_2673)
.L_2673:
        /*003c*/ 	.word	0x00000000
        /*0040*/ 	.short	0x0000
        /*0042*/ 	.short	0x0000
        /*0044*/ 	.byte	0x00, 0xf0, 0x21, 0x00


	//----- nvinfo : EIATTR_SPARSE_MMA_MASK
	.align		4
.L_2674:
        /*0048*/ 	.byte	0x03, 0x50
        /*004a*/ 	.short	0x0000


	//----- nvinfo : EIATTR_MAXREG_COUNT
	.align		4
        /*004c*/ 	.byte	0x03, 0x1b
        /*004e*/ 	.short	0x0040


	//----- nvinfo : EIATTR_NUM_BARRIERS
	.align		4
        /*0050*/ 	.byte	0x02, 0x4c
        /*0052*/ 	.byte	0x01
	.zero		1


	//----- nvinfo : EIATTR_MERCURY_ISA_VERSION
	.align		4
        /*0054*/ 	.byte	0x03, 0x5f
        /*0056*/ 	.short	0x0101


	//----- nvinfo : EIATTR_VRC_CTA_INIT_COUNT
	.align		4
        /*0058*/ 	.byte	0x02, 0x4a
	.zero		1
	.zero		1


	//----- nvinfo : EIATTR_EXIT_INSTR_OFFSETS
	.align		4
        /*005c*/ 	.byte	0x04, 0x1c
        /*005e*/ 	.short	(.L_2676 - .L_2675)


	//   ....[0]....
.L_2675:
        /*0060*/ 	.word	0x000007c0


	//   ....[1]....
        /*0064*/ 	.word	0x00001300


	//----- nvinfo : EIATTR_MAX_THREADS
	.align		4
.L_2676:
        /*0068*/ 	.byte	0x04, 0x05
        /*006a*/ 	.short	(.L_2678 - .L_2677)
.L_2677:
        /*006c*/ 	.word	0x00000100
        /*0070*/ 	.word	0x00000001
        /*0074*/ 	.word	0x00000001


	//----- nvinfo : EIATTR_CRS_STACK_SIZE
	.align		4
.L_2678:
        /*0078*/ 	.byte	0x04, 0x1e
        /*007a*/ 	.short	(.L_2680 - .L_2679)
.L_2679:
        /*007c*/ 	.word	0x00000000


	//----- nvinfo : EIATTR_CBANK_PARAM_SIZE
	.align		4
.L_2680:
        /*0080*/ 	.byte	0x03, 0x19
        /*0082*/ 	.short	0x0048


	//----- nvinfo : EIATTR_PARAM_CBANK
	.align		4
        /*0084*/ 	.byte	0x04, 0x0a
        /*0086*/ 	.short	(.L_2682 - .L_2681)
	.align		4
.L_2681:
        /*0088*/ 	.word	index@(.nv.constant0._ZN2at6native60_GLOBAL__N__fdc43544_27_DistributionRandomKernel_cu_f88cee4443distribution_elementwise_grid_stride_kernelImLi2EZZZNS0_9templates4cuda21random_from_to_kernelIPNS_17CUDAGeneratorImplEEEvRNS_18TensorIteratorBaseEmlT_ENKUlvE_clEvENKUlvE5_clEvEUlP24curandStatePhilox4_32_10E_ZNS1_27distribution_nullary_kernelIfm10ulonglong2S7_SF_ZZZS5_IS7_EvS9_mlSA_ENKSB_clEvENKSC_clEvEUlmE_EEvS9_T2_RKT3_T4_EUlimE_EEvlNS_15PhiloxCudaStateET1_SJ_)
        /*008c*/ 	.short	0x0380
        /*008e*/ 	.short	0x0048


	//----- nvinfo : EIATTR_SW_WAR
	.align		4
.L_2682:
        /*0090*/ 	.byte	0x04, 0x36
        /*0092*/ 	.short	(.L_2684 - .L_2683)
.L_2683:
        /*0094*/ 	.word	0x00000008
.L_2684:


//--------------------- .nv.info._ZN2at6native60_GLOBAL__N__fdc43544_27_DistributionRandomKernel_cu_f88cee4443distribution_elementwise_grid_stride_kernelIjLi4EZZZNS0_9templates4cuda21random_from_to_kernelIPNS_17CUDAGeneratorImplEEEvRNS_18TensorIteratorBaseEmlT_ENKUlvE_clEvENKUlvE4_clEvEUlP24curandStatePhilox4_32_10E0_ZNS1_27distribution_nullary_kernelIdj5uint4S7_SF_ZZZS5_IS7_EvS9_mlSA_ENKSB_clEvENKSC_clEvEUljE_EEvS9_T2_RKT3_T4_EUlijE0_EEvlNS_15PhiloxCudaStateET1_SJ_ --------------------------
	.section	.nv.info._ZN2at6native60_GLOBAL__N__fdc43544_27_DistributionRandomKernel_cu_f88cee4443distribution_elementwise_grid_stride_kernelIjLi4EZZZNS0_9templates4cuda21random_from_to_kernelIPNS_17CUDAGeneratorImplEEEvRNS_18TensorIteratorBaseEmlT_ENKUlvE_clEvENKUlvE4_clEvEUlP24curandStatePhilox4_32_10E0_ZNS1_27distribution_nullary_kernelIdj5uint4S7_SF_ZZZS5_IS7_EvS9_mlSA_ENKSB_clEvENKSC_clEvEUljE_EEvS9_T2_RKT3_T4_EUlijE0_EEvlNS_15PhiloxCudaStateET1_SJ_,"",@"SHT_CUDA_INFO"
	.sectionflags	@""
	.align	4


	//----- nvinfo : EIATTR_CUDA_API_VERSION
	.align		4
        /*0000*/ 	.byte	0x04, 0x37
        /*0002*/ 	.short	(.L_2686 - .L_2685)
.L_2685:
        /*0004*/ 	.word	0x00000082


	//----- nvinfo : EIATTR_KPARAM_INFO
	.align		4
.L_2686:
        /*0008*/ 	.byte	0x04, 0x17
        /*000a*/ 	.short	(.L_2688 - .L_2687)
.L_2687:
        /*000c*/ 	.word	0x00000000
        /*0010*/ 	.short	0x0003
        /*0012*/ 	.short	0x0028
        /*0014*/ 	.byte	0x00, 0xf0, 0xc1, 0x06


	//----- nvinfo : EIATTR_KPARAM_INFO
	.align		4
.L_2688:
        /*0018*/ 	.byte	0x04, 0x17
        /*001a*/ 	.short	(.L_2690 - .L_2689)
.L_2689:
        /*001c*/ 	.word	0x00000000
        /*0020*/ 	.short	0x0002
        /*0022*/ 	.short	0x0020
        /*0024*/ 	.byte	0x00, 0xf0, 0x05, 0x00


	//----- nvinfo : EIATTR_KPARAM_INFO
	.align		4
.L_2690:
        /*0028*/ 	.byte	0x04, 0x17
        /*002a*/ 	.short	(.L_2692 - .L_2691)
.L_2691:
        /*002c*/ 	.word	0x00000000
        /*0030*/ 	.short	0x0001
        /*0032*/ 	.short	0x0008
        /*0034*/ 	.byte	0x00, 0xf0, 0x61, 0x00


	//----- nvinfo : EIATTR_KPARAM_INFO
	.align		4
.L_2692:
        /*0038*/ 	.byte	0x04, 0x17
        /*003a*/ 	.short	(.L_2694 - .L_2693)
.L_2693:
        /*003c*/ 	.word	0x00000000
        /*0040*/ 	.short	0x0000
        /*0042*/ 	.short	0x0000
        /*0044*/ 	.byte	0x00, 0xf0, 0x21, 0x00


	//----- nvinfo : EIATTR_SPARSE_MMA_MASK
	.align		4
.L_2694:
        /*0048*/ 	.byte	0x03, 0x50
        /*004a*/ 	.short	0x0000


	//----- nvinfo : EIATTR_MAXREG_COUNT
	.align		4
        /*004c*/ 	.byte	0x03, 0x1b
        /*004e*/ 	.short	0x0040


	//----- nvinfo : EIATTR_NUM_BARRIERS
	.align		4
        /*0050*/ 	.byte	0x02, 0x4c
        /*0052*/ 	.byte	0x01
	.zero		1


	//----- nvinfo : EIATTR_MERCURY_ISA_VERSION
	.align		4
        /*0054*/ 	.byte	0x03, 0x5f
        /*0056*/ 	.short	0x0101


	//----- nvinfo : EIATTR_VRC_CTA_INIT_COUNT
	.align		4
        /*0058*/ 	.byte	0x02, 0x4a
	.zero		1
	.zero		1


	//----- nvinfo : EIATTR_EXIT_INSTR_OFFSETS
	.align		4
        /*005c*/ 	.byte	0x04, 0x1c
        /*005e*/ 	.short	(.L_2696 - .L_2695)


	//   ....[0]....
.L_2695:
        /*0060*/ 	.word	0x000007b0


	//   ....[1]....
        /*0064*/ 	.word	0x00005ec0


	//----- nvinfo : EIATTR_MAX_THREADS
	.align		4
.L_2696:
        /*0068*/ 	.byte	0x04, 0x05
        /*006a*/ 	.short	(.L_2698 - .L_2697)
.L_2697:
        /*006c*/ 	.word	0x00000100
        /*0070*/ 	.word	0x00000001
        /*0074*/ 	.word	0x00000001


	//----- nvinfo : EIATTR_CRS_STACK_SIZE
	.align		4
.L_2698:
        /*0078*/ 	.byte	0x04, 0x1e
        /*007a*/ 	.short	(.L_2700 - .L_2699)
.L_2699:
        /*007c*/ 	.word	0x00000000


	//----- nvinfo : EIATTR_CBANK_PARAM_SIZE
	.align		4
.L_2700:
        /*0080*/ 	.byte	0x03, 0x19
        /*0082*/ 	.short	0x01d8


	//----- nvinfo : EIATTR_PARAM_CBANK
	.align		4
        /*0084*/ 	.byte	0x04, 0x0a
        /*0086*/ 	.short	(.L_2702 - .L_2701)
	.align		4
.L_2701:
        /*0088*/ 	.word	index@(.nv.constant0._ZN2at6native60_GLOBAL__N__fdc43544_27_DistributionRandomKernel_cu_f88cee4443distribution_elementwise_grid_stride_kernelIjLi4EZZZNS0_9templates4cuda21random_from_to_kernelIPNS_17CUDAGeneratorImplEEEvRNS_18TensorIteratorBaseEmlT_ENKUlvE_clEvENKUlvE4_clEvEUlP24curandStatePhilox4_32_10E0_ZNS1_27distribution_nullary_kernelIdj5uint4S7_SF_ZZZS5_IS7_EvS9_mlSA_ENKSB_clEvENKSC_clEvEUljE_EEvS9_T2_RKT3_T4_EUlijE0_EEvlNS_15PhiloxCudaStateET1_SJ_)
        /*008c*/ 	.short	0x0380
        /*008e*/ 	.short	0x01d8


	//----- nvinfo : EIATTR_SW_WAR
	.align		4
.L_2702:
        /*0090*/ 	.byte	0x04, 0x36
        /*0092*/ 	.short	(.L_2704 - .L_2703)
.L_2703:
        /*0094*/ 	.word	0x00000008
.L_2704:


//--------------------- .nv.info._ZN2at6native60_GLOBAL__N__fdc43544_27_DistributionRandomKernel_cu_f88cee4443distribution_elementwise_grid_stride_kernelIjLi4EZZZNS0_9templates4cuda21random_from_to_kernelIPNS_17CUDAGeneratorImplEEEvRNS_18TensorIteratorBaseEmlT_ENKUlvE_clEvENKUlvE4_clEvEUlP24curandStatePhilox4_32_10E0_ZNS1_27distribution_nullary_kernelIdj5uint4S7_SF_ZZZS5_IS7_EvS9_mlSA_ENKSB_clEvENKSC_clEvEUljE_EEvS9_T2_RKT3_T4_EUlijE_EEvlNS_15PhiloxCudaStateET1_SJ_ --------------------------
	.section	.nv.info._ZN2at6native60_GLOBAL__N__fdc43544_27_DistributionRandomKernel_cu_f88cee4443distribution_elementwise_grid_stride_kernelIjLi4EZZZNS0_9templates4cuda21random_from_to_kernelIPNS_17CUDAGeneratorImplEEEvRNS_18TensorIteratorBaseEmlT_ENKUlvE_clEvENKUlvE4_clEvEUlP24curandStatePhilox4_32_10E0_ZNS1_27distribution_nullary_kernelIdj5uint4S7_SF_ZZZS5_IS7_EvS9_mlSA_ENKSB_clEvENKSC_clEvEUljE_EEvS9_T2_RKT3_T4_EUlijE_EEvlNS_15PhiloxCudaStateET1_SJ_,"",@"SHT_CUDA_INFO"
	.sectionflags	@""
	.align	4


	//----- nvinfo : EIATTR_CUDA_API_VERSION
	.align		4
        /*0000*/ 	.byte	0x04, 0x37
        /*0002*/ 	.short	(.L_2706 - .L_2705)
.L_2705:
        /*0004*/ 	.word	0x00000082


	//----- nvinfo : EIATTR_KPARAM_INFO
	.align		4
.L_2706:
        /*0008*/ 	.byte	0x04, 0x17
        /*000a*/ 	.short	(.L_2708 - .L_2707)
.L_2707:
        /*000c*/ 	.word	0x00000000
        /*0010*/ 	.short	0x0003
        /*0012*/ 	.short	0x0028
        /*0014*/ 	.byte	0x00, 0xf0, 0x81, 0x00


	//----- nvinfo : EIATTR_KPARAM_INFO
	.align		4
.L_2708:
        /*0018*/ 	.byte	0x04, 0x17
        /*001a*/ 	.short	(.L_2710 - .L_2709)
.L_2709:
        /*001c*/ 	.word	0x00000000
        /*0020*/ 	.short	0x0002
        /*0022*/ 	.short	0x0020
        /*0024*/ 	.byte	0x00, 0xf0, 0x05, 0x00


	//----- nvinfo : EIATTR_KPARAM_INFO
	.align		4
.L_2710:
        /*0028*/ 	.byte	0x04, 0x17
        /*002a*/ 	.short	(.L_2712 - .L_2711)
.L_2711:
        /*002c*/ 	.word	0x00000000
        /*0030*/ 	.short	0x0001
        /*0032*/ 	.short	0x0008
        /*0034*/ 	.byte	0x00, 0xf0, 0x61, 0x00


	//----- nvinfo : EIATTR_KPARAM_INFO
	.align		4
.L_2712:
        /*0038*/ 	.byte	0x04, 0x17
        /*003a*/ 	.short	(.L_2714 - .L_2713)
.L_2713:
        /*003c*/ 	.word	0x00000000
        /*0040*/ 	.short	0x0000
        /*0042*/ 	.short	0x0000
        /*0044*/ 	.byte	0x00, 0xf0, 0x21, 0x00


	//----- nvinfo : EIATTR_SPARSE_MMA_MASK
	.align		4
.L_2714:
        /*0048*/ 	.byte	0x03, 0x50
        /*004a*/ 	.short	0x0000


	//----- nvinfo : EIATTR_MAXREG_COUNT
	.align		4
        /*004c*/ 	.byte	0x03, 0x1b
        /*004e*/ 	.short	0x0040


	//----- nvinfo : EIATTR_NUM_BARRIERS
	.align		4
        /*0050*/ 	.byte	0x02, 0x4c
        /*0052*/ 	.byte	0x01
	.zero		1


	//----- nvinfo : EIATTR_MERCURY_ISA_VERSION
	.align		4
        /*0054*/ 	.byte	0x03, 0x5f
        /*0056*/ 	.short	0x0101


	//----- nvinfo : EIATTR_VRC_CTA_INIT_COUNT
	.align		4
        /*0058*/ 	.byte	0x02, 0x4a
	.zero		1
	.zero		1


	//----- nvinfo : EIATTR_EXIT_INSTR_OFFSETS
	.align		4
        /*005c*/ 	.byte	0x04, 0x1c
        /*005e*/ 	.short	(.L_2716 - .L_2715)


	//   ....[0]....
.L_2715:
        /*0060*/ 	.word	0x000007d0


	//   ....[1]....
        /*0064*/ 	.word	0x000017a0


	//----- nvinfo : EIATTR_MAX_THREADS
	.align		4
.L_2716:
        /*0068*/ 	.byte	0x04, 0x05
        /*006a*/ 	.short	(.L_2718 - .L_2717)
.L_2717:
        /*006c*/ 	.word	0x00000100
        /*0070*/ 	.word	0x00000001
        /*0074*/ 	.word	0x00000001


	//----- nvinfo : EIATTR_CRS_STACK_SIZE
	.align		4
.L_2718:
        /*0078*/ 	.byte	0x04, 0x1e
        /*007a*/ 	.short	(.L_2720 - .L_2719)
.L_2719:
        /*007c*/ 	.word	0x00000000


	//----- nvinfo : EIATTR_CBANK_PARAM_SIZE
	.align		4
.L_2720:
        /*0080*/ 	.byte	0x03, 0x19
        /*0082*/ 	.short	0x0048


	//----- nvinfo : EIATTR_PARAM_CBANK
	.align		4
        /*0084*/ 	.byte	0x04, 0x0a
        /*0086*/ 	.short	(.L_2722 - .L_2721)
	.align		4
.L_2721:
        /*0088*/ 	.word	index@(.nv.constant0._ZN2at6native60_GLOBAL__N__fdc43544_27_DistributionRandomKernel_cu_f88cee4443distribution_elementwise_grid_stride_kernelIjLi4EZZZNS0_9templates4cuda21random_from_to_kernelIPNS_17CUDAGeneratorImplEEEvRNS_18TensorIteratorBaseEmlT_ENKUlvE_clEvENKUlvE4_clEvEUlP24curandStatePhilox4_32_10E0_ZNS1_27distribution_nullary_kernelIdj5uint4S7_SF_ZZZS5_IS7_EvS9_mlSA_ENKSB_clEvENKSC_clEvEUljE_EEvS9_T2_RKT3_T4_EUlijE_EEvlNS_15PhiloxCudaStateET1_SJ_)
        /*008c*/ 	.short	0x0380
        /*008e*/ 	.short	0x0048


	//----- nvinfo : EIATTR_SW_WAR
	.align		4
.L_2722:
        /*0090*/ 	.byte	0x04, 0x36
        /*0092*/ 	.short	(.L_2724 - .L_2723)
.L_2723:
        /*0094*/ 	.word	0x00000008
.L_2724:


//--------------------- .nv.info._ZN2at6native60_GLOBAL__N__fdc43544_27_DistributionRandomKernel_cu_f88cee4443distribution_elementwise_grid_stride_kernelImLi2EZZZNS0_9templates4cuda21random_from_to_kernelIPNS_17CUDAGeneratorImplEEEvRNS_18TensorIteratorBaseEmlT_ENKUlvE_clEvENKUlvE4_clEvEUlP24curandStatePhilox4_32_10E_ZNS1_27distribution_nullary_kernelIdm10ulonglong2S7_SF_ZZZS5_IS7_EvS9_mlSA_ENKSB_clEvENKSC_clEvEUlmE_EEvS9_T2_RKT3_T4_EUlimE0_EEvlNS_15PhiloxCudaStateET1_SJ_ --------------------------
	.section	.nv.info._ZN2at6native60_GLOBAL__N__fdc43544_27_DistributionRandomKernel_cu_f88cee4443distribution_elementwise_grid_stride_kernelImLi2EZZZNS0_9templates4cuda21random_from_to_kernelIPNS_17CUDAGeneratorImplEEEvRNS_18TensorIteratorBaseEmlT_ENKUlvE_clEvENKUlvE4_clEvEUlP24curandStatePhilox4_32_10E_ZNS1_27distribution_nullary_kernelIdm10ulonglong2S7_SF_ZZZS5_IS7_EvS9_mlSA_ENKSB_clEvENKSC_clEvEUlmE_EEvS9_T2_RKT3_T4_EUlimE0_EEvlNS_15PhiloxCudaStateET1_SJ_,"",@"SHT_CUDA_INFO"
	.sectionflags	@""
	.align	4


	//----- nvinfo : EIATTR_CUDA_API_VERSION
	.align		4
        /*0000*/ 	.byte	0x04, 0x37
        /*0002*/ 	.short	(.L_2726 - .L_2725)
.L_2725:
        /*0004*/ 	.word	0x00000082


	//----- nvinfo : EIATTR_KPARAM_INFO
	.align		4
.L_2726:
        /*0008*/ 	.byte	0x04, 0x17
        /*000a*/ 	.short	(.L_2728 - .L_2727)
.L_2727:
        /*000c*/ 	.word	0x00000000
        /*0010*/ 	.short	0x0003
        /*0012*/ 	.short	0x0028
        /*0014*/ 	.byte	0x00, 0xf0, 0xc1, 0x06


	//----- nvinfo : EIATTR_KPARAM_INFO
	.align		4
.L_2728:
        /*0018*/ 	.byte	0x04, 0x17
        /*001a*/ 	.short	(.L_2730 - .L_2729)
.L_2729:
        /*001c*/ 	.word	0x00000000
        /*0020*/ 	.short	0x0002
        /*0022*/ 	.short	0x0020
        /*0024*/ 	.byte	0x00, 0xf0, 0x05, 0x00


	//----- nvinfo : EIATTR_KPARAM_INFO
	.align		4
.L_2730:
        /*0028*/ 	.byte	0x04, 0x17
        /*002a*/ 	.short	(.L_2732 - .L_2731)
.L_2731:
        /*002c*/ 	.word	0x00000000
        /*0030*/ 	.short	0x0001
        /*0032*/ 	.short	0x0008
        /*0034*/ 	.byte	0x00, 0xf0, 0x61, 0x00


	//----- nvinfo : EIATTR_KPARAM_INFO
	.align		4
.L_2732:
        /*0038*/ 	.byte	0x04, 0x17
        /*003a*/ 	.short	(.L_2734 - .L_2733)
.L_2733:
        /*003c*/ 	.word	0x00000000
        /*0040*/ 	.short	0x0000
        /*0042*/ 	.short	0x0000
        /*0044*/ 	.byte	0x00, 0xf0, 0x21, 0x00


	//----- nvinfo : EIATTR_SPARSE_MMA_MASK
	.align		4
.L_2734:
        /*0048*/ 	.byte	0x03, 0x50
        /*004a*/ 	.short	0x0000


	//----- nvinfo : EIATTR_MAXREG_COUNT
	.align		4
        /*004c*/ 	.byte	0x03, 0x1b
        /*004e*/ 	.short	0x0040


	//----- nvinfo : EIATTR_NUM_BARRIERS
	.align		4
        /*0050*/ 	.byte	0x02, 0x4c
        /*0052*/ 	.byte	0x01
	.zero		1


	//----- nvinfo : EIATTR_MERCURY_ISA_VERSION
	.align		4
        /*0054*/ 	.byte	0x03, 0x5f
        /*0056*/ 	.short	0x0101


	//----- nvinfo : EIATTR_VRC_CTA_INIT_COUNT
	.align		4
        /*0058*/ 	.byte	0x02, 0x4a
	.zero		1
	.zero		1


	//----- nvinfo : EIATTR_EXIT_INSTR_OFFSETS
	.align		4
        /*005c*/ 	.byte	0x04, 0x1c
        /*005e*/ 	.short	(.L_2736 - .L_2735)


	//   ....[0]....
.L_2735:
        /*0060*/ 	.word	0x000007c0


	//   ....[1]....
        /*0064*/ 	.word	0x000038b0


	//----- nvinfo : EIATTR_MAX_THREADS
	.align		4
.L_2736:
        /*0068*/ 	.byte	0x04, 0x05
        /*006a*/ 	.short	(.L_2738 - .L_2737)
.L_2737:
        /*006c*/ 	.word	0x00000100
        /*0070*/ 	.word	0x00000001
        /*0074*/ 	.word	0x00000001


	//----- nvinfo : EIATTR_CRS_STACK_SIZE
	.align		4
.L_2738:
        /*0078*/ 	.byte	0x04, 0x1e
        /*007a*/ 	.short	(.L_2740 - .L_2739)
.L_2739:
        /*007c*/ 	.word	0x00000000


	//----- nvinfo : EIATTR_CBANK_PARAM_SIZE
	.align		4
.L_2740:
        /*0080*/ 	.byte	0x03, 0x19
        /*0082*/ 	.short	0x01d8


	//----- nvinfo : EIATTR_PARAM_CBANK
	.align		4
        /*0084*/ 	.byte	0x04, 0x0a
        /*0086*/ 	.short	(.L_2742 - .L_2741)
	.align		4
.L_2741:
        /*0088*/ 	.word	index@(.nv.constant0._ZN2at6native60_GLOBAL__N__fdc43544_27_DistributionRandomKernel_cu_f88cee4443distribution_elementwise_grid_stride_kernelImLi2EZZZNS0_9templates4cuda21random_from_to_kernelIPNS_17CUDAGeneratorImplEEEvRNS_18TensorIteratorBaseEmlT_ENKUlvE_clEvENKUlvE4_clEvEUlP24curandStatePhilox4_32_10E_ZNS1_27distribution_nullary_kernelIdm10ulonglong2S7_SF_ZZZS5_IS7_EvS9_mlSA_ENKSB_clEvENKSC_clEvEUlmE_EEvS9_T2_RKT3_T4_EUlimE0_EEvlNS_15PhiloxCudaStateET1_SJ_)
        /*008c*/ 	.short	0x0380
        /*008e*/ 	.short	0x01d8


	//----- nvinfo : EIATTR_SW_WAR
	.align		4
.L_2742:
        /*0090*/ 	.byte	0x04, 0x36
        /*0092*/ 	.short	(.L_2744 - .L_2743)
.L_2743:
        /*0094*/ 	.word	0x00000008
.L_2744:


//--------------------- .nv.info._ZN2at6native60_GLOBAL__N__fdc43544_27_DistributionRandomKernel_cu_f88cee4443distribution_elementwise_grid_stride_kernelImLi2EZZZNS0_9templates4cuda21random_from_to_kernelIPNS_17CUDAGeneratorImplEEEvRNS_18TensorIteratorBaseEmlT_ENKUlvE_clEvENKUlvE4_clEvEUlP24curandStatePhilox4_32_10E_ZNS1_27distribution_nullary_kernelIdm10ulonglong2S7_SF_ZZZS5_IS7_EvS9_mlSA_ENKSB_clEvENKSC_clEvEUlmE_EEvS9_T2_RKT3_T4_EUlimE_EEvlNS_15PhiloxCudaStateET1_SJ_ --------------------------
	.section	.nv.info._ZN2at6native60_GLOBAL__N__fdc43544_27_DistributionRandomKernel_cu_f88cee4443distribution_elementwise_grid_stride_kernelImLi2EZZZNS0_9templates4cuda21random_from_to_kernelIPNS_17CUDAGeneratorImplEEEvRNS_18TensorIteratorBaseEmlT_ENKUlvE_clEvENKUlvE4_clEvEUlP24curandStatePhilox4_32_10E_ZNS1_27distribution_nullary_kernelIdm10ulonglong2S7_SF_ZZZS5_IS7_EvS9_mlSA_ENKSB_clEvENKSC_clEvEUlmE_EEvS9_T2_RKT3_T4_EUlimE_EEvlNS_15PhiloxCudaStateET1_SJ_,"",@"SHT_CUDA_INFO"
	.sectionflags	@""
	.align	4


	//----- nvinfo : EIATTR_CUDA_API_VERSION
	.align		4
        /*0000*/ 	.byte	0x04, 0x37
        /*0002*/ 	.short	(.L_2746 - .L_2745)
.L_2745:
        /*0004*/ 	.word	0x00000082


	//----- nvinfo : EIATTR_KPARAM_INFO
	.align		4
.L_2746:
        /*0008*/ 	.byte	0x04, 0x17
        /*000a*/ 	.short	(.L_2748 - .L_2747)
.L_2747:
        /*000c*/ 	.word	0x00000000
        /*0010*/ 	.short	0x0003
        /*0012*/ 	.short	0x0028
        /*0014*/ 	.byte	0x00, 0xf0, 0x81, 0x00


	//----- nvinfo : EIATTR_KPARAM_INFO
	.align		4
.L_2748:
        /*0018*/ 	.byte	0x04, 0x17
        /*001a*/ 	.short	(.L_2750 - .L_2749)
.L_2749:
        /*001c*/ 	.word	0x00000000
        /*0020*/ 	.short	0x0002
        /*0022*/ 	.short	0x0020
        /*0024*/ 	.byte	0x00, 0xf0, 0x05, 0x00


	//----- nvinfo : EIATTR_KPARAM_INFO
	.align		4
.L_2750:
        /*0028*/ 	.byte	0x04, 0x17
        /*002a*/ 	.short	(.L_2752 - .L_2751)
.L_2751:
        /*002c*/ 	.word	0x00000000
        /*0030*/ 	.short	0x0001
        /*0032*/ 	.short	0x0008
        /*0034*/ 	.byte	0x00, 0xf0, 0x61, 0x00


	//----- nvinfo : EIATTR_KPARAM_INFO
	.align		4
.L_2752:
        /*0038*/ 	.byte	0x04, 0x17
        /*003a*/ 	.short	(.L_2754 - .L_2753)
.L_2753:
        /*003c*/ 	.word	0x00000000
        /*0040*/ 	.short	0x0000
        /*0042*/ 	.short	0x0000
        /*0044*/ 	.byte	0x00, 0xf0, 0x21, 0x00


	//----- nvinfo : EIATTR_SPARSE_MMA_MASK
	.align		4
.L_2754:
        /*0048*/ 	.byte	0x03, 0x50
        /*004a*/ 	.short	0x0000


	//----- nvinfo : EIATTR_MAXREG_COUNT
	.align		4
        /*004c*/ 	.byte	0x03, 0x1b
        /*004e*/ 	.short	0x0040


	//----- nvinfo : EIATTR_NUM_BARRIERS
	.align		4
        /*0050*/ 	.byte	0x02, 0x4c
        /*0052*/ 	.byte	0x01
	.zero		1


	//----- nvinfo : EIATTR_MERCURY_ISA_VERSION
	.align		4
        /*0054*/ 	.byte	0x03, 0x5f
        /*0056*/ 	.short	0x0101


	//----- nvinfo : EIATTR_VRC_CTA_INIT_COUNT
	.align		4
        /*0058*/ 	.byte	0x02, 0x4a
	.zero		1
	.zero		1


	//----- nvinfo : EIATTR_EXIT_INSTR_OFFSETS
	.align		4
        /*005c*/ 	.byte	0x04, 0x1c
        /*005e*/ 	.short	(.L_2756 - .L_2755)


	//   ....[0]....
.L_2755:
        /*0060*/ 	.word	0x000007c0


	//   ....[1]....
        /*0064*/ 	.word	0x00001300


	//----- nvinfo : EIATTR_MAX_THREADS
	.align		4
.L_2756:
        /*0068*/ 	.byte	0x04, 0x05
        /*006a*/ 	.short	(.L_2758 - .L_2757)
.L_2757:
        /*006c*/ 	.word	0x00000100
        /*0070*/ 	.word	0x00000001
        /*0074*/ 	.word	0x00000001


	//----- nvinfo : EIATTR_CRS_STACK_SIZE
	.align		4
.L_2758:
        /*0078*/ 	.byte	0x04, 0x1e
        /*007a*/ 	.short	(.L_2760 - .L_2759)
.L_2759:
        /*007c*/ 	.word	0x00000000


	//----- nvinfo : EIATTR_CBANK_PARAM_SIZE
	.align		4
.L_2760:
        /*0080*/ 	.byte	0x03, 0x19
        /*0082*/ 	.short	0x0048


	//----- nvinfo : EIATTR_PARAM_CBANK
	.align		4
        /*0084*/ 	.byte	0x04, 0x0a
        /*0086*/ 	.short	(.L_2762 - .L_2761)
	.align		4
.L_2761:
        /*0088*/ 	.word	index@(.nv.constant0._ZN2at6native60_GLOBAL__N__fdc43544_27_DistributionRandomKernel_cu_f88cee4443distribution_elementwise_grid_stride_kernelImLi2EZZZNS0_9templates4cuda21random_from_to_kernelIPNS_17CUDAGeneratorImplEEEvRNS_18TensorIteratorBaseEmlT_ENKUlvE_clEvENKUlvE4_clEvEUlP24curandStatePhilox4_32_10E_ZNS1_27distribution_nullary_kernelIdm10ulonglong2S7_SF_ZZZS5_IS7_EvS9_mlSA_ENKSB_clEvENKSC_clEvEUlmE_EEvS9_T2_RKT3_T4_EUlimE_EEvlNS_15PhiloxCudaStateET1_SJ_)
        /*008c*/ 	.short	0x0380
        /*008e*/ 	.short	0x0048


	//----- nvinfo : EIATTR_SW_WAR
	.align		4
.L_2762:
        /*0090*/ 	.byte	0x04, 0x36
        /*0092*/ 	.short	(.L_2764 - .L_2763)
.L_2763:
        /*0094*/ 	.word	0x00000008
.L_2764:


//--------------------- .nv.info._ZN2at6native60_GLOBAL__N__fdc43544_27_DistributionRandomKernel_cu_f88cee4443distribution_elementwise_grid_stride_kernelIjLi4EZZZNS0_9templates4cuda21random_from_to_kernelIPNS_17CUDAGeneratorImplEEEvRNS_18TensorIteratorBaseEmlT_ENKUlvE_clEvENKUlvE3_clEvEUlP24curandStatePhilox4_32_10E0_ZNS1_27distribution_nullary_kernelIsj5uint4S7_SF_ZZZS5_IS7_EvS9_mlSA_ENKSB_clEvENKSC_clEvEUljE_EEvS9_T2_RKT3_T4_EUlijE0_EEvlNS_15PhiloxCudaStateET1_SJ_ --------------------------
	.section	.nv.info._ZN2at6native60_GLOBAL__N__fdc43544_27_DistributionRandomKernel_cu_f88cee4443distribution_elementwise_grid_stride_kernelIjLi4EZZZNS0_9templates4cuda21random_from_to_kernelIPNS_17CUDAGeneratorImplEEEvRNS_18TensorIteratorBaseEmlT_ENKUlvE_clEvENKUlvE3_clEvEUlP24curandStatePhilox4_32_10E0_ZNS1_27distribution_nullary_kernelIsj5uint4S7_SF_ZZZS5_IS7_EvS9_mlSA_ENKSB_clEvENKSC_clEvEUljE_EEvS9_T2_RKT3_T4_EUlijE0_EEvlNS_15PhiloxCudaStateET1_SJ_,"",@"SHT_CUDA_INFO"
	.sectionflags	@""
	.align	4


	//----- nvinfo : EIATTR_CUDA_API_VERSION
	.align		4
        /*0000*/ 	.byte	0x04, 0x37
        /*0002*/ 	.short	(.L_2766 - .L_2765)
.L_2765:
        /*0004*/ 	.word	0x00000082


	//----- nvinfo : EIATTR_KPARAM_INFO
	.align		4
.L_2766:
        /*0008*/ 	.byte	0x04, 0x17
        /*000a*/ 	.short	(.L_2768 - .L_2767)
.L_2767:
        /*000c*/ 	.word	0x00000000
        /*0010*/ 	.short	0x0003
        /*0012*/ 	.short	0x0028
        /*0014*/ 	.byte	0x00, 0xf0, 0xc1, 0x06


	//----- nvinfo : EIATTR_KPARAM_INFO
	.align		4
.L_2768:
        /*0018*/ 	.byte	0x04, 0x17
        /*001a*/ 	.short	(.L_2770 - .L_2769)
.L_2769:
        /*001c*/ 	.word	0x00000000
        /*0020*/ 	.short	0x0002
        /*0022*/ 	.short	0x0020
        /*0024*/ 	.byte	0x00, 0xf0, 0x05, 0x00


	//----- nvinfo : EIATTR_KPARAM_INFO
	.align		4
.L_2770:
        /*0028*/ 	.byte	0x04, 0x17
        /*002a*/ 	.short	(.L_2772 - .L_2771)
.L_2771:
        /*002c*/ 	.word	0x00000000
        /*0030*/ 	.short	0x0001
        /*0032*/ 	.short	0x0008
        /*0034*/ 	.byte	0x00, 0xf0, 0x61, 0x00


	//----- nvinfo : EIATTR_KPARAM_INFO
	.align		4
.L_2772:
        /*0038*/ 	.byte	0x04, 0x17
        /*003a*/ 	.short	(.L_2774 - .L_2773)
.L_2773:
        /*003c*/ 	.word	0x00000000
        /*0040*/ 	.short	0x0000
        /*0042*/ 	.short	0x0000
        /*0044*/ 	.byte	0x00, 0xf0, 0x21, 0x00


	//----- nvinfo : EIATTR_SPARSE_MMA_MASK
	.align		4
.L_2774:
        /*0048*/ 	.byte	0x03, 0x50
        /*004a*/ 	.short	0x0000


	//----- nvinfo : EIATTR_MAXREG_COUNT
	.align		4
        /*004c*/ 	.byte	0x03, 0x1b
        /*004e*/ 	.short	0x0040


	//----- nvinfo : EIATTR_NUM_BARRIERS
	.align		4
        /*0050*/ 	.byte	0x02, 0x4c
        /*0052*/ 	.byte	0x01
	.zero		1


	//----- nvinfo : EIATTR_MERCURY_ISA_VERSION
	.align		4
        /*0054*/ 	.byte	0x03, 0x5f
        /*0056*/ 	.short	0x0101


	//----- nvinfo : EIATTR_VRC_CTA_INIT_COUNT
	.align		4
        /*0058*/ 	.byte	0x02, 0x4a
	.zero		1
	.zero		1


	//----- nvinfo : EIATTR_EXIT_INSTR_OFFSETS
	.align		4
        /*005c*/ 	.byte	0x04, 0x1c
        /*005e*/ 	.short	(.L_2776 - .L_2775)


	//   ....[0]....
.L_2775:
        /*0060*/ 	.word	0x000007b0


	//   ....[1]....
        /*0064*/ 	.word	0x00005cc0


	//----- nvinfo : EIATTR_MAX_THREADS
	.align		4
.L_2776:
        /*0068*/ 	.byte	0x04, 0x05
        /*006a*/ 	.short	(.L_2778 - .L_2777)
.L_2777:
        /*006c*/ 	.word	0x00000100
        /*0070*/ 	.word	0x00000001
        /*0074*/ 	.word	0x00000001


	//----- nvinfo : EIATTR_CRS_STACK_SIZE
	.align		4
.L_2778:
        /*0078*/ 	.byte	0x04, 0x1e
        /*007a*/ 	.short	(.L_2780 - .L_2779)
.L_2779:
        /*007c*/ 	.word	0x00000000


	//----- nvinfo : EIATTR_CBANK_PARAM_SIZE
	.align		4
.L_2780:
        /*0080*/ 	.byte	0x03, 0x19
        /*0082*/ 	.short	0x01d8


	//----- nvinfo : EIATTR_PARAM_CBANK
	.align		4
        /*0084*/ 	.byte	0x04, 0x0a
        /*0086*/ 	.short	(.L_2782 - .L_2781)
	.align		4
.L_2781:
        /*0088*/ 	.word	index@(.nv.constant0._ZN2at6native60_GLOBAL__N__fdc43544_27_DistributionRandomKernel_cu_f88cee4443distribution_elementwise_grid_stride_kernelIjLi4EZZZNS0_9templates4cuda21random_from_to_kernelIPNS_17CUDAGeneratorImplEEEvRNS_18TensorIteratorBaseEmlT_ENKUlvE_clEvENKUlvE3_clEvEUlP24curandStatePhilox4_32_10E0_ZNS1_27distribution_nullary_kernelIsj5uint4S7_SF_ZZZS5_IS7_EvS9_mlSA_ENKSB_clEvENKSC_clEvEUljE_EEvS9_T2_RKT3_T4_EUlijE0_EEvlNS_15PhiloxCudaStateET1_SJ_)
        /*008c*/ 	.short	0x0380
        /*008e*/ 	.short	0x01d8


	//----- nvinfo : EIATTR_SW_WAR
	.align		4
.L_2782:
        /*0090*/ 	.byte	0x04, 0x36
        /*0092*/ 	.short	(.L_2784 - .L_2783)
.L_2783:
        /*0094*/ 	.word	0x00000008
.L_2784:


//--------------------- .nv.info._ZN2at6native60_GLOBAL__N__fdc43544_27_DistributionRandomKernel_cu_f88cee4443distribution_elementwise_grid_stride_kernelIjLi4EZZZNS0_9templates4cuda21random_from_to_kernelIPNS_17CUDAGeneratorImplEEEvRNS_18TensorIteratorBaseEmlT_ENKUlvE_clEvENKUlvE3_clEvEUlP24curandStatePhilox4_32_10E0_ZNS1_27distribution_nullary_kernelIsj5uint4S7_SF_ZZZS5_IS7_EvS9_mlSA_ENKSB_clEvENKSC_clEvEUljE_EEvS9_T2_RKT3_T4_EUlijE_EEvlNS_15PhiloxCudaStateET1_SJ_ --------------------------
	.section	.nv.info._ZN2at6native60_GLOBAL__N__fdc43544_27_DistributionRandomKernel_cu_f88cee4443distribution_elementwise_grid_stride_kernelIjLi4EZZZNS0_9templates4cuda21random_from_to_kernelIPNS_17CUDAGeneratorImplEEEvRNS_18TensorIteratorBaseEmlT_ENKUlvE_clEvENKUlvE3_clEvEUlP24curandStatePhilox4_32_10E0_ZNS1_27distribution_nullary_kernelIsj5uint4S7_SF_ZZZS5_IS7_EvS9_mlSA_ENKSB_clEvENKSC_clEvEUljE_EEvS9_T2_RKT3_T4_EUlijE_EEvlNS_15PhiloxCudaStateET1_SJ_,"",@"SHT_CUDA_INFO"
	.sectionflags	@""
	.align	4


	//----- nvinfo : EIATTR_CUDA_API_VERSION
	.align		4
        /*0000*/ 	.byte	0x04, 0x37
        /*0002*/ 	.short	(.L_2786 - .L_2785)
.L_2785:
        /*0004*/ 	.word	0x00000082


	//----- nvinfo : EIATTR_KPARAM_INFO
	.align		4
.L_2786:
        /*0008*/ 	.byte	0x04, 0x17
        /*000a*/ 	.short	(.L_2788 - .L_2787)
.L_2787:
        /*000c*/ 	.word	0x00000000
        /*0010*/ 	.short	0x0003
        /*0012*/ 	.short	0x0028
        /*0014*/ 	.byte	0x00, 0xf0, 0x81, 0x00


	//----- nvinfo : EIATTR_KPARAM_INFO
	.align		4
.L_2788:
        /*0018*/ 	.byte	0x04, 0x17
        /*001a*/ 	.short	(.L_2790 - .L_2789)
.L_2789:
        /*001c*/ 	.word	0x00000000
        /*0020*/ 	.short	0x0002
        /*0022*/ 	.short	0x0020
        /*0024*/ 	.byte	0x00, 0xf0, 0x05, 0x00


	//----- nvinfo : EIATTR_KPARAM_INFO
	.align		4
.L_2790:
        /*0028*/ 	.byte	0x04, 0x17
        /*002a*/ 	.short	(.L_2792 - .L_2791)
.L_2791:
        /*002c*/ 	.word	0x00000000
        /*0030*/ 	.short	0x0001
        /*0032*/ 	.short	0x0008
        /*0034*/ 	.byte	0x00, 0xf0, 0x61, 0x00


	//----- nvinfo : EIATTR_KPARAM_INFO
	.align		4
.L_2792:
        /*0038*/ 	.byte	0x04, 0x17
        /*003a*/ 	.short	(.L_2794 - .L_2793)
.L_2793:
        /*003c*/ 	.word	0x00000000
        /*0040*/ 	.short	0x0000
        /*0042*/ 	.short	0x0000
        /*0044*/ 	.byte	0x00, 0xf0, 0x21, 0x00


	//----- nvinfo : EIATTR_SPARSE_MMA_MASK
	.align		4
.L_2794:
        /*0048*/ 	.byte	0x03, 0x50
        /*004a*/ 	.short	0x0000


	//----- nvinfo : EIATTR_MAXREG_COUNT
	.align		4
        /*004c*/ 	.byte	0x03, 0x1b
        /*004e*/ 	.short	0x0040


	//----- nvinfo : EIATTR_NUM_BARRIERS
	.align		4
        /*0050*/ 	.byte	0x02, 0x4c
        /*0052*/ 	.byte	0x01
	.zero		1


	//----- nvinfo : EIATTR_MERCURY_ISA_VERSION
	.align		4
        /*0054*/ 	.byte	0x03, 0x5f
        /*0056*/ 	.short	0x0101


	//----- nvinfo : EIATTR_VRC_CTA_INIT_COUNT
	.align		4
        /*0058*/ 	.byte	0x02, 0x4a
	.zero		1
	.zero		1


	//----- nvinfo : EIATTR_EXIT_INSTR_OFFSETS
	.align		4
        /*005c*/ 	.byte	0x04, 0x1c
        /*005e*/ 	.short	(.L_2796 - .L_2795)


	//   ....[0]....
.L_2795:
        /*0060*/ 	.word	0x000007d0


	//   ....[1]....
        /*0064*/ 	.word	0x00001690


	//----- nvinfo : EIATTR_MAX_THREADS
	.align		4
.L_2796:
        /*0068*/ 	.byte	0x04, 0x05
        /*006a*/ 	.short	(.L_2798 - .L_2797)
.L_2797:
        /*006c*/ 	.word	0x00000100
        /*0070*/ 	.word	0x00000001
        /*0074*/ 	.word	0x00000001


	//----- nvinfo : EIATTR_CRS_STACK_SIZE
	.align		4
.L_2798:
        /*0078*/ 	.byte	0x04, 0x1e
        /*007a*/ 	.short	(.L_2800 - .L_2799)
.L_2799:
        /*007c*/ 	.word	0x00000000


	//----- nvinfo : EIATTR_CBANK_PARAM_SIZE
	.align		4
.L_2800:
        /*0080*/ 	.byte	0x03, 0x19
        /*0082*/ 	.short	0x0048


	//----- nvinfo : EIATTR_PARAM_CBANK
	.align		4
        /*0084*/ 	.byte	0x04, 0x0a
        /*0086*/ 	.short	(.L_2802 - .L_2801)
	.align		4
.L_2801:
        /*0088*/ 	.word	index@(.nv.constant0._ZN2at6native60_GLOBAL__N__fdc43544_27_DistributionRandomKernel_cu_f88cee4443distribution_elementwise_grid_stride_kernelIjLi4EZZZNS0_9templates4cuda21random_from_to_kernelIPNS_17CUDAGeneratorImplEEEvRNS_18TensorIteratorBaseEmlT_ENKUlvE_clEvENKUlvE3_clEvEUlP24curandStatePhilox4_32_10E0_ZNS1_27distribution_nullary_kernelIsj5uint4S7_SF_ZZZS5_IS7_EvS9_mlSA_ENKSB_clEvENKSC_clEvEUljE_EEvS9_T2_RKT3_T4_EUlijE_EEvlNS_15PhiloxCudaStateET1_SJ_)
        /*008c*/ 	.short	0x0380
        /*008e*/ 	.short	0x0048


	//----- nvinfo : EIATTR_SW_WAR
	.align		4
.L_2802:
        /*0090*/ 	.byte	0x04, 0x36
        /*0092*/ 	.short	(.L_2804 - .L_2803)
.L_2803:
        /*0094*/ 	.word	0x00000008
.L_2804:


//--------------------- .nv.info._ZN2at6native60_GLOBAL__N__fdc43544_27_DistributionRandomKernel_cu_f88cee4443distribution_elementwise_grid_stride_kernelImLi2EZZZNS0_9templates4cuda21random_from_to_kernelIPNS_17CUDAGeneratorImplEEEvRNS_18TensorIteratorBaseEmlT_ENKUlvE_clEvENKUlvE3_clEvEUlP24curandStatePhilox4_32_10E_ZNS1_27distribution_nullary_kernelIsm10ulonglong2S7_SF_ZZZS5_IS7_EvS9_mlSA_ENKSB_clEvENKSC_clEvEUlmE_EEvS9_T2_RKT3_T4_EUlimE0_EEvlNS_15PhiloxCudaStateET1_SJ_ --------------------------
	.section	.nv.info._ZN2at6native60_GLOBAL__N__fdc43544_27_DistributionRandomKernel_cu_f88cee4443distribution_elementwise_grid_stride_kernelImLi2EZZZNS0_9templates4cuda21random_from_to_kernelIPNS_17CUDAGeneratorImplEEEvRNS_18TensorIteratorBaseEmlT_ENKUlvE_clEvENKUlvE3_clEvEUlP24curandStatePhilox4_32_10E_ZNS1_27distribution_nullary_kernelIsm10ulonglong2S7_SF_ZZZS5_IS7_EvS9_mlSA_ENKSB_clEvENKSC_clEvEUlmE_EEvS9_T2_RKT3_T4_EUlimE0_EEvlNS_15PhiloxCudaStateET1_SJ_,"",@"SHT_CUDA_INFO"
	.sectionflags	@""
	.align	4


	//----- nvinfo : EIATTR_CUDA_API_VERSION
	.align		4
        /*0000*/ 	.byte	0x04, 0x37
        /*0002*/ 	.short	(.L_2806 - .L_2805)
.L_2805:
        /*0004*/ 	.word	0x00000082


	//----- nvinfo : EIATTR_KPARAM_INFO
	.align		4
.L_2806:
        /*0008*/ 	.byte	0x04, 0x17
        /*000a*/ 	.short	(.L_2808 - .L_2807)
.L_2807:
        /*000c*/ 	.word	0x00000000
        /*0010*/ 	.short	0x0003
        /*0012*/ 	.short	0x0028
        /*0014*/ 	.byte	0x00, 0xf0, 0xc1, 0x06


	//----- nvinfo : EIATTR_KPARAM_INFO
	.align		4
.L_2808:
        /*0018*/ 	.byte	0x04, 0x17
        /*001a*/ 	.short	(.L_2810 - .L_2809)
.L_2809:
        /*001c*/ 	.word	0x00000000
        /*0020*/ 	.short	0x0002
        /*0022*/ 	.short	0x0020
        /*0024*/ 	.byte	0x00, 0xf0, 0x05, 0x00


	//----- nvinfo : EIATTR_KPARAM_INFO
	.align		4
.L_2810:
        /*0028*/ 	.byte	0x04, 0x17
        /*002a*/ 	.short	(.L_2812 - .L_2811)
.L_2811:
        /*002c*/ 	.word	0x00000000
        /*0030*/ 	.short	0x0001
        /*0032*/ 	.short	0x0008
        /*0034*/ 	.byte	0x00, 0xf0, 0x61, 0x00


	//----- nvinfo : EIATTR_KPARAM_INFO
	.align		4
.L_2812:
        /*0038*/ 	.byte	0x04, 0x17
        /*003a*/ 	.short	(.L_2814 - .L_2813)
.L_2813:
        /*003c*/ 	.word	0x00000000
        /*0040*/ 	.short	0x0000
        /*0042*/ 	.short	0x0000
        /*0044*/ 	.byte	0x00, 0xf0, 0x21, 0x00


	//----- nvinfo : EIATTR_SPARSE_MMA_MASK
	.align		4
.L_2814:
        /*0048*/ 	.byte	0x03, 0x50
        /*004a*/ 	.short	0x0000


	//----- nvinfo : EIATTR_MAXREG_COUNT
	.align		4
        /*004c*/ 	.byte	0x03, 0x1b
        /*004e*/ 	.short	0x0040


	//----- nvinfo : EIATTR_NUM_BARRIERS
	.align		4
        /*0050*/ 	.byte	0x02, 0x4c
        /*0052*/ 	.byte	0x01
	.zero		1


	//----- nvinfo : EIATTR_MERCURY_ISA_VERSION
	.align		4
        /*0054*/ 	.byte	0x03, 0x5f
        /*0056*/ 	.short	0x0101


	//----- nvinfo : EIATTR_VRC_CTA_INIT_COUNT
	.align		4
        /*0058*/ 	.byte	0x02, 0x4a
	.zero		1
	.zero		1


	//----- nvinfo : EIATTR_EXIT_INSTR_OFFSETS
	.align		4
        /*005c*/ 	.byte	0x04, 0x1c
        /*005e*/ 	.short	(.L_2816 - .L_2815)


	//   ....[0]....
.L_2815:
        /*0060*/ 	.word	0x000007c0


	//   ....[1]....
        /*0064*/ 	.word	0x00003930


	//----- nvinfo : EIATTR_MAX_THREADS
	.align		4
.L_2816:
        /*0068*/ 	.byte	0x04, 0x05
        /*006a*/ 	.short	(.L_2818 - .L_2817)
.L_2817:
        /*006c*/ 	.word	0x00000100
        /*0070*/ 	.word	0x00000001
        /*0074*/ 	.word	0x00000001


	//----- nvinfo : EIATTR_CRS_STACK_SIZE
	.align		4
.L_2818:
        /*0078*/ 	.byte	0x04, 0x1e
        /*007a*/ 	.short	(.L_2820 - .L_2819)
.L_2819:
        /*007c*/ 	.word	0x00000000


	//----- nvinfo : EIATTR_CBANK_PARAM_SIZE
	.align		4
.L_2820:
        /*0080*/ 	.byte	0x03, 0x19
        /*0082*/ 	.short	0x01d8


	//----- nvinfo : EIATTR_PARAM_CBANK
	.align		4
        /*0084*/ 	.byte	0x04, 0x0a
        /*0086*/ 	.short	(.L_2822 - .L_2821)
	.align		4
.L_2821:
        /*0088*/ 	.word	index@(.nv.constant0._ZN2at6native60_GLOBAL__N__fdc43544_27_DistributionRandomKernel_cu_f88cee4443distribution_elementwise_grid_stride_kernelImLi2EZZZNS0_9templates4cuda21random_from_to_kernelIPNS_17CUDAGeneratorImplEEEvRNS_18TensorIteratorBaseEmlT_ENKUlvE_clEvENKUlvE3_clEvEUlP24curandStatePhilox4_32_10E_ZNS1_27distribution_nullary_kernelIsm10ulonglong2S7_SF_ZZZS5_IS7_EvS9_mlSA_ENKSB_clEvENKSC_clEvEUlmE_EEvS9_T2_RKT3_T4_EUlimE0_EEvlNS_15PhiloxCudaStateET1_SJ_)
        /*008c*/ 	.short	0x0380
        /*008e*/ 	.short	0x01d8


	//----- nvinfo : EIATTR_SW_WAR
	.align		4
.L_2822:
        /*0090*/ 	.byte	0x04, 0x36
        /*0092*/ 	.short	(.L_2824 - .L_2823)
.L_2823:
        /*0094*/ 	.word	0x00000008
.L_2824:


//--------------------- .nv.info._ZN2at6native60_GLOBAL__N__fdc43544_27_DistributionRandomKernel_cu_f88cee4443distribution_elementwise_grid_stride_kernelImLi2EZZZNS0_9templates4cuda21random_from_to_kernelIPNS_17CUDAGeneratorImplEEEvRNS_18TensorIteratorBaseEmlT_ENKUlvE_clEvENKUlvE3_clEvEUlP24curandStatePhilox4_32_10E_ZNS1_27distribution_nullary_kernelIsm10ulonglong2S7_SF_ZZZS5_IS7_EvS9_mlSA_ENKSB_clEvENKSC_clEvEUlmE_EEvS9_T2_RKT3_T4_EUlimE_EEvlNS_15PhiloxCudaStateET1_SJ_ --------------------------
	.section	.nv.info._ZN2at6native60_GLOBAL__N__fdc43544_27_DistributionRandomKernel_cu_f88cee4443distribution_elementwise_grid_stride_kernelImLi2EZZZNS0_9templates4cuda21random_from_to_kernelIPNS_17CUDAGeneratorImplEEEvRNS_18TensorIteratorBaseEmlT_ENKUlvE_clEvENKUlvE3_clEvEUlP24curandStatePhilox4_32_10E_ZNS1_27distribution_nullary_kernelIsm10ulonglong2S7_SF_ZZZS5_IS7_EvS9_mlSA_ENKSB_clEvENKSC_clEvEUlmE_EEvS9_T2_RKT3_T4_EUlimE_EEvlNS_15PhiloxCudaStateET1_SJ_,"",@"SHT_CUDA_INFO"
	.sectionflags	@""
	.align	4


	//----- nvinfo : EIATTR_CUDA_API_VERSION
	.align		4
        /*0000*/ 	.byte	0x04, 0x37
        /*0002*/ 	.short	(.L_2826 - .L_2825)
.L_2825:
        /*0004*/ 	.word	0x00000082


	//----- nvinfo : EIATTR_KPARAM_INFO
	.align		4
.L_2826:
        /*0008*/ 	.byte	0x04, 0x17
        /*000a*/ 	.short	(.L_2828 - .L_2827)
.L_2827:
        /*000c*/ 	.word	0x00000000
        /*0010*/ 	.short	0x0003
        /*0012*/ 	.short	0x0028
        /*0014*/ 	.byte	0x00, 0xf0, 0x81, 0x00


	//----- nvinfo : EIATTR_KPARAM_INFO
	.align		4
.L_2828:
        /*0018*/ 	.byte	0x04, 0x17
        /*001a*/ 	.short	(.L_2830 - .L_2829)
.L_2829:
        /*001c*/ 	.word	0x00000000
        /*0020*/ 	.short	0x0002
        /*0022*/ 	.short	0x0020
        /*0024*/ 	.byte	0x00, 0xf0, 0x05, 0x00


	//----- nvinfo : EIATTR_KPARAM_INFO
	.align		4
.L_2830:
        /*0028*/ 	.byte	0x04, 0x17
        /*002a*/ 	.short	(.L_2832 - .L_2831)
.L_2831:
        /*002c*/ 	.word	0x00000000
        /*0030*/ 	.short	0x0001
        /*0032*/ 	.short	0x0008
        /*0034*/ 	.byte	0x00, 0xf0, 0x61, 0x00


	//----- nvinfo : EIATTR_KPARAM_INFO
	.align		4
.L_2832:
        /*0038*/ 	.byte	0x04, 0x17
        /*003a*/ 	.short	(.L_2834 - .L_2833)
.L_2833:
        /*003c*/ 	.word	0x00000000
        /*0040*/ 	.short	0x0000
        /*0042*/ 	.short	0x0000
        /*0044*/ 	.byte	0x00, 0xf0, 0x21, 0x00


	//----- nvinfo : EIATTR_SPARSE_MMA_MASK
	.align		4
.L_2834:
        /*0048*/ 	.byte	0x03, 0x50
        /*004a*/ 	.short	0x0000


	//----- nvinfo : EIATTR_MAXREG_COUNT
	.align		4
        /*004c*/ 	.byte	0x03, 0x1b
        /*004e*/ 	.short	0x0040


	//----- nvinfo : EIATTR_NUM_BARRIERS
	.align		4
        /*0050*/ 	.byte	0x02, 0x4c
        /*0052*/ 	.byte	0x01
	.zero		1


	//----- nvinfo : EIATTR_MERCURY_ISA_VERSION
	.align		4
        /*0054*/ 	.byte	0x03, 0x5f
        /*0056*/ 	.short	0x0101


	//----- nvinfo : EIATTR_VRC_CTA_INIT_COUNT
	.align		4
        /*0058*/ 	.byte	0x02, 0x4a
	.zero		1
	.zero		1


	//----- nvinfo : EIATTR_EXIT_INSTR_OFFSETS
	.align		4
        /*005c*/ 	.byte	0x04, 0x1c
        /*005e*/ 	.short	(.L_2836 - .L_2835)


	//   ....[0]....
.L_2835:
        /*0060*/ 	.word	0x000007c0


	//   ....[1]....
        /*0064*/ 	.word	0x00001270


	//----- nvinfo : EIATTR_MAX_THREADS
	.align		4
.L_2836:
        /*0068*/ 	.byte	0x04, 0x05
        /*006a*/ 	.short	(.L_2838 - .L_2837)
.L_2837:
        /*006c*/ 	.word	0x00000100
        /*0070*/ 	.word	0x00000001
        /*0074*/ 	.word	0x00000001


	//----- nvinfo : EIATTR_CRS_STACK_SIZE
	.align		4
.L_2838:
        /*0078*/ 	.byte	0x04, 0x1e
        /*007a*/ 	.short	(.L_2840 - .L_2839)
.L_2839:
        /*007c*/ 	.word	0x00000000


	//----- nvinfo : EIATTR_CBANK_PARAM_SIZE
	.align		4
.L_2840:
        /*0080*/ 	.byte	0x03, 0x19
        /*0082*/ 	.short	0x0048


	//----- nvinfo : EIATTR_PARAM_CBANK
	.align		4
        /*0084*/ 	.byte	0x04, 0x0a
        /*0086*/ 	.short	(.L_2842 - .L_2841)
	.align		4
.L_2841:
        /*0088*/ 	.word	index@(.nv.constant0._ZN2at6native60_GLOBAL__N__fdc43544_27_DistributionRandomKernel_cu_f88cee4443distribution_elementwise_grid_stride_kernelImLi2EZZZNS0_9templates4cuda21random_from_to_kernelIPNS_17CUDAGeneratorImplEEEvRNS_18TensorIteratorBaseEmlT_ENKUlvE_clEvENKUlvE3_clEvEUlP24curandStatePhilox4_32_10E_ZNS1_27distribution_nullary_kernelIsm10ulonglong2S7_SF_ZZZS5_IS7_EvS9_mlSA_ENKSB_clEvENKSC_clEvEUlmE_EEvS9_T2_RKT3_T4_EUlimE_EEvlNS_15PhiloxCudaStateET1_SJ_)
        /*008c*/ 	.short	0x0380
        /*008e*/ 	.short	0x0048


	//----- nvinfo : EIATTR_SW_WAR
	.align		4
.L_2842:
        /*0090*/ 	.byte	0x04, 0x36
        /*0092*/ 	.short	(.L_2844 - .L_2843)
.L_2843:
        /*0094*/ 	.word	0x00000008
.L_2844:


//--------------------- .nv.info._ZN2at6native60_GLOBAL__N__fdc43544_27_DistributionRandomKernel_cu_f88cee4443distribution_elementwise_grid_stride_kernelIjLi4EZZZNS0_9templates4cuda21random_from_to_kernelIPNS_17CUDAGeneratorImplEEEvRNS_18TensorIteratorBaseEmlT_ENKUlvE_clEvENKUlvE2_clEvEUlP24curandStatePhilox4_32_10E0_ZNS1_27distribution_nullary_kernelIlj5uint4S7_SF_ZZZS5_IS7_EvS9_mlSA_ENKSB_clEvENKSC_clEvEUljE_EEvS9_T2_RKT3_T4_EUlijE0_EEvlNS_15PhiloxCudaStateET1_SJ_ --------------------------
	.section	.nv.info._ZN2at6native60_GLOBAL__N__fdc43544_27_DistributionRandomKernel_cu_f88cee4443distribution_elementwise_grid_stride_kernelIjLi4EZZZNS0_9templates4cuda21random_from_to_kernelIPNS_17CUDAGeneratorImplEEEvRNS_18TensorIteratorBaseEmlT_ENKUlvE_clEvENKUlvE2_clEvEUlP24curandStatePhilox4_32_10E0_ZNS1_27distribution_nullary_kernelIlj5uint4S7_SF_ZZZS5_IS7_EvS9_mlSA_ENKSB_clEvENKSC_clEvEUljE_EEvS9_T2_RKT3_T4_EUlijE0_EEvlNS_15PhiloxCudaStateET1_SJ_,"",@"SHT_CUDA_INFO"
	.sectionflags	@""
	.align	4


	//----- nvinfo : EIATTR_CUDA_API_VERSION
	.align		4
        /*0000*/ 	.byte	0x04, 0x37
        /*0002*/ 	.short	(.L_2846 - .L_2845)
.L_2845:
        /*0004*/ 	.word	0x00000082


	//----- nvinfo : EIATTR_KPARAM_INFO
	.align		4
.L_2846:
        /*0008*/ 	.byte	0x04, 0x17
        /*000a*/ 	.short	(.L_2848 - .L_2847)
.L_2847:
        /*000c*/ 	.word	0x00000000
        /*0010*/ 	.short	0x0003
        /*0012*/ 	.short	0x0028
        /*0014*/ 	.byte	0x00, 0xf0, 0xc1, 0x06


	//----- nvinfo : EIATTR_KPARAM_INFO
	.align		4
.L_2848:
        /*0018*/ 	.byte	0x04, 0x17
        /*001a*/ 	.short	(.L_2850 - .L_2849)
.L_2849:
        /*001c*/ 	.word	0x00000000
        /*0020*/ 	.short	0x0002
        /*0022*/ 	.short	0x0020
        /*0024*/ 	.byte	0x00, 0xf0, 0x05, 0x00


	//----- nvinfo : EIATTR_KPARAM_INFO
	.align		4
.L_2850:
        /*0028*/ 	.byte	0x04, 0x17
        /*002a*/ 	.short	(.L_2852 - .L_2851)
.L_2851:
        /*002c*/ 	.word	0x00000000
        /*0030*/ 	.short	0x0001
        /*0032*/ 	.short	0x0008
        /*0034*/ 	.byte	0x00, 0xf0, 0x61, 0x00


	//----- nvinfo : EIATTR_KPARAM_INFO
	.align		4
.L_2852:
        /*0038*/ 	.byte	0x04, 0x17
        /*003a*/ 	.short	(.L_2854 - .L_2853)
.L_2853:
        /*003c*/ 	.word	0x00000000
        /*0040*/ 	.short	0x0000
        /*0042*/ 	.short	0x0000
        /*0044*/ 	.byte	0x00, 0xf0, 0x21, 0x00


	//----- nvinfo : EIATTR_SPARSE_MMA_MASK
	.align		4
.L_2854:
        /*0048*/ 	.byte	0x03, 0x50
        /*004a*/ 	.short	0x0000


	//----- nvinfo : EIATTR_MAXREG_COUNT
	.align		4
        /*004c*/ 	.byte	0x03, 0x1b
        /*004e*/ 	.short	0x0040


	//----- nvinfo : EIATTR_NUM_BARRIERS
	.align		4
        /*0050*/ 	.byte	0x02, 0x4c
        /*0052*/ 	.byte	0x01
	.zero		1


	//----- nvinfo : EIATTR_MERCURY_ISA_VERSION
	.align		4
        /*0054*/ 	.byte	0x03, 0x5f
        /*0056*/ 	.short	0x0101


	//----- nvinfo : EIATTR_VRC_CTA_INIT_COUNT
	.align		4
        /*0058*/ 	.byte	0x02, 0x4a
	.zero		1
	.zero		1


	//----- nvinfo : EIATTR_EXIT_INSTR_OFFSETS
	.align		4
        /*005c*/ 	.byte	0x04, 0x1c
        /*005e*/ 	.short	(.L_2856 - .L_2855)


	//   ....[0]....
.L_2855:
        /*0060*/ 	.word	0x000007b0


	//   ....[1]....
        /*0064*/ 	.word	0x00005e40


	//----- nvinfo : EIATTR_MAX_THREADS
	.align		4
.L_2856:
        /*0068*/ 	.byte	0x04, 0x05
        /*006a*/ 	.short	(.L_2858 - .L_2857)
.L_2857:
        /*006c*/ 	.word	0x00000100
        /*0070*/ 	.word	0x00000001
        /*0074*/ 	.word	0x00000001


	//----- nvinfo : EIATTR_CRS_STACK_SIZE
	.align		4
.L_2858:
        /*0078*/ 	.byte	0x04, 0x1e
        /*007a*/ 	.short	(.L_2860 - .L_2859)
.L_2859:
        /*007c*/ 	.word	0x00000000


	//----- nvinfo : EIATTR_CBANK_PARAM_SIZE
	.align		4
.L_2860:
        /*0080*/ 	.byte	0x03, 0x19
        /*0082*/ 	.short	0x01d8


	//----- nvinfo : EIATTR_PARAM_CBANK
	.align		4
        /*0084*/ 	.byte	0x04, 0x0a
        /*0086*/ 	.short	(.L_2862 - .L_2861)
	.align		4
.L_2861:
        /*0088*/ 	.word	index@(.nv.constant0._ZN2at6native60_GLOBAL__N__fdc43544_27_DistributionRandomKernel_cu_f88cee4443distribution_elementwise_grid_stride_kernelIjLi4EZZZNS0_9templates4cuda21random_from_to_kernelIPNS_17CUDAGeneratorImplEEEvRNS_18TensorIteratorBaseEmlT_ENKUlvE_clEvENKUlvE2_clEvEUlP24curandStatePhilox4_32_10E0_ZNS1_27distribution_nullary_kernelIlj5uint4S7_SF_ZZZS5_IS7_EvS9_mlSA_ENKSB_clEvENKSC_clEvEUljE_EEvS9_T2_RKT3_T4_EUlijE0_EEvlNS_15PhiloxCudaStateET1_SJ_)
        /*008c*/ 	.short	0x0380
        /*008e*/ 	.short	0x01d8


	//----- nvinfo : EIATTR_SW_WAR
	.align		4
.L_2862:
        /*0090*/ 	.byte	0x04, 0x36
        /*0092*/ 	.short	(.L_2864 - .L_2863)
.L_2863:
        /*0094*/ 	.word	0x00000008
.L_2864:


//--------------------- .nv.info._ZN2at6native60_GLOBAL__N__fdc43544_27_DistributionRandomKernel_cu_f88cee4443distribution_elementwise_grid_stride_kernelIjLi4EZZZNS0_9templates4cuda21random_from_to_kernelIPNS_17CUDAGeneratorImplEEEvRNS_18TensorIteratorBaseEmlT_ENKUlvE_clEvENKUlvE2_clEvEUlP24curandStatePhilox4_32_10E0_ZNS1_27distribution_nullary_kernelIlj5uint4S7_SF_ZZZS5_IS7_EvS9_mlSA_ENKSB_clEvENKSC_clEvEUljE_EEvS9_T2_RKT3_T4_EUlijE_EEvlNS_15PhiloxCudaStateET1_SJ_ --------------------------
	.section	.nv.info._ZN2at6native60_GLOBAL__N__fdc43544_27_DistributionRandomKernel_cu_f88cee4443distribution_elementwise_grid_stride_kernelIjLi4EZZZNS0_9templates4cuda21random_from_to_kernelIPNS_17CUDAGeneratorImplEEEvRNS_18TensorIteratorBaseEmlT_ENKUlvE_clEvENKUlvE2_clEvEUlP24curandStatePhilox4_32_10E0_ZNS1_27distribution_nullary_kernelIlj5uint4S7_SF_ZZZS5_IS7_EvS9_mlSA_ENKSB_clEvENKSC_clEvEUljE_EEvS9_T2_RKT3_T4_EUlijE_EEvlNS_15PhiloxCudaStateET1_SJ_,"",@"SHT_CUDA_INFO"
	.sectionflags	@""
	.align	4


	//----- nvinfo : EIATTR_CUDA_API_VERSION
	.align		4
        /*0000*/ 	.byte	0x04, 0x37
        /*0002*/ 	.short	(.L_2866 - .L_2865)
.L_2865:
        /*0004*/ 	.word	0x00000082


	//----- nvinfo : EIATTR_KPARAM_INFO
	.align		4
.L_2866:
        /*0008*/ 	.byte	0x04, 0x17
        /*000a*/ 	.short	(.L_2868 - .L_2867)
.L_2867:
        /*000c*/ 	.word	0x00000000
        /*0010*/ 	.short	0x0003
        /*0012*/ 	.short	0x0028
        /*0014*/ 	.byte	0x00, 0xf0, 0x81, 0x00


	//----- nvinfo : EIATTR_KPARAM_INFO
	.align		4
.L_2868:
        /*0018*/ 	.byte	0x04, 0x17
        /*001a*/ 	.short	(.L_2870 - .L_2869)
.L_2869:
        /*001c*/ 	.word	0x00000000
        /*0020*/ 	.short	0x0002
        /*0022*/ 	.short	0x0020
        /*0024*/ 	.byte	0x00, 0xf0, 0x05, 0x00


	//----- nvinfo : EIATTR_KPARAM_INFO
	.align		4
.L_2870:
        /*0028*/ 	.byte	0x04, 0x17
        /*002a*/ 	.short	(.L_2872 - .L_2871)
.L_2871:
        /*002c*/ 	.word	0x00000000
        /*0030*/ 	.short	0x0001
        /*0032*/ 	.short	0x0008
        /*0034*/ 	.byte	0x00, 0xf0, 0x61, 0x00


	//----- nvinfo : EIATTR_KPARAM_INFO
	.align		4
.L_2872:
        /*0038*/ 	.byte	0x04, 0x17
        /*003a*/ 	.short	(.L_2874 - .L_2873)
.L_2873:
        /*003c*/ 	.word	0x00000000
        /*0040*/ 	.short	0x0000
        /*0042*/ 	.short	0x0000
        /*0044*/ 	.byte	0x00, 0xf0, 0x21, 0x00


	//----- nvinfo : EIATTR_SPARSE_MMA_MASK
	.align		4
.L_2874:
        /*0048*/ 	.byte	0x03, 0x50
        /*004a*/ 	.short	0x0000


	//----- nvinfo : EIATTR_MAXREG_COUNT
	.align		4
        /*004c*/ 	.byte	0x03, 0x1b
        /*004e*/ 	.short	0x0040


	//----- nvinfo : EIATTR_NUM_BARRIERS
	.align		4
        /*0050*/ 	.byte	0x02, 0x4c
        /*0052*/ 	.byte	0x01
	.zero		1


	//----- nvinfo : EIATTR_MERCURY_ISA_VERSION
	.align		4
        /*0054*/ 	.byte	0x03, 0x5f
        /*0056*/ 	.short	0x0101


	//----- nvinfo : EIATTR_VRC_CTA_INIT_COUNT
	.align		4
        /*0058*/ 	.byte	0x02, 0x4a
	.zero		1
	.zero		1


	//----- nvinfo : EIATTR_EXIT_INSTR_OFFSETS
	.align		4
        /*005c*/ 	.byte	0x04, 0x1c
        /*005e*/ 	.short	(.L_2876 - .L_2875)


	//   ....[0]....
.L_2875:
        /*0060*/ 	.word	0x000007d0


	//   ....[1]....
        /*0064*/ 	.word	0x00001760


	//----- nvinfo : EIATTR_MAX_THREADS
	.align		4
.L_2876:
        /*0068*/ 	.byte	0x04, 0x05
        /*006a*/ 	.short	(.L_2878 - .L_2877)
.L_2877:
        /*006c*/ 	.word	0x00000100
        /*0070*/ 	.word	0x00000001
        /*0074*/ 	.word	0x00000001


	//----- nvinfo : EIATTR_CRS_STACK_SIZE
	.align		4
.L_2878:
        /*0078*/ 	.byte	0x04, 0x1e
        /*007a*/ 	.short	(.L_2880 - .L_2879)
.L_2879:
        /*007c*/ 	.word	0x00000000


	//----- nvinfo : EIATTR_CBANK_PARAM_SIZE
	.align		4
.L_2880:
        /*0080*/ 	.byte	0x03, 0x19
        /*0082*/ 	.short	0x0048


	//----- nvinfo : EIATTR_PARAM_CBANK
	.align		4
        /*0084*/ 	.byte	0x04, 0x0a
        /*0086*/ 	.short	(.L_2882 - .L_2881)
	.align		4
.L_2881:
        /*0088*/ 	.word	index@(.nv.constant0._ZN2at6native60_GLOBAL__N__fdc43544_27_DistributionRandomKernel_cu_f88cee4443distribution_elementwise_grid_stride_kernelIjLi4EZZZNS0_9templates4cuda21random_from_to_kernelIPNS_17CUDAGeneratorImplEEEvRNS_18TensorIteratorBaseEmlT_ENKUlvE_clEvENKUlvE2_clEvEUlP24curandStatePhilox4_32_10E0_ZNS1_27distribution_nullary_kernelIlj5uint4S7_SF_ZZZS5_IS7_EvS9_mlSA_ENKSB_clEvENKSC_clEvEUljE_EEvS9_T2_RKT3_T4_EUlijE_EEvlNS_15PhiloxCudaStateET1_SJ_)
        /*008c*/ 	.short	0x0380
        /*008e*/ 	.short	0x0048


	//----- nvinfo : EIATTR_SW_WAR
	.align		4
.L_2882:
        /*0090*/ 	.byte	0x04, 0x36
        /*0092*/ 	.short	(.L_2884 - .L_2883)
.L_2883:
        /*0094*/ 	.word	0x00000008
.L_2884:


//--------------------- .nv.info._ZN2at6native60_GLOBAL__N__fdc43544_27_DistributionRandomKernel_cu_f88cee4443distribution_elementwise_grid_stride_kernelImLi2EZZZNS0_9templates4cuda21random_from_to_kernelIPNS_17CUDAGeneratorImplEEEvRNS_18TensorIteratorBaseEmlT_ENKUlvE_clEvENKUlvE2_clEvEUlP24curandStatePhilox4_32_10E_ZNS1_27distribution_nullary_kernelIlm10ulonglong2S7_SF_ZZZS5_IS7_EvS9_mlSA_ENKSB_clEvENKSC_clEvEUlmE_EEvS9_T2_RKT3_T4_EUlimE0_EEvlNS_15PhiloxCudaStateET1_SJ_ --------------------------
	.section	.nv.info._ZN2at6native60_GLOBAL__N__fdc43544_27_DistributionRandomKernel_cu_f88cee4443distribution_elementwise_grid_stride_kernelImLi2EZZZNS0_9templates4cuda21random_from_to_kernelIPNS_17CUDAGeneratorImplEEEvRNS_18TensorIteratorBaseEmlT_ENKUlvE_clEvENKUlvE2_clEvEUlP24curandStatePhilox4_32_10E_ZNS1_27distribution_nullary_kernelIlm10ulonglong2S7_SF_ZZZS5_IS7_EvS9_mlSA_ENKSB_clEvENKSC_clEvEUlmE_EEvS9_T2_RKT3_T4_EUlimE0_EEvlNS_15PhiloxCudaStateET1_SJ_,"",@"SHT_CUDA_INFO"
	.sectionflags	@""
	.align	4


	//----- nvinfo : EIATTR_CUDA_API_VERSION
	.align		4
        /*0000*/ 	.byte	0x04, 0x37
        /*0002*/ 	.short	(.L_2886 - .L_2885)
.L_2885:
        /*0004*/ 	.word	0x00000082


	//----- nvinfo : EIATTR_KPARAM_INFO
	.align		4
.L_2886:
        /*0008*/ 	.byte	0x04, 0x17
        /*000a*/ 	.short	(.L_2888 - .L_2887)
.L_2887:
        /*000c*/ 	.word	0x00000000
        /*0010*/ 	.short	0x0003
        /*0012*/ 	.short	0x0028
        /*0014*/ 	.byte	0x00, 0xf0, 0xc1, 0x06


	//----- nvinfo : EIATTR_KPARAM_INFO
	.align		4
.L_2888:
        /*0018*/ 	.byte	0x04, 0x17
        /*001a*/ 	.short	(.L_2890 - .L_2889)
.L_2889:
        /*001c*/ 	.word	0x00000000
        /*0020*/ 	.short	0x0002
        /*0022*/ 	.short	0x0020
        /*0024*/ 	.byte	0x00, 0xf0, 0x05, 0x00


	//----- nvinfo : EIATTR_KPARAM_INFO
	.align		4
.L_2890:
        /*0028*/ 	.byte	0x04, 0x17
        /*002a*/ 	.short	(.L_2892 - .L_2891)
.L_2891:
        /*002c*/ 	.word	0x00000000
        /*0030*/ 	.short	0x0001
        /*0032*/ 	.short	0x0008
        /*0034*/ 	.byte	0x00, 0xf0, 0x61, 0x00


	//----- nvinfo : EIATTR_KPARAM_INFO
	.align		4
.L_2892:
        /*0038*/ 	.byte	0x04, 0x17
        /*003a*/ 	.short	(.L_2894 - .L_2893)
.L_2893:
        /*003c*/ 	.word	0x00000000
        /*0040*/ 	.short	0x0000
        /*0042*/ 	.short	0x0000
        /*0044*/ 	.byte	0x00, 0xf0, 0x21, 0x00


	//----- nvinfo : EIATTR_SPARSE_MMA_MASK
	.align		4
.L_2894:
        /*0048*/ 	.byte	0x03, 0x50
        /*004a*/ 	.short	0x0000


	//----- nvinfo : EIATTR_MAXREG_COUNT
	.align		4
        /*004c*/ 	.byte	0x03, 0x1b
        /*004e*/ 	.short	0x0040


	//----- nvinfo : EIATTR_NUM_BARRIERS
	.align		4
        /*0050*/ 	.byte	0x02, 0x4c
        /*0052*/ 	.byte	0x01
	.zero		1


	//----- nvinfo : EIATTR_MERCURY_ISA_VERSION
	.align		4
        /*0054*/ 	.byte	0x03, 0x5f
        /*0056*/ 	.short	0x0101


	//----- nvinfo : EIATTR_VRC_CTA_INIT_COUNT
	.align		4
        /*0058*/ 	.byte	0x02, 0x4a
	.zero		1
	.zero		1


	//----- nvinfo : EIATTR_EXIT_INSTR_OFFSETS
	.align		4
        /*005c*/ 	.byte	0x04, 0x1c
        /*005e*/ 	.short	(.L_2896 - .L_2895)


	//   ....[0]....
.L_2895:
        /*0060*/ 	.word	0x000007c0


	//   ....[1]....
        /*0064*/ 	.word	0x00003870


	//----- nvinfo : EIATTR_MAX_THREADS
	.align		4
.L_2896:
        /*0068*/ 	.byte	0x04, 0x05
        /*006a*/ 	.short	(.L_2898 - .L_2897)
.L_2897:
        /*006c*/ 	.word	0x00000100
        /*0070*/ 	.word	0x00000001
        /*0074*/ 	.word	0x00000001


	//----- nvinfo : EIATTR_CRS_STACK_SIZE
	.align		4
.L_2898:
        /*0078*/ 	.byte	0x04, 0x1e
        /*007a*/ 	.short	(.L_2900 - .L_2899)
.L_2899:
        /*007c*/ 	.word	0x00000000


	//----- nvinfo : EIATTR_CBANK_PARAM_SIZE
	.align		4
.L_2900:
        /*0080*/ 	.byte	0x03, 0x19
        /*0082*/ 	.short	0x01d8


	//----- nvinfo : EIATTR_PARAM_CBANK
	.align		4
        /*0084*/ 	.byte	0x04, 0x0a
        /*0086*/ 	.short	(.L_2902 - .L_2901)
	.align		4
.L_2901:
        /*0088*/ 	.word	index@(.nv.constant0._ZN2at6native60_GLOBAL__N__fdc43544_27_DistributionRandomKernel_cu_f88cee4443distribution_elementwise_grid_stride_kernelImLi2EZZZNS0_9templates4cuda21random_from_to_kernelIPNS_17CUDAGeneratorImplEEEvRNS_18TensorIteratorBaseEmlT_ENKUlvE_clEvENKUlvE2_clEvEUlP24curandStatePhilox4_32_10E_ZNS1_27distribution_nullary_kernelIlm10ulonglong2S7_SF_ZZZS5_IS7_EvS9_mlSA_ENKSB_clEvENKSC_clEvEUlmE_EEvS9_T2_RKT3_T4_EUlimE0_EEvlNS_15PhiloxCudaStateET1_SJ_)
        /*008c*/ 	.short	0x0380
        /*008e*/ 	.short	0x01d8


	//----- nvinfo : EIATTR_SW_WAR
	.align		4
.L_2902:
        /*0090*/ 	.byte	0x04, 0x36
        /*0092*/ 	.short	(.L_2904 - .L_2903)
.L_2903:
        /*0094*/ 	.word	0x00000008
.L_2904:


//--------------------- .nv.info._ZN2at6native60_GLOBAL__N__fdc43544_27_DistributionRandomKernel_cu_f88cee4443distribution_elementwise_grid_stride_kernelImLi2EZZZNS0_9templates4cuda21random_from_to_kernelIPNS_17CUDAGeneratorImplEEEvRNS_18TensorIteratorBaseEmlT_ENKUlvE_clEvENKUlvE2_clEvEUlP24curandStatePhilox4_32_10E_ZNS1_27distribution_nullary_kernelIlm10ulonglong2S7_SF_ZZZS5_IS7_EvS9_mlSA_ENKSB_clEvENKSC_clEvEUlmE_EEvS9_T2_RKT3_T4_EUlimE_EEvlNS_15PhiloxCudaStateET1_SJ_ --------------------------
	.section	.nv.info._ZN2at6native60_GLOBAL__N__fdc43544_27_DistributionRandomKernel_cu_f88cee4443distribution_elementwise_grid_stride_kernelImLi2EZZZNS0_9templates4cuda21random_from_to_kernelIPNS_17CUDAGeneratorImplEEEvRNS_18TensorIteratorBaseEmlT_ENKUlvE_clEvENKUlvE2_clEvEUlP24curandStatePhilox4_32_10E_ZNS1_27distribution_nullary_kernelIlm10ulonglong2S7_SF_ZZZS5_IS7_EvS9_mlSA_ENKSB_clEvENKSC_clEvEUlmE_EEvS9_T2_RKT3_T4_EUlimE_EEvlNS_15PhiloxCudaStateET1_SJ_,"",@"SHT_CUDA_INFO"
	.sectionflags	@""
	.align	4


	//----- nvinfo : EIATTR_CUDA_API_VERSION
	.align		4
        /*0000*/ 	.byte	0x04, 0x37
        /*0002*/ 	.short	(.L_2906 - .L_2905)
.L_2905:
        /*0004*/ 	.word	0x00000082


	//----- nvinfo : EIATTR_KPARAM_INFO
	.align		4
.L_2906:
        /*0008*/ 	.byte	0x04, 0x17
        /*000a*/ 	.short	(.L_2908 - .L_2907)
.L_2907:
        /*000c*/ 	.word	0x00000000
        /*0010*/ 	.short	0x0003
        /*0012*/ 	.short	0x0028
        /*0014*/ 	.byte	0x00, 0xf0, 0x81, 0x00


	//----- nvinfo : EIATTR_KPARAM_INFO
	.align		4
.L_2908:
        /*0018*/ 	.byte	0x04, 0x17
        /*001a*/ 	.short	(.L_2910 - .L_2909)
.L_2909:
        /*001c*/ 	.word	0x00000000
        /*0020*/ 	.short	0x0002
        /*0022*/ 	.short	0x0020
        /*0024*/ 	.byte	0x00, 0xf0, 0x05, 0x00


	//----- nvinfo : EIATTR_KPARAM_INFO
	.align		4
.L_2910:
        /*0028*/ 	.byte	0x04, 0x17
        /*002a*/ 	.short	(.L_2912 - .L_2911)
.L_2911:
        /*002c*/ 	.word	0x00000000
        /*0030*/ 	.short	0x0001
        /*0032*/ 	.short	0x0008
        /*0034*/ 	.byte	0x00, 0xf0, 0x61, 0x00


	//----- nvinfo : EIATTR_KPARAM_INFO
	.align		4
.L_2912:
        /*0038*/ 	.byte	0x04, 0x17
        /*003a*/ 	.short	(.L_2914 - .L_2913)
.L_2913:
        /*003c*/ 	.word	0x00000000
        /*0040*/ 	.short	0x0000
        /*0042*/ 	.short	0x0000
        /*0044*/ 	.byte	0x00, 0xf0, 0x21, 0x00


	//----- nvinfo : EIATTR_SPARSE_MMA_MASK
	.align		4
.L_2914:
        /*0048*/ 	.byte	0x03, 0x50
        /*004a*/ 	.short	0x0000


	//----- nvinfo : EIATTR_MAXREG_COUNT
	.align		4
        /*004c*/ 	.byte	0x03, 0x1b
        /*004e*/ 	.short	0x0040


	//----- nvinfo : EIATTR_NUM_BARRIERS
	.align		4
        /*0050*/ 	.byte	0x02, 0x4c
        /*0052*/ 	.byte	0x01
	.zero		1


	//----- nvinfo : EIATTR_MERCURY_ISA_VERSION
	.align		4
        /*0054*/ 	.byte	0x03, 0x5f
        /*0056*/ 	.short	0x0101


	//----- nvinfo : EIATTR_VRC_CTA_INIT_COUNT
	.align		4
        /*0058*/ 	.byte	0x02, 0x4a
	.zero		1
	.zero		1


	//----- nvinfo : EIATTR_EXIT_INSTR_OFFSETS
	.align		4
        /*005c*/ 	.byte	0x04, 0x1c
        /*005e*/ 	.short	(.L_2916 - .L_2915)


	//   ....[0]....
.L_2915:
        /*0060*/ 	.word	0x000007c0


	//   ....[1]....
        /*0064*/ 	.word	0x000012e0


	//----- nvinfo : EIATTR_MAX_THREADS
	.align		4
.L_2916:
        /*0068*/ 	.byte	0x04, 0x05
        /*006a*/ 	.short	(.L_2918 - .L_2917)
.L_2917:
        /*006c*/ 	.word	0x00000100
        /*0070*/ 	.word	0x00000001
        /*0074*/ 	.word	0x00000001


	//----- nvinfo : EIATTR_CRS_STACK_SIZE
	.align		4
.L_2918:
        /*0078*/ 	.byte	0x04, 0x1e
        /*007a*/ 	.short	(.L_2920 - .L_2919)
.L_2919:
        /*007c*/ 	.word	0x00000000


	//----- nvinfo : EIATTR_CBANK_PARAM_SIZE
	.align		4
.L_2920:
        /*0080*/ 	.byte	0x03, 0x19
        /*0082*/ 	.short	0x0048


	//----- nvinfo : EIATTR_PARAM_CBANK
	.align		4
        /*0084*/ 	.byte	0x04, 0x0a
        /*0086*/ 	.short	(.L_2922 - .L_2921)
	.align		4
.L_2921:
        /*0088*/ 	.word	index@(.nv.constant0._ZN2at6native60_GLOBAL__N__fdc43544_27_DistributionRandomKernel_cu_f88cee4443distribution_elementwise_grid_stride_kernelImLi2EZZZNS0_9templates4cuda21random_from_to_kernelIPNS_17CUDAGeneratorImplEEEvRNS_18TensorIteratorBaseEmlT_ENKUlvE_clEvENKUlvE2_clEvEUlP24curandStatePhilox4_32_10E_ZNS1_27distribution_nullary_kernelIlm10ulonglong2S7_SF_ZZZS5_IS7_EvS9_mlSA_ENKSB_clEvENKSC_clEvEUlmE_EEvS9_T2_RKT3_T4_EUlimE_EEvlNS_15PhiloxCudaStateET1_SJ_)
        /*008c*/ 	.short	0x0380
        /*008e*/ 	.short	0x0048


	//----- nvinfo : EIATTR_SW_WAR
	.align		4
.L_2922:
        /*0090*/ 	.byte	0x04, 0x36
        /*0092*/ 	.short	(.L_2924 - .L_2923)
.L_2923:
        /*0094*/ 	.word	0x00000008
.L_2924:


//--------------------- .nv.info._ZN2at6native60_GLOBAL__N__fdc43544_27_DistributionRandomKernel_cu_f88cee4443distribution_elementwise_grid_stride_kernelIjLi4EZZZNS0_9templates4cuda21random_from_to_kernelIPNS_17CUDAGeneratorImplEEEvRNS_18TensorIteratorBaseEmlT_ENKUlvE_clEvENKUlvE1_clEvEUlP24curandStatePhilox4_32_10E0_ZNS1_27distribution_nullary_kernelIij5uint4S7_SF_ZZZS5_IS7_EvS9_mlSA_ENKSB_clEvENKSC_clEvEUljE_EEvS9_T2_RKT3_T4_EUlijE0_EEvlNS_15PhiloxCudaStateET1_SJ_ --------------------------
	.section	.nv.info._ZN2at6native60_GLOBAL__N__fdc43544_27_DistributionRandomKernel_cu_f88cee4443distribution_elementwise_grid_stride_kernelIjLi4EZZZNS0_9templates4cuda21random_from_to_kernelIPNS_17CUDAGeneratorImplEEEvRNS_18TensorIteratorBaseEmlT_ENKUlvE_clEvENKUlvE1_clEvEUlP24curandStatePhilox4_32_10E0_ZNS1_27distribution_nullary_kernelIij5uint4S7_SF_ZZZS5_IS7_EvS9_mlSA_ENKSB_clEvENKSC_clEvEUljE_EEvS9_T2_RKT3_T4_EUlijE0_EEvlNS_15PhiloxCudaStateET1_SJ_,"",@"SHT_CUDA_INFO"
	.sectionflags	@""
	.align	4


	//----- nvinfo : EIATTR_CUDA_API_VERSION
	.align		4
        /*0000*/ 	.byte	0x04, 0x37
        /*0002*/ 	.short	(.L_2926 - .L_2925)
.L_2925:
        /*0004*/ 	.word	0x00000082


	//----- nvinfo : EIATTR_KPARAM_INFO
	.align		4
.L_2926:
        /*0008*/ 	.byte	0x04, 0x17
        /*000a*/ 	.short	(.L_2928 - .L_2927)
.L_2927:
        /*000c*/ 	.word	0x00000000
        /*0010*/ 	.short	0x0003
        /*0012*/ 	.short	0x0028
        /*0014*/ 	.byte	0x00, 0xf0, 0xc1, 0x06


	//----- nvinfo : EIATTR_KPARAM_INFO
	.align		4
.L_2928:
        /*0018*/ 	.byte	0x04, 0x17
        /*001a*/ 	.short	(.L_2930 - .L_2929)
.L_2929:
        /*001c*/ 	.word	0x00000000
        /*0020*/ 	.short	0x0002
        /*0022*/ 	.short	0x0020
        /*0024*/ 	.byte	0x00, 0xf0, 0x05, 0x00


	//----- nvinfo : EIATTR_KPARAM_INFO
	.align		4
.L_2930:
        /*0028*/ 	.byte	0x04, 0x17
        /*002a*/ 	.short	(.L_2932 - .L_2931)
.L_2931:
        /*002c*/ 	.word	0x00000000
        /*0030*/ 	.short	0x0001
        /*0032*/ 	.short	0x0008
        /*0034*/ 	.byte	0x00, 0xf0, 0x61, 0x00


	//----- nvinfo : EIATTR_KPARAM_INFO
	.align		4
.L_2932:
        /*0038*/ 	.byte	0x04, 0x17
        /*003a*/ 	.short	(.L_2934 - .L_2933)
.L_2933:
        /*003c*/ 	.word	0x00000000
        /*0040*/ 	.short	0x0000
        /*0042*/ 	.short	0x0000
        /*0044*/ 	.byte	0x00, 0xf0, 0x21, 0x00


	//----- nvinfo : EIATTR_SPARSE_MMA_MASK
	.align		4
.L_2934:
        /*0048*/ 	.byte	0x03, 0x50
        /*004a*/ 	.short	0x0000


	//----- nvinfo : EIATTR_MAXREG_COUNT
	.align		4
        /*004c*/ 	.byte	0x03, 0x1b
        /*004e*/ 	.short	0x0040


	//----- nvinfo : EIATTR_NUM_BARRIERS
	.align		4
        /*0050*/ 	.byte	0x02, 0x4c
        /*0052*/ 	.byte	0x01
	.zero		1


	//----- nvinfo : EIATTR_MERCURY_ISA_VERSION
	.align		4
        /*0054*/ 	.byte	0x03, 0x5f
        /*0056*/ 	.short	0x0101


	//----- nvinfo : EIATTR_VRC_CTA_INIT_COUNT
	.align		4
        /*0058*/ 	.byte	0x02, 0x4a
	.zero		1
	.zero		1


	//----- nvinfo : EIATTR_EXIT_INSTR_OFFSETS
	.align		4
        /*005c*/ 	.byte	0x04, 0x1c
        /*005e*/ 	.short	(.L_2936 - .L_2935)


	//   ....[0]....
.L_2935:
        /*0060*/ 	.word	0x000007b0


	//   ....[1]....
        /*0064*/ 	.word	0x00005cc0


	//----- nvinfo : EIATTR_MAX_THREADS
	.align		4
.L_2936:
        /*0068*/ 	.byte	0x04, 0x05
        /*006a*/ 	.short	(.L_2938 - .L_2937)
.L_2937:
        /*006c*/ 	.word	0x00000100
        /*0070*/ 	.word	0x00000001
        /*0074*/ 	.word	0x00000001


	//----- nvinfo : EIATTR_CRS_STACK_SIZE
	.align		4
.L_2938:
        /*0078*/ 	.byte	0x04, 0x1e
        /*007a*/ 	.short	(.L_2940 - .L_2939)
.L_2939:
        /*007c*/ 	.word	0x00000000


	//----- nvinfo : EIATTR_CBANK_PARAM_SIZE
	.align		4
.L_2940:
        /*0080*/ 	.byte	0x03, 0x19
        /*0082*/ 	.short	0x01d8


	//----- nvinfo : EIATTR_PARAM_CBANK
	.align		4
        /*0084*/ 	.byte	0x04, 0x0a
        /*0086*/ 	.short	(.L_2942 - .L_2941)
	.align		4
.L_2941:
        /*0088*/ 	.word	index@(.nv.constant0._ZN2at6native60_GLOBAL__N__fdc43544_27_DistributionRandomKernel_cu_f88cee4443distribution_elementwise_grid_stride_kernelIjLi4EZZZNS0_9templates4cuda21random_from_to_kernelIPNS_17CUDAGeneratorImplEEEvRNS_18TensorIteratorBaseEmlT_ENKUlvE_clEvENKUlvE1_clEvEUlP24curandStatePhilox4_32_10E0_ZNS1_27distribution_nullary_kernelIij5uint4S7_SF_ZZZS5_IS7_EvS9_mlSA_ENKSB_clEvENKSC_clEvEUljE_EEvS9_T2_RKT3_T4_EUlijE0_EEvlNS_15PhiloxCudaStateET1_SJ_)
        /*008c*/ 	.short	0x0380
        /*008e*/ 	.short	0x01d8


	//----- nvinfo : EIATTR_SW_WAR
	.align		4
.L_2942:
        /*0090*/ 	.byte	0x04, 0x36
        /*0092*/ 	.short	(.L_2944 - .L_2943)
.L_2943:
        /*0094*/ 	.word	0x00000008
.L_2944:


//--------------------- .nv.info._ZN2at6native60_GLOBAL__N__fdc43544_27_DistributionRandomKernel_cu_f88cee4443distribution_elementwise_grid_stride_kernelIjLi4EZZZNS0_9templates4cuda21random_from_to_kernelIPNS_17CUDAGeneratorImplEEEvRNS_18TensorIteratorBaseEmlT_ENKUlvE_clEvENKUlvE1_clEvEUlP24curandStatePhilox4_32_10E0_ZNS1_27distribution_nullary_kernelIij5uint4S7_SF_ZZZS5_IS7_EvS9_mlSA_ENKSB_clEvENKSC_clEvEUljE_EEvS9_T2_RKT3_T4_EUlijE_EEvlNS_15PhiloxCudaStateET1_SJ_ --------------------------
	.section	.nv.info._ZN2at6native60_GLOBAL__N__fdc43544_27_DistributionRandomKernel_cu_f88cee4443distribution_elementwise_grid_stride_kernelIjLi4EZZZNS0_9templates4cuda21random_from_to_kernelIPNS_17CUDAGeneratorImplEEEvRNS_18TensorIteratorBaseEmlT_ENKUlvE_clEvENKUlvE1_clEvEUlP24curandStatePhilox4_32_10E0_ZNS1_27distribution_nullary_kernelIij5uint4S7_SF_ZZZS5_IS7_EvS9_mlSA_ENKSB_clEvENKSC_clEvEUljE_EEvS9_T2_RKT3_T4_EUlijE_EEvlNS_15PhiloxCudaStateET1_SJ_,"",@"SHT_CUDA_INFO"
	.sectionflags	@""
	.align	4


	//----- nvinfo : EIATTR_CUDA_API_VERSION
	.align		4
        /*0000*/ 	.byte	0x04, 0x37
        /*0002*/ 	.short	(.L_2946 - .L_2945)
.L_2945:
        /*0004*/ 	.word	0x00000082


	//----- nvinfo : EIATTR_KPARAM_INFO
	.align		4
.L_2946:
        /*0008*/ 	.byte	0x04, 0x17
        /*000a*/ 	.short	(.L_2948 - .L_2947)
.L_2947:
        /*000c*/ 	.word	0x00000000
        /*0010*/ 	.short	0x0003
        /*0012*/ 	.short	0x0028
        /*0014*/ 	.byte	0x00, 0xf0, 0x81, 0x00


	//----- nvinfo : EIATTR_KPARAM_INFO
	.align		4
.L_2948:
        /*0018*/ 	.byte	0x04, 0x17
        /*001a*/ 	.short	(.L_2950 - .L_2949)
.L_2949:
        /*001c*/ 	.word	0x00000000
        /*0020*/ 	.short	0x0002
        /*0022*/ 	.short	0x0020
        /*0024*/ 	.byte	0x00, 0xf0, 0x05, 0x00


	//----- nvinfo : EIATTR_KPARAM_INFO
	.align		4
.L_2950:
        /*0028*/ 	.byte	0x04, 0x17
        /*002a*/ 	.short	(.L_2952 - .L_2951)
.L_2951:
        /*002c*/ 	.word	0x00000000
        /*0030*/ 	.short	0x0001
        /*0032*/ 	.short	0x0008
        /*0034*/ 	.byte	0x00, 0xf0, 0x61, 0x00


	//----- nvinfo : EIATTR_KPARAM_INFO
	.align		4
.L_2952:
        /*0038*/ 	.byte	0x04, 0x17
        /*003a*/ 	.short	(.L_2954 - .L_2953)
.L_2953:
        /*003c*/ 	.word	0x00000000
        /*0040*/ 	.short	0x0000
        /*0042*/ 	.short	0x0000
        /*0044*/ 	.byte	0x00, 0xf0, 0x21, 0x00


	//----- nvinfo : EIATTR_SPARSE_MMA_MASK
	.align		4
.L_2954:
        /*0048*/ 	.byte	0x03, 0x50
        /*004a*/ 	.short	0x0000


	//----- nvinfo : EIATTR_MAXREG_COUNT
	.align		4
        /*004c*/ 	.byte	0x03, 0x1b
        /*004e*/ 	.short	0x0040


	//----- nvinfo : EIATTR_NUM_BARRIERS
	.align		4
        /*0050*/ 	.byte	0x02, 0x4c
        /*0052*/ 	.byte	0x01
	.zero		1


	//----- nvinfo : EIATTR_MERCURY_ISA_VERSION
	.align		4
        /*0054*/ 	.byte	0x03, 0x5f
        /*0056*/ 	.short	0x0101


	//----- nvinfo : EIATTR_VRC_CTA_INIT_COUNT
	.align		4
        /*0058*/ 	.byte	0x02, 0x4a
	.zero		1
	.zero		1


	//----- nvinfo : EIATTR_EXIT_INSTR_OFFSETS
	.align		4
        /*005c*/ 	.byte	0x04, 0x1c
        /*005e*/ 	.short	(.L_2956 - .L_2955)


	//   ....[0]....
.L_2955:
        /*0060*/ 	.word	0x000007d0


	//   ....[1]....
        /*0064*/ 	.word	0x00001690


	//----- nvinfo : EIATTR_MAX_THREADS
	.align		4
.L_2956:
        /*0068*/ 	.byte	0x04, 0x05
        /*006a*/ 	.short	(.L_2958 - .L_2957)
.L_2957:
        /*006c*/ 	.word	0x00000100
        /*0070*/ 	.word	0x00000001
        /*0074*/ 	.word	0x00000001


	//----- nvinfo : EIATTR_CRS_STACK_SIZE
	.align		4
.L_2958:
        /*0078*/ 	.byte	0x04, 0x1e
        /*007a*/ 	.short	(.L_2960 - .L_2959)
.L_2959:
        /*007c*/ 	.word	0x00000000


	//----- nvinfo : EIATTR_CBANK_PARAM_SIZE
	.align		4
.L_2960:
        /*0080*/ 	.byte	0x03, 0x19
        /*0082*/ 	.short	0x0048


	//----- nvinfo : EIATTR_PARAM_CBANK
	.align		4
        /*0084*/ 	.byte	0x04, 0x0a
        /*0086*/ 	.short	(.L_2962 - .L_2961)
	.align		4
.L_2961:
        /*0088*/ 	.word	index@(.nv.constant0._ZN2at6native60_GLOBAL__N__fdc43544_27_DistributionRandomKernel_cu_f88cee4443distribution_elementwise_grid_stride_kernelIjLi4EZZZNS0_9templates4cuda21random_from_to_kernelIPNS_17CUDAGeneratorImplEEEvRNS_18TensorIteratorBaseEmlT_ENKUlvE_clEvENKUlvE1_clEvEUlP24curandStatePhilox4_32_10E0_ZNS1_27distribution_nullary_kernelIij5uint4S7_SF_ZZZS5_IS7_EvS9_mlSA_ENKSB_clEvENKSC_clEvEUljE_EEvS9_T2_RKT3_T4_EUlijE_EEvlNS_15PhiloxCudaStateET1_SJ_)
        /*008c*/ 	.short	0x0380
        /*008e*/ 	.short	0x0048


	//----- nvinfo : EIATTR_SW_WAR
	.align		4
.L_2962:
        /*0090*/ 	.byte	0x04, 0x36
        /*0092*/ 	.short	(.L_2964 - .L_2963)
.L_2963:
        /*0094*/ 	.word	0x00000008
.L_2964:


//--------------------- .nv.info._ZN2at6native60_GLOBAL__N__fdc43544_27_DistributionRandomKernel_cu_f88cee4443distribution_elementwise_grid_stride_kernelImLi2EZZZNS0_9templates4cuda21random_from_to_kernelIPNS_17CUDAGeneratorImplEEEvRNS_18TensorIteratorBaseEmlT_ENKUlvE_clEvENKUlvE1_clEvEUlP24curandStatePhilox4_32_10E_ZNS1_27distribution_nullary_kernelIim10ulonglong2S7_SF_ZZZS5_IS7_EvS9_mlSA_ENKSB_clEvENKSC_clEvEUlmE_EEvS9_T2_RKT3_T4_EUlimE0_EEvlNS_15PhiloxCudaStateET1_SJ_ --------------------------
	.section	.nv.info._ZN2at6native60_GLOBAL__N__fdc43544_27_DistributionRandomKernel_cu_f88cee4443distribution_elementwise_grid_stride_kernelImLi2EZZZNS0_9templates4cuda21random_from_to_kernelIPNS_17CUDAGeneratorImplEEEvRNS_18TensorIteratorBaseEmlT_ENKUlvE_clEvENKUlvE1_clEvEUlP24curandStatePhilox4_32_10E_ZNS1_27distribution_nullary_kernelIim10ulonglong2S7_SF_ZZZS5_IS7_EvS9_mlSA_ENKSB_clEvENKSC_clEvEUlmE_EEvS9_T2_RKT3_T4_EUlimE0_EEvlNS_15PhiloxCudaStateET1_SJ_,"",@"SHT_CUDA_INFO"
	.sectionflags	@""
	.align	4


	//----- nvinfo : EIATTR_CUDA_API_VERSION
	.align		4
        /*0000*/ 	.byte	0x04, 0x37
        /*0002*/ 	.short	(.L_2966 - .L_2965)
.L_2965:
        /*0004*/ 	.word	0x00000082


	//----- nvinfo : EIATTR_KPARAM_INFO
	.align		4
.L_2966:
        /*0008*/ 	.byte	0x04, 0x17
        /*000a*/ 	.short	(.L_2968 - .L_2967)
.L_2967:
        /*000c*/ 	.word	0x00000000
        /*0010*/ 	.short	0x0003
        /*0012*/ 	.short	0x0028
        /*0014*/ 	.byte	0x00, 0xf0, 0xc1, 0x06


	//----- nvinfo : EIATTR_KPARAM_INFO
	.align		4
.L_2968:
        /*0018*/ 	.byte	0x04, 0x17
        /*001a*/ 	.short	(.L_2970 - .L_2969)
.L_2969:
        /*001c*/ 	.word	0x00000000
        /*0020*/ 	.short	0x0002
        /*0022*/ 	.short	0x0020
        /*0024*/ 	.byte	0x00, 0xf0, 0x05, 0x00


	//----- nvinfo : EIATTR_KPARAM_INFO
	.align		4
.L_2970:
        /*0028*/ 	.byte	0x04, 0x17
        /*002a*/ 	.short	(.L_2972 - .L_2971)
.L_2971:
        /*002c*/ 	.word	0x00000000
        /*0030*/ 	.short	0x0001
        /*0032*/ 	.short	0x0008
        /*0034*/ 	.byte	0x00, 0xf0, 0x61, 0x00


	//----- nvinfo : EIATTR_KPARAM_INFO
	.align		4
.L_2972:
        /*0038*/ 	.byte	0x04, 0x17
        /*003a*/ 	.short	(.L_2974 - .L_2973)
.L_2973:
        /*003c*/ 	.word	0x00000000
        /*0040*/ 	.short	0x0000
        /*0042*/ 	.short	0x0000
        /*0044*/ 	.byte	0x00, 0xf0, 0x21, 0x00


	//----- nvinfo : EIATTR_SPARSE_MMA_MASK
	.align		4
.L_2974:
        /*0048*/ 	.byte	0x03, 0x50
        /*004a*/ 	.short	0x0000


	//----- nvinfo : EIATTR_MAXREG_COUNT
	.align		4
        /*004c*/ 	.byte	0x03, 0x1b
        /*004e*/ 	.short	0x0040


	//----- nvinfo : EIATTR_NUM_BARRIERS
	.align		4
        /*0050*/ 	.byte	0x02, 0x4c
        /*0052*/ 	.byte	0x01
	.zero		1


	//----- nvinfo : EIATTR_MERCURY_ISA_VERSION
	.align		4
        /*0054*/ 	.byte	0x03, 0x5f
        /*0056*/ 	.short	0x0101


	//----- nvinfo : EIATTR_VRC_CTA_INIT_COUNT
	.align		4
        /*0058*/ 	.byte	0x02, 0x4a
	.zero		1
	.zero		1


	//----- nvinfo : EIATTR_EXIT_INSTR_OFFSETS
	.align		4
        /*005c*/ 	.byte	0x04, 0x1c
        /*005e*/ 	.short	(.L_2976 - .L_2975)


	//   ....[0]....
.L_2975:
        /*0060*/ 	.word	0x000007c0


	//   ....[1]....
        /*0064*/ 	.word	0x00003930


	//----- nvinfo : EIATTR_MAX_THREADS
	.align		4
.L_2976:
        /*0068*/ 	.byte	0x04, 0x05
        /*006a*/ 	.short	(.L_2978 - .L_2977)
.L_2977:
        /*006c*/ 	.word	0x00000100
        /*0070*/ 	.word	0x00000001
        /*0074*/ 	.word	0x00000001


	//----- nvinfo : EIATTR_CRS_STACK_SIZE
	.align		4
.L_2978:
        /*0078*/ 	.byte	0x04, 0x1e
        /*007a*/ 	.short	(.L_2980 - .L_2979)
.L_2979:
        /*007c*/ 	.word	0x00000000


	//----- nvinfo : EIATTR_CBANK_PARAM_SIZE
	.align		4
.L_2980:
        /*0080*/ 	.byte	0x03, 0x19
        /*0082*/ 	.short	0x01d8


	//----- nvinfo : EIATTR_PARAM_CBANK
	.align		4
        /*0084*/ 	.byte	0x04, 0x0a
        /*0086*/ 	.short	(.L_2982 - .L_2981)
	.align		4
.L_2981:
        /*0088*/ 	.word	index@(.nv.constant0._ZN2at6native60_GLOBAL__N__fdc43544_27_DistributionRandomKernel_cu_f88cee4443distribution_elementwise_grid_stride_kernelImLi2EZZZNS0_9templates4cuda21random_from_to_kernelIPNS_17CUDAGeneratorImplEEEvRNS_18TensorIteratorBaseEmlT_ENKUlvE_clEvENKUlvE1_clEvEUlP24curandStatePhilox4_32_10E_ZNS1_27distribution_nullary_kernelIim10ulonglong2S7_SF_ZZZS5_IS7_EvS9_mlSA_ENKSB_clEvENKSC_clEvEUlmE_EEvS9_T2_RKT3_T4_EUlimE0_EEvlNS_15PhiloxCudaStateET1_SJ_)
        /*008c*/ 	.short	0x0380
        /*008e*/ 	.short	0x01d8


	//----- nvinfo : EIATTR_SW_WAR
	.align		4
.L_2982:
        /*0090*/ 	.byte	0x04, 0x36
        /*0092*/ 	.short	(.L_2984 - .L_2983)
.L_2983:
        /*0094*/ 	.word	0x00000008
.L_2984:


//--------------------- .nv.info._ZN2at6native60_GLOBAL__N__fdc43544_27_DistributionRandomKernel_cu_f88cee4443distribution_elementwise_grid_stride_kernelImLi2EZZZNS0_9templates4cuda21random_from_to_kernelIPNS_17CUDAGeneratorImplEEEvRNS_18TensorIteratorBaseEmlT_ENKUlvE_clEvENKUlvE1_clEvEUlP24curandStatePhilox4_32_10E_ZNS1_27distribution_nullary_kernelIim10ulonglong2S7_SF_ZZZS5_IS7_EvS9_mlSA_ENKSB_clEvENKSC_clEvEUlmE_EEvS9_T2_RKT3_T4_EUlimE_EEvlNS_15PhiloxCudaStateET1_SJ_ --------------------------
	.section	.nv.info._ZN2at6native60_GLOBAL__N__fdc43544_27_DistributionRandomKernel_cu_f88cee4443distribution_elementwise_grid_stride_kernelImLi2EZZZNS0_9templates4cuda21random_from_to_kernelIPNS_17CUDAGeneratorImplEEEvRNS_18TensorIteratorBaseEmlT_ENKUlvE_clEvENKUlvE1_clEvEUlP24curandStatePhilox4_32_10E_ZNS1_27distribution_nullary_kernelIim10ulonglong2S7_SF_ZZZS5_IS7_EvS9_mlSA_ENKSB_clEvENKSC_clEvEUlmE_EEvS9_T2_RKT3_T4_EUlimE_EEvlNS_15PhiloxCudaStateET1_SJ_,"",@"SHT_CUDA_INFO"
	.sectionflags	@""
	.align	4


	//----- nvinfo : EIATTR_CUDA_API_VERSION
	.align		4
        /*0000*/ 	.byte	0x04, 0x37
        /*0002*/ 	.short	(.L_2986 - .L_2985)
.L_2985:
        /*0004*/ 	.word	0x00000082


	//----- nvinfo : EIATTR_KPARAM_INFO
	.align		4
.L_2986:
        /*0008*/ 	.byte	0x04, 0x17
        /*000a*/ 	.short	(.L_2988 - .L_2987)
.L_2987:
        /*000c*/ 	.word	0x00000000
        /*0010*/ 	.short	0x0003
        /*0012*/ 	.short	0x0028
        /*0014*/ 	.byte	0x00, 0xf0, 0x81, 0x00


	//----- nvinfo : EIATTR_KPARAM_INFO
	.align		4
.L_2988:
        /*0018*/ 	.byte	0x04, 0x17
        /*001a*/ 	.short	(.L_2990 - .L_2989)
.L_2989:
        /*001c*/ 	.word	0x00000000
        /*0020*/ 	.short	0x0002
        /*0022*/ 	.short	0x0020
        /*0024*/ 	.byte	0x00, 0xf0, 0x05, 0x00


	//----- nvinfo : EIATTR_KPARAM_INFO
	.align		4
.L_2990:
        /*0028*/ 	.byte	0x04, 0x17
        /*002a*/ 	.short	(.L_2992 - .L_2991)
.L_2991:
        /*002c*/ 	.word	0x00000000
        /*0030*/ 	.short	0x0001
        /*0032*/ 	.short	0x0008
        /*0034*/ 	.byte	0x00, 0xf0, 0x61, 0x00


	//----- nvinfo : EIATTR_KPARAM_INFO
	.align		4
.L_2992:
        /*0038*/ 	.byte	0x04, 0x17
        /*003a*/ 	.short	(.L_2994 - .L_2993)
.L_2993:
        /*003c*/ 	.word	0x00000000
        /*0040*/ 	.short	0x0000
        /*0042*/ 	.short	0x0000
        /*0044*/ 	.byte	0x00, 0xf0, 0x21, 0x00


	//----- nvinfo : EIATTR_SPARSE_MMA_MASK
	.align		4
.L_2994:
        /*0048*/ 	.byte	0x03, 0x50
        /*004a*/ 	.short	0x0000


	//----- nvinfo : EIATTR_MAXREG_COUNT
	.align		4
        /*004c*/ 	.byte	0x03, 0x1b
        /*004e*/ 	.short	0x0040


	//----- nvinfo : EIATTR_NUM_BARRIERS
	.align		4
        /*0050*/ 	.byte	0x02, 0x4c
        /*0052*/ 	.byte	0x01
	.zero		1


	//----- nvinfo : EIATTR_MERCURY_ISA_VERSION
	.align		4
        /*0054*/ 	.byte	0x03, 0x5f
        /*0056*/ 	.short	0x0101


	//----- nvinfo : EIATTR_VRC_CTA_INIT_COUNT
	.align		4
        /*0058*/ 	.byte	0x02, 0x4a
	.zero		1
	.zero		1


	//----- nvinfo : EIATTR_EXIT_INSTR_OFFSETS
	.align		4
        /*005c*/ 	.byte	0x04, 0x1c
        /*005e*/ 	.short	(.L_2996 - .L_2995)


	//   ....[0]....
.L_2995:
        /*0060*/ 	.word	0x000007c0


	//   ....[1]....
        /*0064*/ 	.word	0x00001270


	//----- nvinfo : EIATTR_MAX_THREADS
	.align		4
.L_2996:
        /*0068*/ 	.byte	0x04, 0x05
        /*006a*/ 	.short	(.L_2998 - .L_2997)
.L_2997:
        /*006c*/ 	.word	0x00000100
        /*0070*/ 	.word	0x00000001
        /*0074*/ 	.word	0x00000001


	//----- nvinfo : EIATTR_CRS_STACK_SIZE
	.align		4
.L_2998:
        /*0078*/ 	.byte	0x04, 0x1e
        /*007a*/ 	.short	(.L_3000 - .L_2999)
.L_2999:
        /*007c*/ 	.word	0x00000000


	//----- nvinfo : EIATTR_CBANK_PARAM_SIZE
	.align		4
.L_3000:
        /*0080*/ 	.byte	0x03, 0x19
        /*0082*/ 	.short	0x0048


	//----- nvinfo : EIATTR_PARAM_CBANK
	.align		4
        /*0084*/ 	.byte	0x04, 0x0a
        /*0086*/ 	.short	(.L_3002 - .L_3001)
	.align		4
.L_3001:
        /*0088*/ 	.word	index@(.nv.constant0._ZN2at6native60_GLOBAL__N__fdc43544_27_DistributionRandomKernel_cu_f88cee4443distribution_elementwise_grid_stride_kernelImLi2EZZZNS0_9templates4cuda21random_from_to_kernelIPNS_17CUDAGeneratorImplEEEvRNS_18TensorIteratorBaseEmlT_ENKUlvE_clEvENKUlvE1_clEvEUlP24curandStatePhilox4_32_10E_ZNS1_27distribution_nullary_kernelIim10ulonglong2S7_SF_ZZZS5_IS7_EvS9_mlSA_ENKSB_clEvENKSC_clEvEUlmE_EEvS9_T2_RKT3_T4_EUlimE_EEvlNS_15PhiloxCudaStateET1_SJ_)
        /*008c*/ 	.short	0x0380
        /*008e*/ 	.short	0x0048


	//----- nvinfo : EIATTR_SW_WAR
	.align		4
.L_3002:
        /*0090*/ 	.byte	0x04, 0x36
        /*0092*/ 	.short	(.L_3004 - .L_3003)
.L_3003:
        /*0094*/ 	.word	0x00000008
.L_3004:


//--------------------- .nv.info._ZN2at6native60_GLOBAL__N__fdc43544_27_DistributionRandomKernel_cu_f88cee4443distribution_elementwise_grid_stride_kernelIjLi4EZZZNS0_9templates4cuda21random_from_to_kernelIPNS_17CUDAGeneratorImplEEEvRNS_18TensorIteratorBaseEmlT_ENKUlvE_clEvENKUlvE0_clEvEUlP24curandStatePhilox4_32_10E0_ZNS1_27distribution_nullary_kernelIaj5uint4S7_SF_ZZZS5_IS7_EvS9_mlSA_ENKSB_clEvENKSC_clEvEUljE_EEvS9_T2_RKT3_T4_EUlijE0_EEvlNS_15PhiloxCudaStateET1_SJ_ --------------------------
	.section	.nv.info._ZN2at6native60_GLOBAL__N__fdc43544_27_DistributionRandomKernel_cu_f88cee4443distribution_elementwise_grid_stride_kernelIjLi4EZZZNS0_9templates4cuda21random_from_to_kernelIPNS_17CUDAGeneratorImplEEEvRNS_18TensorIteratorBaseEmlT_ENKUlvE_clEvENKUlvE0_clEvEUlP24curandStatePhilox4_32_10E0_ZNS1_27distribution_nullary_kernelIaj5uint4S7_SF_ZZZS5_IS7_EvS9_mlSA_ENKSB_clEvENKSC_clEvEUljE_EEvS9_T2_RKT3_T4_EUlijE0_EEvlNS_15PhiloxCudaStateET1_SJ_,"",@"SHT_CUDA_INFO"
	.sectionflags	@""
	.align	4


	//----- nvinfo : EIATTR_CUDA_API_VERSION
	.align		4
        /*0000*/ 	.byte	0x04, 0x37
        /*0002*/ 	.short	(.L_3006 - .L_3005)
.L_3005:
        /*0004*/ 	.word	0x00000082


	//----- nvinfo : EIATTR_KPARAM_INFO
	.align		4
.L_3006:
        /*0008*/ 	.byte	0x04, 0x17
        /*000a*/ 	.short	(.L_3008 - .L_3007)
.L_3007:
        /*000c*/ 	.word	0x00000000
        /*0010*/ 	.short	0x0003
        /*0012*/ 	.short	0x0028
        /*0014*/ 	.byte	0x00, 0xf0, 0xc1, 0x06


	//----- nvinfo : EIATTR_KPARAM_INFO
	.align		4
.L_3008:
        /*0018*/ 	.byte	0x04, 0x17
        /*001a*/ 	.short	(.L_3010 - .L_3009)
.L_3009:
        /*001c*/ 	.word	0x00000000
        /*0020*/ 	.short	0x0002
        /*0022*/ 	.short	0x0020
        /*0024*/ 	.byte	0x00, 0xf0, 0x05, 0x00


	//----- nvinfo : EIATTR_KPARAM_INFO
	.align		4
.L_3010:
        /*0028*/ 	.byte	0x04, 0x17
        /*002a*/ 	.short	(.L_3012 - .L_3011)
.L_3011:
        /*002c*/ 	.word	0x00000000
        /*0030*/ 	.short	0x0001
        /*0032*/ 	.short	0x0008
        /*0034*/ 	.byte	0x00, 0xf0, 0x61, 0x00


	//----- nvinfo : EIATTR_KPARAM_INFO
	.align		4
.L_3012:
        /*0038*/ 	.byte	0x04, 0x17
        /*003a*/ 	.short	(.L_3014 - .L_3013)
.L_3013:
        /*003c*/ 	.word	0x00000000
        /*0040*/ 	.short	0x0000
        /*0042*/ 	.short	0x0000
        /*0044*/ 	.byte	0x00, 0xf0, 0x21, 0x00


	//----- nvinfo : EIATTR_SPARSE_MMA_MASK
	.align		4
.L_3014:
        /*0048*/ 	.byte	0x03, 0x50
        /*004a*/ 	.short	0x0000


	//----- nvinfo : EIATTR_MAXREG_COUNT
	.align		4
        /*004c*/ 	.byte	0x03, 0x1b
        /*004e*/ 	.short	0x0040


	//----- nvinfo : EIATTR_NUM_BARRIERS
	.align		4
        /*0050*/ 	.byte	0x02, 0x4c
        /*0052*/ 	.byte	0x01
	.zero		1


	//----- nvinfo : EIATTR_MERCURY_ISA_VERSION
	.align		4
        /*0054*/ 	.byte	0x03, 0x5f
        /*0056*/ 	.short	0x0101


	//----- nvinfo : EIATTR_VRC_CTA_INIT_COUNT
	.align		4
        /*0058*/ 	.byte	0x02, 0x4a
	.zero		1
	.zero		1


	//----- nvinfo : EIATTR_EXIT_INSTR_OFFSETS
	.align		4
        /*005c*/ 	.byte	0x04, 0x1c
        /*005e*/ 	.short	(.L_3016 - .L_3015)


	//   ....[0]....
.L_3015:
        /*0060*/ 	.word	0x000007b0


	//   ....[1]....
        /*0064*/ 	.word	0x00005cc0


	//----- nvinfo : EIATTR_MAX_THREADS
	.align		4
.L_3016:
        /*0068*/ 	.byte	0x04, 0x05
        /*006a*/ 	.short	(.L_3018 - .L_3017)
.L_3017:
        /*006c*/ 	.word	0x00000100
        /*0070*/ 	.word	0x00000001
        /*0074*/ 	.word	0x00000001


	//----- nvinfo : EIATTR_CRS_STACK_SIZE
	.align		4
.L_3018:
        /*0078*/ 	.byte	0x04, 0x1e
        /*007a*/ 	.short	(.L_3020 - .L_3019)
.L_3019:
        /*007c*/ 	.word	0x00000000


	//----- nvinfo : EIATTR_CBANK_PARAM_SIZE
	.align		4
.L_3020:
        /*0080*/ 	.byte	0x03, 0x19
        /*0082*/ 	.short	0x01d8


	//----- nvinfo : EIATTR_PARAM_CBANK
	.align		4
        /*0084*/ 	.byte	0x04, 0x0a
        /*0086*/ 	.short	(.L_3022 - .L_3021)
	.align		4
.L_3021:
        /*0088*/ 	.word	index@(.nv.constant0._ZN2at6native60_GLOBAL__N__fdc43544_27_DistributionRandomKernel_cu_f88cee4443distribution_elementwise_grid_stride_kernelIjLi4EZZZNS0_9templates4cuda21random_from_to_kernelIPNS_17CUDAGeneratorImplEEEvRNS_18TensorIteratorBaseEmlT_ENKUlvE_clEvENKUlvE0_clEvEUlP24curandStatePhilox4_32_10E0_ZNS1_27distribution_nullary_kernelIaj5uint4S7_SF_ZZZS5_IS7_EvS9_mlSA_ENKSB_clEvENKSC_clEvEUljE_EEvS9_T2_RKT3_T4_EUlijE0_EEvlNS_15PhiloxCudaStateET1_SJ_)
        /*008c*/ 	.short	0x0380
        /*008e*/ 	.short	0x01d8


	//----- nvinfo : EIATTR_SW_WAR
	.align		4
.L_3022:
        /*0090*/ 	.byte	0x04, 0x36
        /*0092*/ 	.short	(.L_3024 - .L_3023)
.L_3023:
        /*0094*/ 	.word	0x00000008
.L_3024:


//--------------------- .nv.info._ZN2at6native60_GLOBAL__N__fdc43544_27_DistributionRandomKernel_cu_f88cee4443distribution_elementwise_grid_stride_kernelIjLi4EZZZNS0_9templates4cuda21random_from_to_kernelIPNS_17CUDAGeneratorImplEEEvRNS_18TensorIteratorBaseEmlT_ENKUlvE_clEvENKUlvE0_clEvEUlP24curandStatePhilox4_32_10E0_ZNS1_27distribution_nullary_kernelIaj5uint4S7_SF_ZZZS5_IS7_EvS9_mlSA_ENKSB_clEvENKSC_clEvEUljE_EEvS9_T2_RKT3_T4_EUlijE_EEvlNS_15PhiloxCudaStateET1_SJ_ --------------------------
	.section	.nv.info._ZN2at6native60_GLOBAL__N__fdc43544_27_DistributionRandomKernel_cu_f88cee4443distribution_elementwise_grid_stride_kernelIjLi4EZZZNS0_9templates4cuda21random_from_to_kernelIPNS_17CUDAGeneratorImplEEEvRNS_18TensorIteratorBaseEmlT_ENKUlvE_clEvENKUlvE0_clEvEUlP24curandStatePhilox4_32_10E0_ZNS1_27distribution_nullary_kernelIaj5uint4S7_SF_ZZZS5_IS7_EvS9_mlSA_ENKSB_clEvENKSC_clEvEUljE_EEvS9_T2_RKT3_T4_EUlijE_EEvlNS_15PhiloxCudaStateET1_SJ_,"",@"SHT_CUDA_INFO"
	.sectionflags	@""
	.align	4


	//----- nvinfo : EIATTR_CUDA_API_VERSION
	.align		4
        /*0000*/ 	.byte	0x04, 0x37
        /*0002*/ 	.short	(.L_3026 - .L_3025)
.L_3025:
        /*0004*/ 	.word	0x00000082


	//----- nvinfo : EIATTR_KPARAM_INFO
	.align		4
.L_3026:
        /*0008*/ 	.byte	0x04, 0x17
        /*000a*/ 	.short	(.L_3028 - .L_3027)
.L_3027:
        /*000c*/ 	.word	0x00000000
        /*0010*/ 	.short	0x0003
        /*0012*/ 	.short	0x0028
        /*0014*/ 	.byte	0x00, 0xf0, 0x81, 0x00


	//----- nvinfo : EIATTR_KPARAM_INFO
	.align		4
.L_3028:
        /*0018*/ 	.byte	0x04, 0x17
        /*001a*/ 	.short	(.L_3030 - .L_3029)
.L_3029:
        /*001c*/ 	.word	0x00000000
        /*0020*/ 	.short	0x0002
        /*0022*/ 	.short	0x0020
        /*0024*/ 	.byte	0x00, 0xf0, 0x05, 0x00


	//----- nvinfo : EIATTR_KPARAM_INFO
	.align		4
.L_3030:
        /*0028*/ 	.byte	0x04, 0x17
        /*002a*/ 	.short	(.L_3032 - .L_3031)
.L_3031:
        /*002c*/ 	.word	0x00000000
        /*0030*/ 	.short	0x0001
        /*0032*/ 	.short	0x0008
        /*0034*/ 	.byte	0x00, 0xf0, 0x61, 0x00


	//----- nvinfo : EIATTR_KPARAM_INFO
	.align		4
.L_3032:
        /*0038*/ 	.byte	0x04, 0x17
        /*003a*/ 	.short	(.L_3034 - .L_3033)
.L_3033:
        /*003c*/ 	.word	0x00000000
        /*0040*/ 	.short	0x0000
        /*0042*/ 	.short	0x0000
        /*0044*/ 	.byte	0x00, 0xf0, 0x21, 0x00


	//----- nvinfo : EIATTR_SPARSE_MMA_MASK
	.align		4
.L_3034:
        /*0048*/ 	.byte	0x03, 0x50
        /*004a*/ 	.short	0x0000


	//----- nvinfo : EIATTR_MAXREG_COUNT
	.align		4
        /*004c*/ 	.byte	0x03, 0x1b
        /*004e*/ 	.short	0x0040


	//----- nvinfo : EIATTR_NUM_BARRIERS
	.align		4
        /*0050*/ 	.byte	0x02, 0x4c
        /*0052*/ 	.byte	0x01
	.zero		1


	//----- nvinfo : EIATTR_MERCURY_ISA_VERSION
	.align		4
        /*0054*/ 	.byte	0x03, 0x5f
        /*0056*/ 	.short	0x0101


	//----- nvinfo : EIATTR_VRC_CTA_INIT_COUNT
	.align		4
        /*0058*/ 	.byte	0x02, 0x4a
	.zero		1
	.zero		1


	//----- nvinfo : EIATTR_EXIT_INSTR_OFFSETS
	.align		4
        /*005c*/ 	.byte	0x04, 0x1c
        /*005e*/ 	.short	(.L_3036 - .L_3035)


	//   ....[0]....
.L_3035:
        /*0060*/ 	.word	0x000007d0


	//   ....[1]....
        /*0064*/ 	.word	0x00001690


	//----- nvinfo : EIATTR_MAX_THREADS
	.align		4
.L_3036:
        /*0068*/ 	.byte	0x04, 0x05
        /*006a*/ 	.short	(.L_3038 - .L_3037)
.L_3037:
        /*006c*/ 	.word	0x00000100
        /*0070*/ 	.word	0x00000001
        /*0074*/ 	.word	0x00000001


	//----- nvinfo : EIATTR_CRS_STACK_SIZE
	.align		4
.L_3038:
        /*0078*/ 	.byte	0x04, 0x1e
        /*007a*/ 	.short	(.L_3040 - .L_3039)
.L_3039:
        /*007c*/ 	.word	0x00000000


	//----- nvinfo : EIATTR_CBANK_PARAM_SIZE
	.align		4
.L_3040:
        /*0080*/ 	.byte	0x03, 0x19
        /*0082*/ 	.short	0x0048


	//----- nvinfo : EIATTR_PARAM_CBANK
	.align		4
        /*0084*/ 	.byte	0x04, 0x0a
        /*0086*/ 	.short	(.L_3042 - .L_3041)
	.align		4
.L_3041:
        /*0088*/ 	.word	index@(.nv.constant0._ZN2at6native60_GLOBAL__N__fdc43544_27_DistributionRandomKernel_cu_f88cee4443distribution_elementwise_grid_stride_kernelIjLi4EZZZNS0_9templates4cuda21random_from_to_kernelIPNS_17CUDAGeneratorImplEEEvRNS_18TensorIteratorBaseEmlT_ENKUlvE_clEvENKUlvE0_clEvEUlP24curandStatePhilox4_32_10E0_ZNS1_27distribution_nullary_kernelIaj5uint4S7_SF_ZZZS5_IS7_EvS9_mlSA_ENKSB_clEvENKSC_clEvEUljE_EEvS9_T2_RKT3_T4_EUlijE_EEvlNS_15PhiloxCudaStateET1_SJ_)
        /*008c*/ 	.short	0x0380
        /*008e*/ 	.short	0x0048


	//----- nvinfo : EIATTR_SW_WAR
	.align		4
.L_3042:
        /*0090*/ 	.byte	0x04, 0x36
        /*0092*/ 	.short	(.L_3044 - .L_3043)
.L_3043:
        /*0094*/ 	.word	0x00000008
.L_3044:


//--------------------- .nv.info._ZN2at6native60_GLOBAL__N__fdc43544_27_DistributionRandomKernel_cu_f88cee4443distribution_elementwise_grid_stride_kernelImLi2EZZZNS0_9templates4cuda21random_from_to_kernelIPNS_17CUDAGeneratorImplEEEvRNS_18TensorIteratorBaseEmlT_ENKUlvE_clEvENKUlvE0_clEvEUlP24curandStatePhilox4_32_10E_ZNS1_27distribution_nullary_kernelIam10ulonglong2S7_SF_ZZZS5_IS7_EvS9_mlSA_ENKSB_clEvENKSC_clEvEUlmE_EEvS9_T2_RKT3_T4_EUlimE0_EEvlNS_15PhiloxCudaStateET1_SJ_ --------------------------
	.section	.nv.info._ZN2at6native60_GLOBAL__N__fdc43544_27_DistributionRandomKernel_cu_f88cee4443distribution_elementwise_grid_stride_kernelImLi2EZZZNS0_9templates4cuda21random_from_to_kernelIPNS_17CUDAGeneratorImplEEEvRNS_18TensorIteratorBaseEmlT_ENKUlvE_clEvENKUlvE0_clEvEUlP24curandStatePhilox4_32_10E_ZNS1_27distribution_nullary_kernelIam10ulonglong2S7_SF_ZZZS5_IS7_EvS9_mlSA_ENKSB_clEvENKSC_clEvEUlmE_EEvS9_T2_RKT3_T4_EUlimE0_EEvlNS_15PhiloxCudaStateET1_SJ_,"",@"SHT_CUDA_INFO"
	.sectionflags	@""
	.align	4


	//----- nvinfo : EIATTR_CUDA_API_VERSION
	.align		4
        /*0000*/ 	.byte	0x04, 0x37
        /*0002*/ 	.short	(.L_3046 - .L_3045)
.L_3045:
        /*0004*/ 	.word	0x00000082


	//----- nvinfo : EIATTR_KPARAM_INFO
	.align		4
.L_3046:
        /*0008*/ 	.byte	0x04, 0x17
        /*000a*/ 	.short	(.L_3048 - .L_3047)
.L_3047:
        /*000c*/ 	.word	0x00000000
        /*0010*/ 	.short	0x0003
        /*0012*/ 	.short	0x0028
        /*0014*/ 	.byte	0x00, 0xf0, 0xc1, 0x06


	//----- nvinfo : EIATTR_KPARAM_INFO
	.align		4
.L_3048:
        /*0018*/ 	.byte	0x04, 0x17
        /*001a*/ 	.short	(.L_3050 - .L_3049)
.L_3049:
        /*001c*/ 	.word	0x00000000
        /*0020*/ 	.short	0x0002
        /*0022*/ 	.short	0x0020
        /*0024*/ 	.byte	0x00, 0xf0, 0x05, 0x00


	//----- nvinfo : EIATTR_KPARAM_INFO
	.align		4
.L_3050:
        /*0028*/ 	.byte	0x04, 0x17
        /*002a*/ 	.short	(.L_3052 - .L_3051)
.L_3051:
        /*002c*/ 	.word	0x00000000
        /*0030*/ 	.short	0x0001
        /*0032*/ 	.short	0x0008
        /*0034*/ 	.byte	0x00, 0xf0, 0x61, 0x00


	//----- nvinfo : EIATTR_KPARAM_INFO
	.align		4
.L_3052:
        /*0038*/ 	.byte	0x04, 0x17
        /*003a*/ 	.short	(.L_3054 - .L_3053)
.L_3053:
        /*003c*/ 	.word	0x00000000
        /*0040*/ 	.short	0x0000
        /*0042*/ 	.short	0x0000
        /*0044*/ 	.byte	0x00, 0xf0, 0x21, 0x00


	//----- nvinfo : EIATTR_SPARSE_MMA_MASK
	.align		4
.L_3054:
        /*0048*/ 	.byte	0x03, 0x50
        /*004a*/ 	.short	0x0000


	//----- nvinfo : EIATTR_MAXREG_COUNT
	.align		4
        /*004c*/ 	.byte	0x03, 0x1b
        /*004e*/ 	.short	0x0040


	//----- nvinfo : EIATTR_NUM_BARRIERS
	.align		4
        /*0050*/ 	.byte	0x02, 0x4c
        /*0052*/ 	.byte	0x01
	.zero		1


	//----- nvinfo : EIATTR_MERCURY_ISA_VERSION
	.align		4
        /*0054*/ 	.byte	0x03, 0x5f
        /*0056*/ 	.short	0x0101


	//----- nvinfo : EIATTR_VRC_CTA_INIT_COUNT
	.align		4
        /*0058*/ 	.byte	0x02, 0x4a
	.zero		1
	.zero		1


	//----- nvinfo : EIATTR_EXIT_INSTR_OFFSETS
	.align		4
        /*005c*/ 	.byte	0x04, 0x1c
        /*005e*/ 	.short	(.L_3056 - .L_3055)


	//   ....[0]....
.L_3055:
        /*0060*/ 	.word	0x000007c0


	//   ....[1]....
        /*0064*/ 	.word	0x00003930


	//----- nvinfo : EIATTR_MAX_THREADS
	.align		4
.L_3056:
        /*0068*/ 	.byte	0x04, 0x05
        /*006a*/ 	.short	(.L_3058 - .L_3057)
.L_3057:
        /*006c*/ 	.word	0x00000100
        /*0070*/ 	.word	0x00000001
        /*0074*/ 	.word	0x00000001


	//----- nvinfo : EIATTR_CRS_STACK_SIZE
	.align		4
.L_3058:
        /*0078*/ 	.byte	0x04, 0x1e
        /*007a*/ 	.short	(.L_3060 - .L_3059)
.L_3059:
        /*007c*/ 	.word	0x00000000


	//----- nvinfo : EIATTR_CBANK_PARAM_SIZE
	.align		4
.L_3060:
        /*0080*/ 	.byte	0x03, 0x19
        /*0082*/ 	.short	0x01d8


	//----- nvinfo : EIATTR_PARAM_CBANK
	.align		4
        /*0084*/ 	.byte	0x04, 0x0a
        /*0086*/ 	.short	(.L_3062 - .L_3061)
	.align		4
.L_3061:
        /*0088*/ 	.word	index@(.nv.constant0._ZN2at6native60_GLOBAL__N__fdc43544_27_DistributionRandomKernel_cu_f88cee4443distribution_elementwise_grid_stride_kernelImLi2EZZZNS0_9templates4cuda21random_from_to_kernelIPNS_17CUDAGeneratorImplEEEvRNS_18TensorIteratorBaseEmlT_ENKUlvE_clEvENKUlvE0_clEvEUlP24curandStatePhilox4_32_10E_ZNS1_27distribution_nullary_kernelIam10ulonglong2S7_SF_ZZZS5_IS7_EvS9_mlSA_ENKSB_clEvENKSC_clEvEUlmE_EEvS9_T2_RKT3_T4_EUlimE0_EEvlNS_15PhiloxCudaStateET1_SJ_)
        /*008c*/ 	.short	0x0380
        /*008e*/ 	.short	0x01d8


	//----- nvinfo : EIATTR_SW_WAR
	.align		4
.L_3062:
        /*0090*/ 	.byte	0x04, 0x36
        /*0092*/ 	.short	(.L_3064 - .L_3063)
.L_3063:
        /*0094*/ 	.word	0x00000008
.L_3064:


//--------------------- .nv.info._ZN2at6native60_GLOBAL__N__fdc43544_27_DistributionRandomKernel_cu_f88cee4443distribution_elementwise_grid_stride_kernelImLi2EZZZNS0_9templates4cuda21random_from_to_kernelIPNS_17CUDAGeneratorImplEEEvRNS_18TensorIteratorBaseEmlT_ENKUlvE_clEvENKUlvE0_clEvEUlP24curandStatePhilox4_32_10E_ZNS1_27distribution_nullary_kernelIam10ulonglong2S7_SF_ZZZS5_IS7_EvS9_mlSA_ENKSB_clEvENKSC_clEvEUlmE_EEvS9_T2_RKT3_T4_EUlimE_EEvlNS_15PhiloxCudaStateET1_SJ_ --------------------------
	.section	.nv.info._ZN2at6native60_GLOBAL__N__fdc43544_27_DistributionRandomKernel_cu_f88cee4443distribution_elementwise_grid_stride_kernelImLi2EZZZNS0_9templates4cuda21random_from_to_kernelIPNS_17CUDAGeneratorImplEEEvRNS_18TensorIteratorBaseEmlT_ENKUlvE_clEvENKUlvE0_clEvEUlP24curandStatePhilox4_32_10E_ZNS1_27distribution_nullary_kernelIam10ulonglong2S7_SF_ZZZS5_IS7_EvS9_mlSA_ENKSB_clEvENKSC_clEvEUlmE_EEvS9_T2_RKT3_T4_EUlimE_EEvlNS_15PhiloxCudaStateET1_SJ_,"",@"SHT_CUDA_INFO"
	.sectionflags	@""
	.align	4


	//----- nvinfo : EIATTR_CUDA_API_VERSION
	.align		4
        /*0000*/ 	.byte	0x04, 0x37
        /*0002*/ 	.short	(.L_3066 - .L_3065)
.L_3065:
        /*0004*/ 	.word	0x00000082


	//----- nvinfo : EIATTR_KPARAM_INFO
	.align		4
.L_3066:
        /*0008*/ 	.byte	0x04, 0x17
        /*000a*/ 	.short	(.L_3068 - .L_3067)
.L_3067:
        /*000c*/ 	.word	0x00000000
        /*0010*/ 	.short	0x0003
        /*0012*/ 	.short	0x0028
        /*0014*/ 	.byte	0x00, 0xf0, 0x81, 0x00


	//----- nvinfo : EIATTR_KPARAM_INFO
	.align		4
.L_3068:
        /*0018*/ 	.byte	0x04, 0x17
        /*001a*/ 	.short	(.L_3070 - .L_3069)
.L_3069:
        /*001c*/ 	.word	0x00000000
        /*0020*/ 	.short	0x0002
        /*0022*/ 	.short	0x0020
        /*0024*/ 	.byte	0x00, 0xf0, 0x05, 0x00


	//----- nvinfo : EIATTR_KPARAM_INFO
	.align		4
.L_3070:
        /*0028*/ 	.byte	0x04, 0x17
        /*002a*/ 	.short	(.L_3072 - .L_3071)
.L_3071:
        /*002c*/ 	.word	0x00000000
        /*0030*/ 	.short	0x0001
        /*0032*/ 	.short	0x0008
        /*0034*/ 	.byte	0x00, 0xf0, 0x61, 0x00


	//----- nvinfo : EIATTR_KPARAM_INFO
	.align		4
.L_3072:
        /*0038*/ 	.byte	0x04, 0x17
        /*003a*/ 	.short	(.L_3074 - .L_3073)
.L_3073:
        /*003c*/ 	.word	0x00000000
        /*0040*/ 	.short	0x0000
        /*0042*/ 	.short	0x0000
        /*0044*/ 	.byte	0x00, 0xf0, 0x21, 0x00


	//----- nvinfo : EIATTR_SPARSE_MMA_MASK
	.align		4
.L_3074:
        /*0048*/ 	.byte	0x03, 0x50
        /*004a*/ 	.short	0x0000


	//----- nvinfo : EIATTR_MAXREG_COUNT
	.align		4
        /*004c*/ 	.byte	0x03, 0x1b
        /*004e*/ 	.short	0x0040


	//----- nvinfo : EIATTR_NUM_BARRIERS
	.align		4
        /*0050*/ 	.byte	0x02, 0x4c
        /*0052*/ 	.byte	0x01
	.zero		1


	//----- nvinfo : EIATTR_MERCURY_ISA_VERSION
	.align		4
        /*0054*/ 	.byte	0x03, 0x5f
        /*0056*/ 	.short	0x0101


	//----- nvinfo : EIATTR_VRC_CTA_INIT_COUNT
	.align		4
        /*0058*/ 	.byte	0x02, 0x4a
	.zero		1
	.zero		1


	//----- nvinfo : EIATTR_EXIT_INSTR_OFFSETS
	.align		4
        /*005c*/ 	.byte	0x04, 0x1c
        /*005e*/ 	.short	(.L_3076 - .L_3075)


	//   ....[0]....
.L_3075:
        /*0060*/ 	.word	0x000007c0


	//   ....[1]....
        /*0064*/ 	.word	0x00001270


	//----- nvinfo : EIATTR_MAX_THREADS
	.align		4
.L_3076:
        /*0068*/ 	.byte	0x04, 0x05
        /*006a*/ 	.short	(.L_3078 - .L_3077)
.L_3077:
        /*006c*/ 	.word	0x00000100
        /*0070*/ 	.word	0x00000001
        /*0074*/ 	.word	0x00000001


	//----- nvinfo : EIATTR_CRS_STACK_SIZE
	.align		4
.L_3078:
        /*0078*/ 	.byte	0x04, 0x1e
        /*007a*/ 	.short	(.L_3080 - .L_3079)
.L_3079:
        /*007c*/ 	.word	0x00000000


	//----- nvinfo : EIATTR_CBANK_PARAM_SIZE
	.align		4
.L_3080:
        /*0080*/ 	.byte	0x03, 0x19
        /*0082*/ 	.short	0x0048


	//----- nvinfo : EIATTR_PARAM_CBANK
	.align		4
        /*0084*/ 	.byte	0x04, 0x0a
        /*0086*/ 	.short	(.L_3082 - .L_3081)
	.align		4
.L_3081:
        /*0088*/ 	.word	index@(.nv.constant0._ZN2at6native60_GLOBAL__N__fdc43544_27_DistributionRandomKernel_cu_f88cee4443distribution_elementwise_grid_stride_kernelImLi2EZZZNS0_9templates4cuda21random_from_to_kernelIPNS_17CUDAGeneratorImplEEEvRNS_18TensorIteratorBaseEmlT_ENKUlvE_clEvENKUlvE0_clEvEUlP24curandStatePhilox4_32_10E_ZNS1_27distribution_nullary_kernelIam10ulonglong2S7_SF_ZZZS5_IS7_EvS9_mlSA_ENKSB_clEvENKSC_clEvEUlmE_EEvS9_T2_RKT3_T4_EUlimE_EEvlNS_15PhiloxCudaStateET1_SJ_)
        /*008c*/ 	.short	0x0380
        /*008e*/ 	.short	0x0048


	//----- nvinfo : EIATTR_SW_WAR
	.align		4
.L_3082:
        /*0090*/ 	.byte	0x04, 0x36
        /*0092*/ 	.short	(.L_3084 - .L_3083)
.L_3083:
        /*0094*/ 	.word	0x00000008
.L_3084:


//--------------------- .nv.info._ZN2at6native60_GLOBAL__N__fdc43544_27_DistributionRandomKernel_cu_f88cee4443distribution_elementwise_grid_stride_kernelIjLi4EZZZNS0_9templates4cuda21random_from_to_kernelIPNS_17CUDAGeneratorImplEEEvRNS_18TensorIteratorBaseEmlT_ENKUlvE_clEvENKUlvE_clEvEUlP24curandStatePhilox4_32_10E0_ZNS1_27distribution_nullary_kernelIhj5uint4S7_SF_ZZZS5_IS7_EvS9_mlSA_ENKSB_clEvENKSC_clEvEUljE_EEvS9_T2_RKT3_T4_EUlijE0_EEvlNS_15PhiloxCudaStateET1_SJ_ --------------------------
	.section	.nv.info._ZN2at6native60_GLOBAL__N__fdc43544_27_DistributionRandomKernel_cu_f88cee4443distribution_elementwise_grid_stride_kernelIjLi4EZZZNS0_9templates4cuda21random_from_to_kernelIPNS_17CUDAGeneratorImplEEEvRNS_18TensorIteratorBaseEmlT_ENKUlvE_clEvENKUlvE_clEvEUlP24curandStatePhilox4_32_10E0_ZNS1_27distribution_nullary_kernelIhj5uint4S7_SF_ZZZS5_IS7_EvS9_mlSA_ENKSB_clEvENKSC_clEvEUljE_EEvS9_T2_RKT3_T4_EUlijE0_EEvlNS_15PhiloxCudaStateET1_SJ_,"",@"SHT_CUDA_INFO"
	.sectionflags	@""
	.align	4


	//----- nvinfo : EIATTR_CUDA_API_VERSION
	.align		4
        /*0000*/ 	.byte	0x04, 0x37
        /*0002*/ 	.short	(.L_3086 - .L_3085)
.L_3085:
        /*0004*/ 	.word	0x00000082


	//----- nvinfo : EIATTR_KPARAM_INFO
	.align		4
.L_3086:
        /*0008*/ 	.byte	0x04, 0x17
        /*000a*/ 	.short	(.L_3088 - .L_3087)
.L_3087:
        /*000c*/ 	.word	0x00000000
        /*0010*/ 	.short	0x0003
        /*0012*/ 	.short	0x0028
        /*0014*/ 	.byte	0x00, 0xf0, 0xc1, 0x06


	//----- nvinfo : EIATTR_KPARAM_INFO
	.align		4
.L_3088:
        /*0018*/ 	.byte	0x04, 0x17
        /*001a*/ 	.short	(.L_3090 - .L_3089)
.L_3089:
        /*001c*/ 	.word	0x00000000
        /*0020*/ 	.short	0x0002
        /*0022*/ 	.short	0x0020
        /*0024*/ 	.byte	0x00, 0xf0, 0x05, 0x00


	//----- nvinfo : EIATTR_KPARAM_INFO
	.align		4
.L_3090:
        /*0028*/ 	.byte	0x04, 0x17
        /*002a*/ 	.short	(.L_3092 - .L_3091)
.L_3091:
        /*002c*/ 	.word	0x00000000
        /*0030*/ 	.short	0x0001
        /*0032*/ 	.short	0x0008
        /*0034*/ 	.byte	0x00, 0xf0, 0x61, 0x00


	//----- nvinfo : EIATTR_KPARAM_INFO
	.align		4
.L_3092:
        /*0038*/ 	.byte	0x04, 0x17
        /*003a*/ 	.short	(.L_3094 - .L_3093)
.L_3093:
        /*003c*/ 	.word	0x00000000
        /*0040*/ 	.short	0x0000
        /*0042*/ 	.short	0x0000
        /*0044*/ 	.byte	0x00, 0xf0, 0x21, 0x00


	//----- nvinfo : EIATTR_SPARSE_MMA_MASK
	.align		4
.L_3094:
        /*0048*/ 	.byte	0x03, 0x50
        /*004a*/ 	.short	0x0000


	//----- nvinfo : EIATTR_MAXREG_COUNT
	.align		4
        /*004c*/ 	.byte	0x03, 0x1b
        /*004e*/ 	.short	0x0040


	//----- nvinfo : EIATTR_NUM_BARRIERS
	.align		4
        /*0050*/ 	.byte	0x02, 0x4c
        /*0052*/ 	.byte	0x01
	.zero		1


	//----- nvinfo : EIATTR_MERCURY_ISA_VERSION
	.align		4
        /*0054*/ 	.byte	0x03, 0x5f
        /*0056*/ 	.short	0x0101


	//----- nvinfo : EIATTR_VRC_CTA_INIT_COUNT
	.align		4
        /*0058*/ 	.byte	0x02, 0x4a
	.zero		1
	.zero		1


	//----- nvinfo : EIATTR_EXIT_INSTR_OFFSETS
	.align		4
        /*005c*/ 	.byte	0x04, 0x1c
        /*005e*/ 	.short	(.L_3096 - .L_3095)


	//   ....[0]....
.L_3095:
        /*0060*/ 	.word	0x000007b0


	//   ....[1]....
        /*0064*/ 	.word	0x00005cc0


	//----- nvinfo : EIATTR_MAX_THREADS
	.align		4
.L_3096:
        /*0068*/ 	.byte	0x04, 0x05
        /*006a*/ 	.short	(.L_3098 - .L_3097)
.L_3097:
        /*006c*/ 	.word	0x00000100
        /*0070*/ 	.word	0x00000001
        /*0074*/ 	.word	0x00000001


	//----- nvinfo : EIATTR_CRS_STACK_SIZE
	.align		4
.L_3098:
        /*0078*/ 	.byte	0x04, 0x1e
        /*007a*/ 	.short	(.L_3100 - .L_3099)
.L_3099:
        /*007c*/ 	.word	0x00000000


	//----- nvinfo : EIATTR_CBANK_PARAM_SIZE
	.align		4
.L_3100:
        /*0080*/ 	.byte	0x03, 0x19
        /*0082*/ 	.short	0x01d8


	//----- nvinfo : EIATTR_PARAM_CBANK
	.align		4
        /*0084*/ 	.byte	0x04, 0x0a
        /*0086*/ 	.short	(.L_3102 - .L_3101)
	.align		4
.L_3101:
        /*0088*/ 	.word	index@(.nv.constant0._ZN2at6native60_GLOBAL__N__fdc43544_27_DistributionRandomKernel_cu_f88cee4443distribution_elementwise_grid_stride_kernelIjLi4EZZZNS0_9templates4cuda21random_from_to_kernelIPNS_17CUDAGeneratorImplEEEvRNS_18TensorIteratorBaseEmlT_ENKUlvE_clEvENKUlvE_clEvEUlP24curandStatePhilox4_32_10E0_ZNS1_27distribution_nullary_kernelIhj5uint4S7_SF_ZZZS5_IS7_EvS9_mlSA_ENKSB_clEvENKSC_clEvEUljE_EEvS9_T2_RKT3_T4_EUlijE0_EEvlNS_15PhiloxCudaStateET1_SJ_)
        /*008c*/ 	.short	0x0380
        /*008e*/ 	.short	0x01d8


	//----- nvinfo : EIATTR_SW_WAR
	.align		4
.L_3102:
        /*0090*/ 	.byte	0x04, 0x36
        /*0092*/ 	.short	(.L_3104 - .L_3103)
.L_3103:
        /*0094*/ 	.word	0x00000008
.L_3104:


//--------------------- .nv.info._ZN2at6native60_GLOBAL__N__fdc43544_27_DistributionRandomKernel_cu_f88cee4443distribution_elementwise_grid_stride_kernelIjLi4EZZZNS0_9templates4cuda21random_from_to_kernelIPNS_17CUDAGeneratorImplEEEvRNS_18TensorIteratorBaseEmlT_ENKUlvE_clEvENKUlvE_clEvEUlP24curandStatePhilox4_32_10E0_ZNS1_27distribution_nullary_kernelIhj5uint4S7_SF_ZZZS5_IS7_EvS9_mlSA_ENKSB_clEvENKSC_clEvEUljE_EEvS9_T2_RKT3_T4_EUlijE_EEvlNS_15PhiloxCudaStateET1_SJ_ --------------------------
	.section	.nv.info._ZN2at6native60_GLOBAL__N__fdc43544_27_DistributionRandomKernel_cu_f88cee4443distribution_elementwise_grid_stride_kernelIjLi4EZZZNS0_9templates4cuda21random_from_to_kernelIPNS_17CUDAGeneratorImplEEEvRNS_18TensorIteratorBaseEmlT_ENKUlvE_clEvENKUlvE_clEvEUlP24curandStatePhilox4_32_10E0_ZNS1_27distribution_nullary_kernelIhj5uint4S7_SF_ZZZS5_IS7_EvS9_mlSA_ENKSB_clEvENKSC_clEvEUljE_EEvS9_T2_RKT3_T4_EUlijE_EEvlNS_15PhiloxCudaStateET1_SJ_,"",@"SHT_CUDA_INFO"
	.sectionflags	@""
	.align	4


	//----- nvinfo : EIATTR_CUDA_API_VERSION
	.align		4
        /*0000*/ 	.byte	0x04, 0x37
        /*0002*/ 	.short	(.L_3106 - .L_3105)
.L_3105:
        /*0004*/ 	.word	0x00000082


	//----- nvinfo : EIATTR_KPARAM_INFO
	.align		4
.L_3106:
        /*0008*/ 	.byte	0x04, 0x17
        /*000a*/ 	.short	(.L_3108 - .L_3107)
.L_3107:
        /*000c*/ 	.word	0x00000000
        /*0010*/ 	.short	0x0003
        /*0012*/ 	.short	0x0028
        /*0014*/ 	.byte	0x00, 0xf0, 0x81, 0x00


	//----- nvinfo : EIATTR_KPARAM_INFO
	.align		4
.L_3108:
        /*0018*/ 	.byte	0x04, 0x17
        /*001a*/ 	.short	(.L_3110 - .L_3109)
.L_3109:
        /*001c*/ 	.word	0x00000000
        /*0020*/ 	.short	0x0002
        /*0022*/ 	.short	0x0020
        /*0024*/ 	.byte	0x00, 0xf0, 0x05, 0x00


	//----- nvinfo : EIATTR_KPARAM_INFO
	.align		4
.L_3110:
        /*0028*/ 	.byte	0x04, 0x17
        /*002a*/ 	.short	(.L_3112 - .L_3111)
.L_3111:
        /*002c*/ 	.word	0x00000000
        /*0030*/ 	.short	0x0001
        /*0032*/ 	.short	0x0008
        /*0034*/ 	.byte	0x00, 0xf0, 0x61, 0x00


	//----- nvinfo : EIATTR_KPARAM_INFO
	.align		4
.L_3112:
        /*0038*/ 	.byte	0x04, 0x17
        /*003a*/ 	.short	(.L_3114 - .L_3113)
.L_3113:
        /*003c*/ 	.word	0x00000000
        /*0040*/ 	.short	0x0000
        /*0042*/ 	.short	0x0000
        /*0044*/ 	.byte	0x00, 0xf0, 0x21, 0x00


	//----- nvinfo : EIATTR_SPARSE_MMA_MASK
	.align		4
.L_3114:
        /*0048*/ 	.byte	0x03, 0x50
        /*004a*/ 	.short	0x0000


	//----- nvinfo : EIATTR_MAXREG_COUNT
	.align		4
        /*004c*/ 	.byte	0x03, 0x1b
        /*004e*/ 	.short	0x0040


	//----- nvinfo : EIATTR_NUM_BARRIERS
	.align		4
        /*0050*/ 	.byte	0x02, 0x4c
        /*0052*/ 	.byte	0x01
	.zero		1


	//----- nvinfo : EIATTR_MERCURY_ISA_VERSION
	.align		4
        /*0054*/ 	.byte	0x03, 0x5f
        /*0056*/ 	.short	0x0101


	//----- nvinfo : EIATTR_VRC_CTA_INIT_COUNT
	.align		4
        /*0058*/ 	.byte	0x02, 0x4a
	.zero		1
	.zero		1


	//----- nvinfo : EIATTR_EXIT_INSTR_OFFSETS
	.align		4
        /*005c*/ 	.byte	0x04, 0x1c
        /*005e*/ 	.short	(.L_3116 - .L_3115)


	//   ....[0]....
.L_3115:
        /*0060*/ 	.word	0x000007d0


	//   ....[1]....
        /*0064*/ 	.word	0x00001690


	//----- nvinfo : EIATTR_MAX_THREADS
	.align		4
.L_3116:
        /*0068*/ 	.byte	0x04, 0x05
        /*006a*/ 	.short	(.L_3118 - .L_3117)
.L_3117:
        /*006c*/ 	.word	0x00000100
        /*0070*/ 	.word	0x00000001
        /*0074*/ 	.word	0x00000001


	//----- nvinfo : EIATTR_CRS_STACK_SIZE
	.align		4
.L_3118:
        /*0078*/ 	.byte	0x04, 0x1e
        /*007a*/ 	.short	(.L_3120 - .L_3119)
.L_3119:
        /*007c*/ 	.word	0x00000000


	//----- nvinfo : EIATTR_CBANK_PARAM_SIZE
	.align		4
.L_3120:
        /*0080*/ 	.byte	0x03, 0x19
        /*0082*/ 	.short	0x0048


	//----- nvinfo : EIATTR_PARAM_CBANK
	.align		4
        /*0084*/ 	.byte	0x04, 0x0a
        /*0086*/ 	.short	(.L_3122 - .L_3121)
	.align		4
.L_3121:
        /*0088*/ 	.word	index@(.nv.constant0._ZN2at6native60_GLOBAL__N__fdc43544_27_DistributionRandomKernel_cu_f88cee4443distribution_elementwise_grid_stride_kernelIjLi4EZZZNS0_9templates4cuda21random_from_to_kernelIPNS_17CUDAGeneratorImplEEEvRNS_18TensorIteratorBaseEmlT_ENKUlvE_clEvENKUlvE_clEvEUlP24curandStatePhilox4_32_10E0_ZNS1_27distribution_nullary_kernelIhj5uint4S7_SF_ZZZS5_IS7_EvS9_mlSA_ENKSB_clEvENKSC_clEvEUljE_EEvS9_T2_RKT3_T4_EUlijE_EEvlNS_15PhiloxCudaStateET1_SJ_)
        /*008c*/ 	.short	0x0380
        /*008e*/ 	.short	0x0048


	//----- nvinfo : EIATTR_SW_WAR
	.align		4
.L_3122:
        /*0090*/ 	.byte	0x04, 0x36
        /*0092*/ 	.short	(.L_3124 - .L_3123)
.L_3123:
        /*0094*/ 	.word	0x00000008
.L_3124:


//--------------------- .nv.info._ZN2at6native60_GLOBAL__N__fdc43544_27_DistributionRandomKernel_cu_f88cee4443distribution_elementwise_grid_stride_kernelImLi2EZZZNS0_9templates4cuda21random_from_to_kernelIPNS_17CUDAGeneratorImplEEEvRNS_18TensorIteratorBaseEmlT_ENKUlvE_clEvENKUlvE_clEvEUlP24curandStatePhilox4_32_10E_ZNS1_27distribution_nullary_kernelIhm10ulonglong2S7_SF_ZZZS5_IS7_EvS9_mlSA_ENKSB_clEvENKSC_clEvEUlmE_EEvS9_T2_RKT3_T4_EUlimE0_EEvlNS_15PhiloxCudaStateET1_SJ_ --------------------------
	.section	.nv.info._ZN2at6native60_GLOBAL__N__fdc43544_27_DistributionRandomKernel_cu_f88cee4443distribution_elementwise_grid_stride_kernelImLi2EZZZNS0_9templates4cuda21random_from_to_kernelIPNS_17CUDAGeneratorImplEEEvRNS_18TensorIteratorBaseEmlT_ENKUlvE_clEvENKUlvE_clEvEUlP24curandStatePhilox4_32_10E_ZNS1_27distribution_nullary_kernelIhm10ulonglong2S7_SF_ZZZS5_IS7_EvS9_mlSA_ENKSB_clEvENKSC_clEvEUlmE_EEvS9_T2_RKT3_T4_EUlimE0_EEvlNS_15PhiloxCudaStateET1_SJ_,"",@"SHT_CUDA_INFO"
	.sectionflags	@""
	.align	4


	//----- nvinfo : EIATTR_CUDA_API_VERSION
	.align		4
        /*0000*/ 	.byte	0x04, 0x37
        /*0002*/ 	.short	(.L_3126 - .L_3125)
.L_3125:
        /*0004*/ 	.word	0x00000082


	//----- nvinfo : EIATTR_KPARAM_INFO
	.align		4
.L_3126:
        /*0008*/ 	.byte	0x04, 0x17
        /*000a*/ 	.short	(.L_3128 - .L_3127)
.L_3127:
        /*000c*/ 	.word	0x00000000
        /*0010*/ 	.short	0x0003
        /*0012*/ 	.short	0x0028
        /*0014*/ 	.byte	0x00, 0xf0, 0xc1, 0x06


	//----- nvinfo : EIATTR_KPARAM_INFO
	.align		4
.L_3128:
        /*0018*/ 	.byte	0x04, 0x17
        /*001a*/ 	.short	(.L_3130 - .L_3129)
.L_3129:
        /*001c*/ 	.word	0x00000000
        /*0020*/ 	.short	0x0002
        /*0022*/ 	.short	0x0020
        /*0024*/ 	.byte	0x00, 0xf0, 0x05, 0x00


	//----- nvinfo : EIATTR_KPARAM_INFO
	.align		4
.L_3130:
        /*0028*/ 	.byte	0x04, 0x17
        /*002a*/ 	.short	(.L_3132 - .L_3131)
.L_3131:
        /*002c*/ 	.word	0x00000000
        /*0030*/ 	.short	0x0001
        /*0032*/ 	.short	0x0008
        /*0034*/ 	.byte	0x00, 0xf0, 0x61, 0x00


	//----- nvinfo : EIATTR_KPARAM_INFO
	.align		4
.L_3132:
        /*0038*/ 	.byte	0x04, 0x17
        /*003a*/ 	.short	(.L_3134 - .L_3133)
.L_3133:
        /*003c*/ 	.word	0x00000000
        /*0040*/ 	.short	0x0000
        /*0042*/ 	.short	0x0000
        /*0044*/ 	.byte	0x00, 0xf0, 0x21, 0x00


	//----- nvinfo : EIATTR_SPARSE_MMA_MASK
	.align		4
.L_3134:
        /*0048*/ 	.byte	0x03, 0x50
        /*004a*/ 	.short	0x0000


	//----- nvinfo : EIATTR_MAXREG_COUNT
	.align		4
        /*004c*/ 	.byte	0x03, 0x1b
        /*004e*/ 	.short	0x0040


	//----- nvinfo : EIATTR_NUM_BARRIERS
	.align		4
        /*0050*/ 	.byte	0x02, 0x4c
        /*0052*/ 	.byte	0x01
	.zero		1


	//----- nvinfo : EIATTR_MERCURY_ISA_VERSION
	.align		4
        /*0054*/ 	.byte	0x03, 0x5f
        /*0056*/ 	.short	0x0101


	//----- nvinfo : EIATTR_VRC_CTA_INIT_COUNT
	.align		4
        /*0058*/ 	.byte	0x02, 0x4a
	.zero		1
	.zero		1


	//----- nvinfo : EIATTR_EXIT_INSTR_OFFSETS
	.align		4
        /*005c*/ 	.byte	0x04, 0x1c
        /*005e*/ 	.short	(.L_3136 - .L_3135)


	//   ....[0]....
.L_3135:
        /*0060*/ 	.word	0x000007c0


	//   ....[1]....
        /*0064*/ 	.word	0x00003930


	//----- nvinfo : EIATTR_MAX_THREADS
	.align		4
.L_3136:
        /*0068*/ 	.byte	0x04, 0x05
        /*006a*/ 	.short	(.L_3138 - .L_3137)
.L_3137:
        /*006c*/ 	.word	0x00000100
        /*0070*/ 	.word	0x00000001
        /*0074*/ 	.word	0x00000001


	//----- nvinfo : EIATTR_CRS_STACK_SIZE
	.align		4
.L_3138:
        /*0078*/ 	.byte	0x04, 0x1e
        /*007a*/ 	.short	(.L_3140 - .L_3139)
.L_3139:
        /*007c*/ 	.word	0x00000000


	//----- nvinfo : EIATTR_CBANK_PARAM_SIZE
	.align		4
.L_3140:
        /*0080*/ 	.byte	0x03, 0x19
        /*0082*/ 	.short	0x01d8


	//----- nvinfo : EIATTR_PARAM_CBANK
	.align		4
        /*0084*/ 	.byte	0x04, 0x0a
        /*0086*/ 	.short	(.L_3142 - .L_3141)
	.align		4
.L_3141:
        /*0088*/ 	.word	index@(.nv.constant0._ZN2at6native60_GLOBAL__N__fdc43544_27_DistributionRandomKernel_cu_f88cee4443distribution_elementwise_grid_stride_kernelImLi2EZZZNS0_9templates4cuda21random_from_to_kernelIPNS_17CUDAGeneratorImplEEEvRNS_18TensorIteratorBaseEmlT_ENKUlvE_clEvENKUlvE_clEvEUlP24curandStatePhilox4_32_10E_ZNS1_27distribution_nullary_kernelIhm10ulonglong2S7_SF_ZZZS5_IS7_EvS9_mlSA_ENKSB_clEvENKSC_clEvEUlmE_EEvS9_T2_RKT3_T4_EUlimE0_EEvlNS_15PhiloxCudaStateET1_SJ_)
        /*008c*/ 	.short	0x0380
        /*008e*/ 	.short	0x01d8


	//----- nvinfo : EIATTR_SW_WAR
	.align		4
.L_3142:
        /*0090*/ 	.byte	0x04, 0x36
        /*0092*/ 	.short	(.L_3144 - .L_3143)
.L_3143:
        /*0094*/ 	.word	0x00000008
.L_3144:


//--------------------- .nv.info._ZN2at6native60_GLOBAL__N__fdc43544_27_DistributionRandomKernel_cu_f88cee4443distribution_elementwise_grid_stride_kernelImLi2EZZZNS0_9templates4cuda21random_from_to_kernelIPNS_17CUDAGeneratorImplEEEvRNS_18TensorIteratorBaseEmlT_ENKUlvE_clEvENKUlvE_clEvEUlP24curandStatePhilox4_32_10E_ZNS1_27distribution_nullary_kernelIhm10ulonglong2S7_SF_ZZZS5_IS7_EvS9_mlSA_ENKSB_clEvENKSC_clEvEUlmE_EEvS9_T2_RKT3_T4_EUlimE_EEvlNS_15PhiloxCudaStateET1_SJ_ --------------------------
	.section	.nv.info._ZN2at6native60_GLOBAL__N__fdc43544_27_DistributionRandomKernel_cu_f88cee4443distribution_elementwise_grid_stride_kernelImLi2EZZZNS0_9templates4cuda21random_from_to_kernelIPNS_17CUDAGeneratorImplEEEvRNS_18TensorIteratorBaseEmlT_ENKUlvE_clEvENKUlvE_clEvEUlP24curandStatePhilox4_32_10E_ZNS1_27distribution_nullary_kernelIhm10ulonglong2S7_SF_ZZZS5_IS7_EvS9_mlSA_ENKSB_clEvENKSC_clEvEUlmE_EEvS9_T2_RKT3_T4_EUlimE_EEvlNS_15PhiloxCudaStateET1_SJ_,"",@"SHT_CUDA_INFO"
	.sectionflags	@""
	.align	4


	//----- nvinfo : EIATTR_CUDA_API_VERSION
	.align		4
        /*0000*/ 	.byte	0x04, 0x37
        /*0002*/ 	.short	(.L_3146 - .L_3145)
.L_3145:
        /*0004*/ 	.word	0x00000082


	//----- nvinfo : EIATTR_KPARAM_INFO
	.align		4
.L_3146:
        /*0008*/ 	.byte	0x04, 0x17
        /*000a*/ 	.short	(.L_3148 - .L_3147)
.L_3147:
        /*000c*/ 	.word	0x00000000
        /*0010*/ 	.short	0x0003
        /*0012*/ 	.short	0x0028
        /*0014*/ 	.byte	0x00, 0xf0, 0x81, 0x00


	//----- nvinfo : EIATTR_KPARAM_INFO
	.align		4
.L_3148:
        /*0018*/ 	.byte	0x04, 0x17
        /*001a*/ 	.short	(.L_3150 - .L_3149)
.L_3149:
        /*001c*/ 	.word	0x00000000
        /*0020*/ 	.short	0x0002
        /*0022*/ 	.short	0x0020
        /*0024*/ 	.byte	0x00, 0xf0, 0x05, 0x00


	//----- nvinfo : EIATTR_KPARAM_INFO
	.align		4
.L_3150:
        /*0028*/ 	.byte	0x04, 0x17
        /*002a*/ 	.short	(.L_3152 - .L_3151)
.L_3151:
        /*002c*/ 	.word	0x00000000
        /*0030*/ 	.short	0x0001
        /*0032*/ 	.short	0x0008
        /*0034*/ 	.byte	0x00, 0xf0, 0x61, 0x00


	//----- nvinfo : EIATTR_KPARAM_INFO
	.align		4
.L_3152:
        /*0038*/ 	.byte	0x04, 0x17
        /*003a*/ 	.short	(.L_3154 - .L_3153)
.L_3153:
        /*003c*/ 	.word	0x00000000
        /*0040*/ 	.short	0x0000
        /*0042*/ 	.short	0x0000
        /*0044*/ 	.byte	0x00, 0xf0, 0x21, 0x00


	//----- nvinfo : EIATTR_SPARSE_MMA_MASK
	.align		4
.L_3154:
        /*0048*/ 	.byte	0x03, 0x50
        /*004a*/ 	.short	0x0000


	//----- nvinfo : EIATTR_MAXREG_COUNT
	.align		4
        /*004c*/ 	.byte	0x03, 0x1b
        /*004e*/ 	.short	0x0040


	//----- nvinfo : EIATTR_NUM_BARRIERS
	.align		4
        /*0050*/ 	.byte	0x02, 0x4c
        /*0052*/ 	.byte	0x01
	.zero		1


	//----- nvinfo : EIATTR_MERCURY_ISA_VERSION
	.align		4
        /*0054*/ 	.byte	0x03, 0x5f
        /*0056*/ 	.short	0x0101


	//----- nvinfo : EIATTR_VRC_CTA_INIT_COUNT
	.align		4
        /*0058*/ 	.byte	0x02, 0x4a
	.zero		1
	.zero		1


	//----- nvinfo : EIATTR_EXIT_INSTR_OFFSETS
	.align		4
        /*005c*/ 	.byte	0x04, 0x1c
        /*005e*/ 	.short	(.L_3156 - .L_3155)


	//   ....[0]....
.L_3155:
        /*0060*/ 	.word	0x000007c0


	//   ....[1]....
        /*0064*/ 	.word	0x00001270


	//----- nvinfo : EIATTR_MAX_THREADS
	.align		4
.L_3156:
        /*0068*/ 	.byte	0x04, 0x05
        /*006a*/ 	.short	(.L_3158 - .L_3157)
.L_3157:
        /*006c*/ 	.word	0x00000100
        /*0070*/ 	.word	0x00000001
        /*0074*/ 	.word	0x00000001


	//----- nvinfo : EIATTR_CRS_STACK_SIZE
	.align		4
.L_3158:
        /*0078*/ 	.byte	0x04, 0x1e
        /*007a*/ 	.short	(.L_3160 - .L_3159)
.L_3159:
        /*007c*/ 	.word	0x00000000


	//----- nvinfo : EIATTR_CBANK_PARAM_SIZE
	.align		4
.L_3160:
        /*0080*/ 	.byte	0x03, 0x19
        /*0082*/ 	.short	0x0048


	//----- nvinfo : EIATTR_PARAM_CBANK
	.align		4
        /*0084*/ 	.byte	0x04, 0x0a
        /*0086*/ 	.short	(.L_3162 - .L_3161)
	.align		4
.L_3161:
        /*0088*/ 	.word	index@(.nv.constant0._ZN2at6native60_GLOBAL__N__fdc43544_27_DistributionRandomKernel_cu_f88cee4443distribution_elementwise_grid_stride_kernelImLi2EZZZNS0_9templates4cuda21random_from_to_kernelIPNS_17CUDAGeneratorImplEEEvRNS_18TensorIteratorBaseEmlT_ENKUlvE_clEvENKUlvE_clEvEUlP24curandStatePhilox4_32_10E_ZNS1_27distribution_nullary_kernelIhm10ulonglong2S7_SF_ZZZS5_IS7_EvS9_mlSA_ENKSB_clEvENKSC_clEvEUlmE_EEvS9_T2_RKT3_T4_EUlimE_EEvlNS_15PhiloxCudaStateET1_SJ_)
        /*008c*/ 	.short	0x0380
        /*008e*/ 	.short	0x0048


	//----- nvinfo : EIATTR_SW_WAR
	.align		4
.L_3162:
        /*0090*/ 	.byte	0x04, 0x36
        /*0092*/ 	.short	(.L_3164 - .L_3163)
.L_3163:
        /*0094*/ 	.word	0x00000008
.L_3164:


//--------------------- .nv.callgraph             --------------------------
	.section	.nv.callgraph,"",@"SHT_CUDA_CALLGRAPH"
	.align	4
	.sectionentsize	8
	.align		4
        /*0000*/ 	.word	0x00000000
	.align		4
        /*0004*/ 	.word	0xffffffff
	.align		4
        /*0008*/ 	.word	0x00000000
	.align		4
        /*000c*/ 	.word	0xfffffffe
	.align		4
        /*0010*/ 	.word	0x00000000
	.align		4
        /*0014*/ 	.word	0xfffffffd
	.align		4
        /*0018*/ 	.word	0x00000000
	.align		4
        /*001c*/ 	.word	0xfffffffc


//--------------------- .nv.constant4             --------------------------
	.section	.nv.constant4,"a",@progbits
	.align	8
	.align		8
.nv.constant4:
        /*0000*/ 	.dword	precalc_xorwow_matrix
	.align		8
        /*0008*/ 	.dword	precalc_xorwow_offset_matrix
	.align		8
        /*0010*/ 	.dword	mrg32k3aM1
	.align		8
        /*0018*/ 	.dword	mrg32k3aM2
	.align		8
        /*0020*/ 	.dword	mrg32k3aM1SubSeq
	.align		8
        /*0028*/ 	.dword	mrg32k3aM2SubSeq
	.align		8
        /*0030*/ 	.dword	mrg32k3aM1Seq
	.align		8
        /*0038*/ 	.dword	mrg32k3aM2Seq
	.align		8
        /*0040*/ 	.dword	_ZN58_INTERNAL_fdc43544_27_DistributionRandomKernel_cu_f88cee444cuda3std3__45__cpo5beginE
	.align		8
        /*0048*/ 	.dword	_ZN58_INTERNAL_fdc43544_27_DistributionRandomKernel_cu_f88cee444cuda3std3__45__cpo3endE
	.align		8
        /*0050*/ 	.dword	_ZN58_INTERNAL_fdc43544_27_DistributionRandomKernel_cu_f88cee444cuda3std3__45__cpo6cbeginE
	.align		8
        /*0058*/ 	.dword	_ZN58_INTERNAL_fdc43544_27_DistributionRandomKernel_cu_f88cee444cuda3std3__45__cpo4cendE
	.align		8
        /*0060*/ 	.dword	_ZN58_INTERNAL_fdc43544_27_DistributionRandomKernel_cu_f88cee444cuda3std3__45__cpo6rbeginE
	.align		8
        /*0068*/ 	.dword	_ZN58_INTERNAL_fdc43544_27_DistributionRandomKernel_cu_f88cee444cuda3std3__45__cpo4rendE
	.align		8
        /*0070*/ 	.dword	_ZN58_INTERNAL_fdc43544_27_DistributionRandomKernel_cu_f88cee444cuda3std3__45__cpo7crbeginE
	.align		8
        /*0078*/ 	.dword	_ZN58_INTERNAL_fdc43544_27_DistributionRandomKernel_cu_f88cee444cuda3std3__45__cpo5crendE
	.align		8
        /*0080*/ 	.dword	_ZN58_INTERNAL_fdc43544_27_DistributionRandomKernel_cu_f88cee444cuda3std3__460_GLOBAL__N__fdc43544_27_DistributionRandomKernel_cu_f88cee446ignoreE
	.align		8
        /*0088*/ 	.dword	_ZN58_INTERNAL_fdc43544_27_DistributionRandomKernel_cu_f88cee444cuda3std3__419piecewise_constructE
	.align		8
        /*0090*/ 	.dword	_ZN58_INTERNAL_fdc43544_27_DistributionRandomKernel_cu_f88cee444cuda3std3__48in_placeE
	.align		8
        /*0098*/ 	.dword	_ZN58_INTERNAL_fdc43544_27_DistributionRandomKernel_cu_f88cee444cuda3std3__420unreachable_sentinelE
	.align		8
        /*00a0*/ 	.dword	_ZN58_INTERNAL_fdc43544_27_DistributionRandomKernel_cu_f88cee444cuda3std6ranges3__45__cpo4swapE
	.align		8
        /*00a8*/ 	.dword	_ZN58_INTERNAL_fdc43544_27_DistributionRandomKernel_cu_f88cee444cuda3std6ranges3__45__cpo9iter_moveE
	.align		8
        /*00b0*/ 	.dword	_ZN58_INTERNAL_fdc43544_27_DistributionRandomKernel_cu_f88cee444cuda3std6ranges3__45__cpo5beginE
	.align		8
        /*00b8*/ 	.dword	_ZN58_INTERNAL_fdc43544_27_DistributionRandomKernel_cu_f88cee444cuda3std6ranges3__45__cpo3endE
	.align		8
        /*00c0*/ 	.dword	_ZN58_INTERNAL_fdc43544_27_DistributionRandomKernel_cu_f88cee444cuda3std6ranges3__45__cpo6cbeginE
	.align		8
        /*00c8*/ 	.dword	_ZN58_INTERNAL_fdc43544_27_DistributionRandomKernel_cu_f88cee444cuda3std6ranges3__45__cpo4cendE
	.align		8
        /*00d0*/ 	.dword	_ZN58_INTERNAL_fdc43544_27_DistributionRandomKernel_cu_f88cee444cuda3std6ranges3__45__cpo7advanceE
	.align		8
        /*00d8*/ 	.dword	_ZN58_INTERNAL_fdc43544_27_DistributionRandomKernel_cu_f88cee444cuda3std6ranges3__45__cpo9iter_swapE
	.align		8
        /*00e0*/ 	.dword	_ZN58_INTERNAL_fdc43544_27_DistributionRandomKernel_cu_f88cee444cuda3std6ranges3__45__cpo4nextE
	.align		8
        /*00e8*/ 	.dword	_ZN58_INTERNAL_fdc43544_27_DistributionRandomKernel_cu_f88cee444cuda3std6ranges3__45__cpo4prevE
	.align		8
        /*00f0*/ 	.dword	_ZN58_INTERNAL_fdc43544_27_DistributionRandomKernel_cu_f88cee444cuda3std6ranges3__45__cpo4dataE
	.align		8
        /*00f8*/ 	.dword	_ZN58_INTERNAL_fdc43544_27_DistributionRandomKernel_cu_f88cee444cuda3std6ranges3__45__cpo5cdataE
	.align		8
        /*0100*/ 	.dword	_ZN58_INTERNAL_fdc43544_27_DistributionRandomKernel_cu_f88cee444cuda3std6ranges3__45__cpo4sizeE
	.align		8
        /*0108*/ 	.dword	_ZN58_INTERNAL_fdc43544_27_DistributionRandomKernel_cu_f88cee444cuda3std6ranges3__45__cpo5ssizeE
	.align		8
        /*0110*/ 	.dword	_ZN58_INTERNAL_fdc43544_27_DistributionRandomKernel_cu_f88cee444cuda3std6ranges3__45__cpo8distanceE
	.align		8
        /*0118*/ 	.dword	_ZN58_INTERNAL_fdc43544_27_DistributionRandomKernel_cu_f88cee446thrust24THRUST_300001_SM_1030_NS6system6detail10sequential3seqE


//--------------------- .nv.constant3             --------------------------
	.section	.nv.constant3,"a",@progbits
	.align	8
.nv.constant3:
	.type		__cr_lgamma_table,@object
	.size		__cr_lgamma_table,(.L_8 - __cr_lgamma_table)
__cr_lgamma_table:
        /*0000*/ 	.byte	0x00, 0x00, 0x00, 0x00, 0x00, 0x00, 0x00, 0x00, 0x00, 0x00, 0x00, 0x00, 0x00, 0x00, 0x00, 0x00
        /*0010*/ 	.byte	0xef, 0x39, 0xfa, 0xfe, 0x42, 0x2e, 0xe6, 0x3f, 0x02, 0x20, 0x2a, 0xfa, 0x0b, 0xab, 0xfc, 0x3f
        /*0020*/ 	.byte	0xf9, 0x2c, 0x92, 0x7c, 0xa7, 0x6c, 0x09, 0x40, 0xc9, 0x79, 0x44, 0x3c, 0x64, 0x26, 0x13, 0x40
        /*0030*/ 	.byte	0xca, 0x01, 0xcf, 0x3a, 0x27, 0x51, 0x1a, 0x40, 0x30, 0xcc, 0x2d, 0xf3, 0xe1, 0x0c, 0x21, 0x40
        /*0040*/ 	.byte	0x0d, 0xb7, 0xfc, 0x82, 0x8e, 0x35, 0x25, 0x40
.L_8:


//--------------------- .text._ZN2at6native60_GLOBAL__N__fdc43544_27_DistributionRandomKernel_cu_f88cee4443distribution_elementwise_grid_stride_kernelIjLi4EZZZNS0_9templates4cuda13random_kernelIPNS_17CUDAGeneratorImplEEEvRNS_18TensorIteratorBaseET_ENKUlvE_clEvENKUlvE8_clEvEUlP24curandStatePhilox4_32_10E0_ZNS1_27distribution_nullary_kernelIbj5uint4S7_SF_ZZZS5_IS7_EvS9_SA_ENKSB_clEvENKSC_clEvEUljE_EEvS9_T2_RKT3_T4_EUlijE0_EEvlNS_15PhiloxCudaStateET1_SJ_ --------------------------
	.section	.text._ZN2at6native60_GLOBAL__N__fdc43544_27_DistributionRandomKernel_cu_f88cee4443distribution_elementwise_grid_stride_kernelIjLi4EZZZNS0_9templates4cuda13random_kernelIPNS_17CUDAGeneratorImplEEEvRNS_18TensorIteratorBaseET_ENKUlvE_clEvENKUlvE8_clEvEUlP24curandStatePhilox4_32_10E0_ZNS1_27distribution_nullary_kernelIbj5uint4S7_SF_ZZZS5_IS7_EvS9_SA_ENKSB_clEvENKSC_clEvEUljE_EEvS9_T2_RKT3_T4_EUlijE0_EEvlNS_15PhiloxCudaStateET1_SJ_,"ax",@progbits
	.align	128
.text._ZN2at6native60_GLOBAL__N__fdc43544_27_DistributionRandomKernel_cu_f88cee4443distribution_elementwise_grid_stride_kernelIjLi4EZZZNS0_9templates4cuda13random_kernelIPNS_17CUDAGeneratorImplEEEvRNS_18TensorIteratorBaseET_ENKUlvE_clEvENKUlvE8_clEvEUlP24curandStatePhilox4_32_10E0_ZNS1_27distribution_nullary_kernelIbj5uint4S7_SF_ZZZS5_IS7_EvS9_SA_ENKSB_clEvENKSC_clEvEUljE_EEvS9_T2_RKT3_T4_EUlijE0_EEvlNS_15PhiloxCudaStateET1_SJ_:
        .type           _ZN2at6native60_GLOBAL__N__fdc43544_27_DistributionRandomKernel_cu_f88cee4443distribution_elementwise_grid_stride_kernelIjLi4EZZZNS0_9templates4cuda13random_kernelIPNS_17CUDAGeneratorImplEEEvRNS_18TensorIteratorBaseET_ENKUlvE_clEvENKUlvE8_clEvEUlP24curandStatePhilox4_32_10E0_ZNS1_27distribution_nullary_kernelIbj5uint4S7_SF_ZZZS5_IS7_EvS9_SA_ENKSB_clEvENKSC_clEvEUljE_EEvS9_T2_RKT3_T4_EUlijE0_EEvlNS_15PhiloxCudaStateET1_SJ_,@function
        .size           _ZN2at6native60_GLOBAL__N__fdc43544_27_DistributionRandomKernel_cu_f88cee4443distribution_elementwise_grid_stride_kernelIjLi4EZZZNS0_9templates4cuda13random_kernelIPNS_17CUDAGeneratorImplEEEvRNS_18TensorIteratorBaseET_ENKUlvE_clEvENKUlvE8_clEvEUlP24curandStatePhilox4_32_10E0_ZNS1_27distribution_nullary_kernelIbj5uint4S7_SF_ZZZS5_IS7_EvS9_SA_ENKSB_clEvENKSC_clEvEUljE_EEvS9_T2_RKT3_T4_EUlijE0_EEvlNS_15PhiloxCudaStateET1_SJ_,(.L_x_2159 - _ZN2at6native60_GLOBAL__N__fdc43544_27_DistributionRandomKernel_cu_f88cee4443distribution_elementwise_grid_stride_kernelIjLi4EZZZNS0_9templates4cuda13random_kernelIPNS_17CUDAGeneratorImplEEEvRNS_18TensorIteratorBaseET_ENKUlvE_clEvENKUlvE8_clEvEUlP24curandStatePhilox4_32_10E0_ZNS1_27distribution_nullary_kernelIbj5uint4S7_SF_ZZZS5_IS7_EvS9_SA_ENKSB_clEvENKSC_clEvEUljE_EEvS9_T2_RKT3_T4_EUlijE0_EEvlNS_15PhiloxCudaStateET1_SJ_)
        .other          _ZN2at6native60_GLOBAL__N__fdc43544_27_DistributionRandomKernel_cu_f88cee4443distribution_elementwise_grid_stride_kernelIjLi4EZZZNS0_9templates4cuda13random_kernelIPNS_17CUDAGeneratorImplEEEvRNS_18TensorIteratorBaseET_ENKUlvE_clEvENKUlvE8_clEvEUlP24curandStatePhilox4_32_10E0_ZNS1_27distribution_nullary_kernelIbj5uint4S7_SF_ZZZS5_IS7_EvS9_SA_ENKSB_clEvENKSC_clEvEUljE_EEvS9_T2_RKT3_T4_EUlijE0_EEvlNS_15PhiloxCudaStateET1_SJ_,@"STO_CUDA_ENTRY STV_DEFAULT"
_ZN2at6native60_GLOBAL__N__fdc43544_27_DistributionRandomKernel_cu_f88cee4443distribution_elementwise_grid_stride_kernelIjLi4EZZZNS0_9templates4cuda13random_kernelIPNS_17CUDAGeneratorImplEEEvRNS_18TensorIteratorBaseET_ENKUlvE_clEvENKUlvE8_clEvEUlP24curandStatePhilox4_32_10E0_ZNS1_27distribution_nullary_kernelIbj5uint4S7_SF_ZZZS5_IS7_EvS9_SA_ENKSB_clEvENKSC_clEvEUljE_EEvS9_T2_RKT3_T4_EUlijE0_EEvlNS_15PhiloxCudaStateET1_SJ_:
[----:B------:R-:W-:Y:S01]  /*0000*/  LDC R1, c[0x0][0x37c] ;  /* 0x0000df00ff017b82 */ /* 0x000fe20000000800 */
[----:B------:R-:W0:Y:S07]  /*0010*/  LDCU UR4, c[0x0][0x39c] ;  /* 0x00007380ff0477ac */ /* 0x000e2e0008000800 */
[----:B------:R-:W1:Y:S01]  /*0020*/  LDC R26, c[0x0][0x390] ;  /* 0x0000e400ff1a7b82 */ /* 0x000e620000000800 */
[----:B------:R-:W2:Y:S07]  /*0030*/  LDCU.64 UR76, c[0x0][0x358] ;  /* 0x00006b00ff4c77ac */ /* 0x000eae0008000a00 */
[----:B------:R-:W3:Y:S01]  /*0040*/  LDC R5, c[0x0][0x394] ;  /* 0x0000e500ff057b82 */ /* 0x000ee20000000800 */
[----:B0-----:R-:W-:-:S06]  /*0050*/  UPRMT UR4, UR4, 0x7770, URZ ;  /* 0x0000777004047896 */ /* 0x001fcc00080000ff */
[----:B------:R-:W-:-:S05]  /*0060*/  ISETP.NE.AND P0, PT, RZ, UR4, PT ;  /* 0x00000004ff007c0c */ /* 0x000fca000bf05270 */
[----:B------:R-:W0:Y:S08]  /*0070*/  LDCU.64 UR4, c[0x0][0x388] ;  /* 0x00007100ff0477ac */ /* 0x000e300008000a00 */
[----:B-1----:R-:W-:Y:S01]  /*0080*/  @P0 MOV R2, R26 ;  /* 0x0000001a00020202 */ /* 0x002fe20000000f00 */
[----:B------:R-:W1:Y:S01]  /*0090*/  S2R R30, SR_TID.X ;  /* 0x00000000001e7919 */ /* 0x000e620000002100 */
[----:B---3--:R-:W-:Y:S01]  /*00a0*/  @P0 MOV R3, R5 ;  /* 0x0000000500030202 */ /* 0x008fe20000000f00 */
[----:B------:R-:W3:Y:S05]  /*00b0*/  @P0 LDC R7, c[0x0][0x398] ;  /* 0x0000e600ff070b82 */ /* 0x000eea0000000800 */
[----:B--2---:R-:W3:Y:S01]  /*00c0*/  @P0 LDG.E.64 R2, desc[UR76][R2.64] ;  /* 0x0000004c02020981 */ /* 0x004ee2000c1e1b00 */
[----:B0-----:R-:W-:Y:S01]  /*00d0*/  IMAD.U32 R18, RZ, RZ, UR4 ;  /* 0x00000004ff127e24 */ /* 0x001fe2000f8e00ff */
[----:B------:R-:W-:-:S06]  /*00e0*/  MOV R19, UR5 ;  /* 0x0000000500137c02 */ /* 0x000fcc0008000f00 */
[----:B------:R-:W2:Y:S01]  /*00f0*/  @P0 LDG.E.64 R18, desc[UR76][R18.64] ;  /* 0x0000004c12120981 */ /* 0x000ea2000c1e1b00 */
[----:B------:R-:W1:Y:S01]  /*0100*/  S2UR UR4, SR_CTAID.X ;  /* 0x00000000000479c3 */ /* 0x000e620000002500 */
[----:B------:R-:W-:-:S07]  /*0110*/  IMAD.MOV.U32 R31, RZ, RZ, RZ ;  /* 0x000000ffff1f7224 */ /* 0x000fce00078e00ff */
[----:B------:R-:W1:Y:S01]  /*0120*/  LDC R27, c[0x0][0x360] ;  /* 0x0000d800ff1b7b82 */ /* 0x000e620000000800 */
[----:B------:R-:W0:Y:S01]  /*0130*/  LDCU UR6, c[0x0][0x370] ;  /* 0x00006e00ff0677ac */ /* 0x000e220008000800 */
[----:B-1----:R-:W-:Y:S01]  /*0140*/  IMAD.WIDE.U32 R30, R27, UR4, R30 ;  /* 0x000000041b1e7c25 */ /* 0x002fe2000f8e001e */
[----:B------:R-:W1:Y:S03]  /*0150*/  LDCU.64 UR4, c[0x0][0x380] ;  /* 0x00007000ff0477ac */ /* 0x000e660008000a00 */
[----:B------:R-:W-:Y:S01]  /*0160*/  IMAD.WIDE.U32 R8, R30, -0x326172a9, RZ ;  /* 0xcd9e8d571e087825 */ /* 0x000fe200078e00ff */
[----:B-1----:R-:W-:-:S04]  /*0170*/  UIADD3 UR4, UP0, UPT, UR4, -0x1, URZ ;  /* 0xffffffff04047890 */ /* 0x002fc8000ff1e0ff */
[----:B------:R-:W-:-:S04]  /*0180*/  UIADD3.X UR5, UPT, UPT, UR5, -0x1, URZ, UP0, !UPT ;  /* 0xffffffff05057890 */ /* 0x000fc800087fe4ff */
[----:B------:R-:W-:Y:S01]  /*0190*/  UISETP.NE.U32.AND UP0, UPT, UR5, URZ, UPT ;  /* 0x000000ff0500728c */ /* 0x000fe2000bf05070 */
[----:B---3--:R-:W-:-:S04]  /*01a0*/  @P0 IADD3 R26, P1, PT, R2, R7, RZ ;  /* 0x00000007021a0210 */ /* 0x008fc80007f3e0ff */
[----:B------:R-:W-:-:S04]  /*01b0*/  @P0 IADD3.X R5, PT, PT, RZ, R3, RZ, P1, !PT ;  /* 0x00000003ff050210 */ /* 0x000fc80000ffe4ff */
[--C-:B------:R-:W-:Y:S02]  /*01c0*/  SHF.R.U64 R0, R26, 0x2, R5.reuse ;  /* 0x000000021a007819 */ /* 0x100fe40000001205 */
[----:B------:R-:W-:Y:S01]  /*01d0*/  SHF.R.U32.HI R2, RZ, 0x2, R5 ;  /* 0x00000002ff027819 */ /* 0x000fe20000011605 */
[----:B--2---:R-:W-:Y:S01]  /*01e0*/  VIADD R5, R18, 0x3c6ef372 ;  /* 0x3c6ef37212057836 */ /* 0x004fe20000000000 */
[C---:B------:R-:W-:Y:S01]  /*01f0*/  IADD3 R3, PT, PT, R19.reuse, -0x4498517b, RZ ;  /* 0xbb67ae8513037810 */ /* 0x040fe20007ffe0ff */
[----:B------:R-:W-:Y:S01]  /*0200*/  IMAD.WIDE.U32 R6, R0, -0x2daee0ad, RZ ;  /* 0xd2511f5300067825 */ /* 0x000fe200078e00ff */
[----:B------:R-:W-:Y:S02]  /*0210*/  LOP3.LUT R10, R2, R9, R18, 0x96, !PT ;  /* 0x00000009020a7212 */ /* 0x000fe400078e9612 */
[----:B------:R-:W-:Y:S02]  /*0220*/  IADD3 R4, PT, PT, R18, -0x61c88647, RZ ;  /* 0x9e3779b912047810 */ /* 0x000fe40007ffe0ff */
[C---:B------:R-:W-:Y:S01]  /*0230*/  LOP3.LUT R12, R19.reuse, R7, R31, 0x96, !PT ;  /* 0x00000007130c7212 */ /* 0x040fe200078e961f */
[----:B------:R-:W-:Y:S01]  /*0240*/  IMAD.WIDE.U32 R10, R10, -0x2daee0ad, RZ ;  /* 0xd2511f530a0a7825 */ /* 0x000fe200078e00ff */
[----:B------:R-:W-:-:S02]  /*0250*/  IADD3 R7, PT, PT, R19, 0x32370b8f, RZ ;  /* 0x32370b8f13077810 */ /* 0x000fc40007ffe0ff */
[----:B------:R-:W-:Y:S01]  /*0260*/  IADD3 R9, PT, PT, R18, 0x78dde6e4, RZ ;  /* 0x78dde6e412097810 */ /* 0x000fe20007ffe0ff */
[----:B------:R-:W-:Y:S01]  /*0270*/  IMAD.WIDE.U32 R12, R12, -0x326172a9, RZ ;  /* 0xcd9e8d570c0c7825 */ /* 0x000fe200078e00ff */
[----:B------:R-:W-:Y:S02]  /*0280*/  LOP3.LUT R16, R3, R6, R11, 0x96, !PT ;  /* 0x0000000603107212 */ /* 0x000fe400078e960b */
[C---:B------:R-:W-:Y:S01]  /*0290*/  IADD3 R6, PT, PT, R19.reuse, 0x76cf5d0a, RZ ;  /* 0x76cf5d0a13067810 */ /* 0x040fe20007ffe0ff */
[----:B------:R-:W-:Y:S01]  /*02a0*/  VIADD R11, R19, 0xa9066899 ;  /* 0xa9066899130b7836 */ /* 0x000fe20000000000 */
[----:B------:R-:W-:Y:S01]  /*02b0*/  LOP3.LUT R14, R4, R8, R13, 0x96, !PT ;  /* 0x00000008040e7212 */ /* 0x000fe200078e960d */
[----:B------:R-:W-:-:S04]  /*02c0*/  IMAD.WIDE.U32 R16, R16, -0x326172a9, RZ ;  /* 0xcd9e8d5710107825 */ /* 0x000fc800078e00ff */
[----:B------:R-:W-:Y:S01]  /*02d0*/  IMAD.WIDE.U32 R14, R14, -0x2daee0ad, RZ ;  /* 0xd2511f530e0e7825 */ /* 0x000fe200078e00ff */
[----:B------:R-:W-:-:S03]  /*02e0*/  LOP3.LUT R12, R5, R12, R17, 0x96, !PT ;  /* 0x0000000c050c7212 */ /* 0x000fc600078e9611 */
[----:B------:R-:W-:Y:S01]  /*02f0*/  VIADD R8, R18, 0xdaa66d2b ;  /* 0xdaa66d2b12087836 */ /* 0x000fe20000000000 */
[----:B------:R-:W-:Y:S01]  /*0300*/  LOP3.LUT R22, R6, R10, R15, 0x96, !PT ;  /* 0x0000000a06167212 */ /* 0x000fe200078e960f */
[----:B------:R-:W-:Y:S01]  /*0310*/  IMAD.WIDE.U32 R12, R12, -0x2daee0ad, RZ ;  /* 0xd2511f530c0c7825 */ /* 0x000fe200078e00ff */
[----:B------:R-:W-:-:S03]  /*0320*/  IADD3 R10, PT, PT, R19, -0x126145ec, RZ ;  /* 0xed9eba14130a7810 */ /* 0x000fc60007ffe0ff */
[----:B------:R-:W-:Y:S01]  /*0330*/  IMAD.WIDE.U32 R22, R22, -0x326172a9, RZ ;  /* 0xcd9e8d5716167825 */ /* 0x000fe200078e00ff */
[----:B------:R-:W-:Y:S02]  /*0340*/  LOP3.LUT R17, R7, R14, R13, 0x96, !PT ;  /* 0x0000000e07117212 */ /* 0x000fe400078e960d */
[----:B------:R-:W-:Y:S02]  /*0350*/  IADD3 R13, PT, PT, R18, -0x4ab325aa, RZ ;  /* 0xb54cda56120d7810 */ /* 0x000fe40007ffe0ff */
[----:B------:R-:W-:Y:S01]  /*0360*/  LOP3.LUT R20, R8, R16, R23, 0x96, !PT ;  /* 0x0000001008147212 */ /* 0x000fe200078e9617 */
[----:B------:R-:W-:-:S04]  /*0370*/  IMAD.WIDE.U32 R16, R17, -0x326172a9, RZ ;  /* 0xcd9e8d5711107825 */ /* 0x000fc800078e00ff */
[----:B------:R-:W-:Y:S01]  /*0380*/  IMAD.WIDE.U32 R20, R20, -0x2daee0ad, RZ ;  /* 0xd2511f5314147825 */ /* 0x000fe200078e00ff */
[----:B------:R-:W-:-:S04]  /*0390*/  LOP3.LUT R14, R9, R22, R17, 0x96, !PT ;  /* 0x00000016090e7212 */ /* 0x000fc800078e9611 */
[----:B------:R-:W-:Y:S01]  /*03a0*/  LOP3.LUT R22, R10, R12, R21, 0x96, !PT ;  /* 0x0000000c0a167212 */ /* 0x000fe200078e9615 */
[----:B------:R-:W-:Y:S01]  /*03b0*/  IMAD.WIDE.U32 R14, R14, -0x2daee0ad, RZ ;  /* 0xd2511f530e0e7825 */ /* 0x000fe200078e00ff */
[----:B------:R-:W-:-:S03]  /*03c0*/  IADD3 R12, PT, PT, R18, 0x1715609d, RZ ;  /* 0x1715609d120c7810 */ /* 0x000fc60007ffe0ff */
[----:B------:R-:W-:Y:S01]  /*03d0*/  IMAD.WIDE.U32 R22, R22, -0x326172a9, RZ ;  /* 0xcd9e8d5716167825 */ /* 0x000fe200078e00ff */
[----:B------:R-:W-:-:S03]  /*03e0*/  LOP3.LUT R17, R11, R20, R15, 0x96, !PT ;  /* 0x000000140b117212 */ /* 0x000fc600078e960f */
[----:B------:R-:W-:Y:S01]  /*03f0*/  VIADD R15, R19, 0x646e171e ;  /* 0x646e171e130f7836 */ /* 0x000fe20000000000 */
[----:B------:R-:W-:Y:S01]  /*0400*/  LOP3.LUT R20, R12, R16, R23, 0x96, !PT ;  /* 0x000000100c147212 */ /* 0x000fe200078e9617 */
[----:B------:R-:W-:-:S04]  /*0410*/  IMAD.WIDE.U32 R16, R17, -0x326172a9, RZ ;  /* 0xcd9e8d5711107825 */ /* 0x000fc800078e00ff */
[----:B------:R-:W-:Y:S01]  /*0420*/  IMAD.WIDE.U32 R20, R20, -0x2daee0ad, RZ ;  /* 0xd2511f5314147825 */ /* 0x000fe200078e00ff */
[----:B------:R-:W-:Y:S02]  /*0430*/  LOP3.LUT R36, R13, R22, R17, 0x96, !PT ;  /* 0x000000160d247212 */ /* 0x000fe400078e9611 */
[----:B------:R-:W-:Y:S02]  /*0440*/  IADD3 R17, PT, PT, R18, 0x5384540f, RZ ;  /* 0x5384540f12117810 */ /* 0x000fe40007ffe0ff */
[----:B------:R-:W-:Y:S01]  /*0450*/  LOP3.LUT R15, R15, R14, R21, 0x96, !PT ;  /* 0x0000000e0f0f7212 */ /* 0x000fe200078e9615 */
[----:B------:R-:W-:Y:S01]  /*0460*/  IMAD.WIDE.U32 R36, R36, -0x2daee0ad, RZ ;  /* 0xd2511f5324247825 */ /* 0x000fe200078e00ff */
[----:B------:R-:W-:-:S03]  /*0470*/  IADD3 R21, PT, PT, R19, 0x1fd5c5a3, RZ ;  /* 0x1fd5c5a313157810 */ /* 0x000fc60007ffe0ff */
[----:B------:R-:W-:Y:S01]  /*0480*/  IMAD.WIDE.U32 R14, R15, -0x326172a9, RZ ;  /* 0xcd9e8d570f0e7825 */ /* 0x000fe200078e00ff */
[----:B------:R-:W-:-:S04]  /*0490*/  LOP3.LUT R21, R21, R20, R37, 0x96, !PT ;  /* 0x0000001415157212 */ /* 0x000fc800078e9625 */
[----:B------:R-:W-:Y:S01]  /*04a0*/  LOP3.LUT R17, R17, R16, R15, 0x96, !PT ;  /* 0x0000001011117212 */ /* 0x000fe200078e960f */
[----:B------:R-:W-:Y:S01]  /*04b0*/  IMAD.WIDE.U32 R32, R21, -0x326172a9, RZ ;  /* 0xcd9e8d5715207825 */ /* 0x000fe200078e00ff */
[----:B------:R-:W-:-:S03]  /*04c0*/  MOV R16, R30 ;  /* 0x0000001e00107202 */ /* 0x000fc60000000f00 */
[C---:B------:R-:W-:Y:S02]  /*04d0*/  VIADD R15, R18.reuse, 0xf1bbcdc8 ;  /* 0xf1bbcdc8120f7836 */ /* 0x040fe40000000000 */
[----:B------:R-:W-:Y:S01]  /*04e0*/  IMAD.WIDE.U32 R20, R17, -0x2daee0ad, RZ ;  /* 0xd2511f5311147825 */ /* 0x000fe200078e00ff */
[----:B------:R-:W-:Y:S02]  /*04f0*/  IADD3 R17, PT, PT, R19, -0x24c28bd8, RZ ;  /* 0xdb3d742813117810 */ /* 0x000fe40007ffe0ff */
[----:B------:R-:W-:Y:S01]  /*0500*/  LOP3.LUT R14, R15, R14, R33, 0x96, !PT ;  /* 0x0000000e0f0e7212 */ /* 0x000fe200078e9621 */
[----:B0-----:R-:W-:Y:S01]  /*0510*/  IMAD R15, R27, UR6, RZ ;  /* 0x000000061b0f7c24 */ /* 0x001fe2000f8e02ff */
[----:B------:R-:W-:Y:S01]  /*0520*/  LOP3.LUT R36, R17, R36, R21, 0x96, !PT ;  /* 0x0000002411247212 */ /* 0x000fe200078e9615 */
[----:B------:R-:W-:Y:S01]  /*0530*/  IMAD.MOV.U32 R17, RZ, RZ, R31 ;  /* 0x000000ffff117224 */ /* 0x000fe200078e001f */
[----:B------:R-:W-:Y:S01]  /*0540*/  IADD3 R21, PT, PT, R18, -0x700cb87f, RZ ;  /* 0x8ff3478112157810 */ /* 0x000fe20007ffe0ff */
[----:B------:R-:W-:Y:S01]  /*0550*/  IMAD.HI.U32 R33, R14, -0x2daee0ad, RZ ;  /* 0xd2511f530e217827 */ /* 0x000fe200078e00ff */
[----:B------:R-:W-:-:S03]  /*0560*/  SHF.L.U32 R29, R15, 0x2, RZ ;  /* 0x000000020f1d7819 */ /* 0x000fc600000006ff */
[----:B------:R-:W-:Y:S01]  /*0570*/  IMAD.HI.U32 R22, R36, -0x326172a9, RZ ;  /* 0xcd9e8d5724167827 */ /* 0x000fe200078e00ff */
[----:B------:R-:W-:-:S04]  /*0580*/  LOP3.LUT R33, R20, R33, RZ, 0x3c, !PT ;  /* 0x0000002114217212 */ /* 0x000fc800078e3cff */
[----:B------:R-:W-:Y:S01]  /*0590*/  LOP3.LUT R32, R21, R32, R22, 0x96, !PT ;  /* 0x0000002015207212 */ /* 0x000fe200078e9616 */
[----:B------:R-:W-:Y:S06]  /*05a0*/  BRA.U UP0, `(.L_x_0) ;  /* 0x0000000100547547 */ /* 0x000fec000b800000 */
[----:B------:R-:W0:Y:S01]  /*05b0*/  I2F.U32.RP R22, R29 ;  /* 0x0000001d00167306 */ /* 0x000e220000209000 */
[----:B------:R-:W-:Y:S02]  /*05c0*/  IADD3 R23, PT, PT, RZ, -R29, RZ ;  /* 0x8000001dff177210 */ /* 0x000fe40007ffe0ff */
[----:B------:R-:W-:-:S05]  /*05d0*/  ISETP.NE.U32.AND P2, PT, R29, RZ, PT ;  /* 0x000000ff1d00720c */ /* 0x000fca0003f45070 */
[----:B0-----:R-:W0:Y:S02]  /*05e0*/  MUFU.RCP R22, R22 ;  /* 0x0000001600167308 */ /* 0x001e240000001000 */
[----:B0-----:R-:W-:-:S06]  /*05f0*/  VIADD R20, R22, 0xffffffe ;  /* 0x0ffffffe16147836 */ /* 0x001fcc0000000000 */
[----:B------:R0:W1:Y:S02]  /*0600*/  F2I.FTZ.U32.TRUNC.NTZ R21, R20 ;  /* 0x0000001400157305 */ /* 0x000064000021f000 */
[----:B0-----:R-:W-:Y:S02]  /*0610*/  HFMA2 R20, -RZ, RZ, 0, 0 ;  /* 0x00000000ff147431 */ /* 0x001fe400000001ff */
[----:B-1----:R-:W-:-:S04]  /*0620*/  IMAD R23, R23, R21, RZ ;  /* 0x0000001517177224 */ /* 0x002fc800078e02ff */
[----:B------:R-:W-:-:S04]  /*0630*/  IMAD.HI.U32 R21, R21, R23, R20 ;  /* 0x0000001715157227 */ /* 0x000fc800078e0014 */
[----:B------:R-:W-:Y:S02]  /*0640*/  HFMA2 R23, -RZ, RZ, 0, 0 ;  /* 0x00000000ff177431 */ /* 0x000fe400000001ff */
[----:B------:R-:W-:-:S04]  /*0650*/  IMAD.HI.U32 R21, R21, UR4, RZ ;  /* 0x0000000415157c27 */ /* 0x000fc8000f8e00ff */
[----:B------:R-:W-:-:S04]  /*0660*/  IMAD.MOV R24, RZ, RZ, -R21 ;  /* 0x000000ffff187224 */ /* 0x000fc800078e0a15 */
[----:B------:R-:W-:-:S05]  /*0670*/  IMAD R24, R29, R24, UR4 ;  /* 0x000000041d187e24 */ /* 0x000fca000f8e0218 */
[----:B------:R-:W-:-:S13]  /*0680*/  ISETP.GE.U32.AND P0, PT, R24, R29, PT ;  /* 0x0000001d1800720c */ /* 0x000fda0003f06070 */
[----:B------:R-:W-:Y:S02]  /*0690*/  @P0 IADD3 R24, PT, PT, -R29, R24, RZ ;  /* 0x000000181d180210 */ /* 0x000fe40007ffe1ff */
[----:B------:R-:W-:Y:S02]  /*06a0*/  @P0 IADD3 R21, PT, PT, R21, 0x1, RZ ;  /* 0x0000000115150810 */ /* 0x000fe40007ffe0ff */
[----:B------:R-:W-:-:S13]  /*06b0*/  ISETP.GE.U32.AND P1, PT, R24, R29, PT ;  /* 0x0000001d1800720c */ /* 0x000fda0003f26070 */
[----:B------:R-:W-:Y:S01]  /*06c0*/  @P1 VIADD R21, R21, 0x1 ;  /* 0x0000000115151836 */ /* 0x000fe20000000000 */
[----:B------:R-:W-:-:S04]  /*06d0*/  @!P2 LOP3.LUT R21, RZ, R29, RZ, 0x33, !PT ;  /* 0x0000001dff15a212 */ /* 0x000fc800078e33ff */
[----:B------:R-:W-:Y:S01]  /*06e0*/  MOV R22, R21 ;  /* 0x0000001500167202 */ /* 0x000fe20000000f00 */
[----:B------:R-:W-:Y:S06]  /*06f0*/  BRA `(.L_x_1) ;  /* 0x0000000000087947 */ /* 0x000fec0003800000 */
.L_x_0:
[----:B------:R-:W-:-:S07]  /*0700*/  MOV R28, 0x720 ;  /* 0x00000720001c7802 */ /* 0x000fce0000000f00 */
[----:B------:R-:W-:Y:S05]  /*0710*/  CALL.REL.NOINC `($__internal_0_$__cuda_sm20_div_s64) ;  /* 0x0000004800b87944 */ /* 0x000fea0003c00000 */
.L_x_1:
[----:B------:R-:W-:-:S04]  /*0720*/  IMAD.WIDE.U32 R20, R27, UR6, RZ ;  /* 0x000000061b147c25 */ /* 0x000fc8000f8e00ff */
[C---:B------:R-:W-:Y:S01]  /*0730*/  IMAD.SHL.U32 R24, R20.reuse, 0x4, RZ ;  /* 0x0000000414187824 */ /* 0x040fe200078e00ff */
[----:B------:R-:W-:-:S05]  /*0740*/  SHF.L.U64.HI R25, R20, 0x2, R21 ;  /* 0x0000000214197819 */ /* 0x000fca0000010215 */
[----:B------:R-:W-:Y:S02]  /*0750*/  IMAD R27, R25, R22, RZ ;  /* 0x00000016191b7224 */ /* 0x000fe400078e02ff */
[----:B------:R-:W-:-:S04]  /*0760*/  IMAD.WIDE.U32 R20, R22, R24, R24 ;  /* 0x0000001816147225 */ /* 0x000fc800078e0018 */
[----:B------:R-:W-:Y:S01]  /*0770*/  IMAD R27, R23, R24, R27 ;  /* 0x00000018171b7224 */ /* 0x000fe200078e021b */
[----:B------:R-:W-:-:S04]  /*0780*/  ISETP.GE.U32.AND P0, PT, R16, R20, PT ;  /* 0x000000141000720c */ /* 0x000fc80003f06070 */
[----:B------:R-:W-:-:S04]  /*0790*/  IADD3 R34, PT, PT, R21, R27, RZ ;  /* 0x0000001b15227210 */ /* 0x000fc80007ffe0ff */
[----:B------:R-:W-:-:S13]  /*07a0*/  ISETP.GE.AND.EX P0, PT, R17, R34, PT, P0 ;  /* 0x000000221100720c */ /* 0x000fda0003f06300 */
[----:B------:R-:W-:Y:S05]  /*07b0*/  @P0 EXIT ;  /* 0x000000000000094d */ /* 0x000fea0003800000 */
[----:B------:R-:W0:Y:S01]  /*07c0*/  LDCU UR74, c[0x0][0x3a8] ;  /* 0x00007500ff4a77ac */ /* 0x000e220008000800 */
[----:B------:R-:W1:Y:S01]  /*07d0*/  LDC.64 R22, c[0x0][0x380] ;  /* 0x0000e000ff167b82 */ /* 0x000e620000000a00 */
[----:B------:R-:W-:Y:S01]  /*07e0*/  IADD3 R24, PT, PT, R19, -0x695add53, RZ ;  /* 0x96a522ad13187810 */ /* 0x000fe20007ffe0ff */
[----:B------:R-:W-:Y:S01]  /*07f0*/  IMAD R36, R36, -0x326172a9, RZ ;  /* 0xcd9e8d5724247824 */ /* 0x000fe200078e02ff */
[----:B------:R-:W-:Y:S01]  /*0800*/  LOP3.LUT R35, R26, 0x3, RZ, 0xc0, !PT ;  /* 0x000000031a237812 */ /* 0x000fe200078ec0ff */
[----:B------:R-:W-:Y:S01]  /*0810*/  IMAD.SHL.U32 R37, R15, 0x2, RZ ;  /* 0x000000020f257824 */ /* 0x000fe200078e00ff */
[----:B------:R-:W-:Y:S01]  /*0820*/  LOP3.LUT R33, R33, R24, RZ, 0x3c, !PT ;  /* 0x0000001821217212 */ /* 0x000fe200078e3cff */
[----:B------:R-:W-:Y:S01]  /*0830*/  IMAD R39, R15, 0x3, RZ ;  /* 0x000000030f277824 */ /* 0x000fe200078e02ff */
[----:B------:R-:W2:Y:S01]  /*0840*/  LDCU UR72, c[0x0][0x3ac] ;  /* 0x00007580ff4877ac */ /* 0x000ea20008000800 */
[----:B------:R-:W3:Y:S01]  /*0850*/  LDCU UR71, c[0x0][0x4d8] ;  /* 0x00009b00ff4777ac */ /* 0x000ee20008000800 */
[----:B------:R-:W4:Y:S01]  /*0860*/  LDCU UR70, c[0x0][0x3c0] ;  /* 0x00007800ff4677ac */ /* 0x000f220008000800 */
[----:B0-----:R-:W-:Y:S01]  /*0870*/  UIADD3 UR74, UPT, UPT, UR74, -0x1, URZ ;  /* 0xffffffff4a4a7890 */ /* 0x001fe2000fffe0ff */
[----:B------:R-:W0:Y:S03]  /*0880*/  LDCU UR69, c[0x0][0x4dc] ;  /* 0x00009b80ff4577ac */ /* 0x000e260008000800 */
[----:B------:R-:W-:Y:S01]  /*0890*/  UISETP.LT.U32.AND UP0, UPT, UR74, 0x18, UPT ;  /* 0x000000184a00788c */ /* 0x000fe2000bf01070 */
[----:B------:R-:W0:Y:S03]  /*08a0*/  LDCU UR68, c[0x0][0x3c4] ;  /* 0x00007880ff4477ac */ /* 0x000e260008000800 */
[----:B------:R-:W-:Y:S01]  /*08b0*/  USEL UR73, UR74, 0x18, UP0 ;  /* 0x000000184a497887 */ /* 0x000fe20008000000 */
[----:B------:R-:W0:Y:S01]  /*08c0*/  LDCU UR67, c[0x0][0x4e0] ;  /* 0x00009c00ff4377ac */ /* 0x000e220008000800 */
        /* <DEDUP_REMOVED lines=45> */
[----:B------:R-:W0:Y:S01]  /*0ba0*/  LDCU.64 UR32, c[0x0][0x3b0] ;  /* 0x00007600ff2077ac */ /* 0x000e220008000a00 */
[----:B------:R-:W0:Y:S01]  /*0bb0*/  LDCU.64 UR34, c[0x0][0x3b8] ;  /* 0x00007700ff2277ac */ /* 0x000e220008000a00 */
[----:B------:R-:W0:Y:S01]  /*0bc0*/  LDCU.64 UR36, c[0x0][0x3c8] ;  /* 0x00007900ff2477ac */ /* 0x000e220008000a00 */
[----:B------:R-:W0:Y:S01]  /*0bd0*/  LDCU.64 UR38, c[0x0][0x3d0] ;  /* 0x00007a00ff2677ac */ /* 0x000e220008000a00 */
[----:B------:R-:W0:Y:S01]  /*0be0*/  LDCU.64 UR40, c[0x0][0x3e0] ;  /* 0x00007c00ff2877ac */ /* 0x000e220008000a00 */
[----:B------:R-:W0:Y:S01]  /*0bf0*/  LDCU.64 UR42, c[0x0][0x3e8] ;  /* 0x00007d00ff2a77ac */ /* 0x000e220008000a00 */
[----:B------:R-:W0:Y:S01]  /*0c00*/  LDCU.64 UR44, c[0x0][0x3f8] ;  /* 0x00007f00ff2c77ac */ /* 0x000e220008000a00 */
[----:B------:R-:W0:Y:S01]  /*0c10*/  LDCU.64 UR46, c[0x0][0x400] ;  /* 0x00008000ff2e77ac */ /* 0x000e220008000a00 */
[----:B-1234-:R-:W-:-:S12]  /*0c20*/  UIADD3 UR73, UPT, UPT, UR73, 0x1, URZ ;  /* 0x0000000149497890 */ /* 0x01efd8000fffe0ff */
.L_x_18:
[----:B------:R-:W-:Y:S01]  /*0c30*/  IADD3 R0, PT, PT, R0, 0x1, RZ ;  /* 0x0000000100007810 */ /* 0x000fe20007ffe0ff */
[----:B------:R-:W-:Y:S03]  /*0c40*/  BSSY.RECONVERGENT B0, `(.L_x_2) ;  /* 0x000000c000007945 */ /* 0x000fe60003800200 */
[C---:B------:R-:W-:Y:S01]  /*0c50*/  ISETP.NE.AND P0, PT, R0.reuse, RZ, PT ;  /* 0x000000ff0000720c */ /* 0x040fe20003f05270 */
[----:B------:R-:W-:-:S12]  /*0c60*/  IMAD.WIDE.U32 R28, R0, -0x2daee0ad, RZ ;  /* 0xd2511f53001c7825 */ /* 0x000fd800078e00ff */
[----:B------:R-:W-:Y:S05]  /*0c70*/  @P0 BRA `(.L_x_3) ;  /* 0x0000000000200947 */ /* 0x000fea0003800000 */
[----:B------:R-:W-:-:S04]  /*0c80*/  IADD3 R2, PT, PT, R2, 0x1, RZ ;  /* 0x0000000102027810 */ /* 0x000fc80007ffe0ff */
[----:B------:R-:W-:-:S13]  /*0c90*/  ISETP.NE.AND P0, PT, R2, RZ, PT ;  /* 0x000000ff0200720c */ /* 0x000fda0003f05270 */
[----:B------:R-:W-:Y:S01]  /*0ca0*/  @!P0 VIADD R30, R30, 0x1 ;  /* 0x000000011e1e8836 */ /* 0x000fe20000000000 */
[----:B------:R-:W-:Y:S01]  /*0cb0*/  @!P0 IADD3 R24, PT, PT, R31, 0x1, RZ ;  /* 0x000000011f188810 */ /* 0x000fe20007ffe0ff */
[----:B------:R-:W-:-:S03]  /*0cc0*/  @!P0 IMAD.MOV.U32 R2, RZ, RZ, RZ ;  /* 0x000000ffff028224 */ /* 0x000fc600078e00ff */
[----:B------:R-:W-:-:S13]  /*0cd0*/  ISETP.NE.AND P1, PT, R30, RZ, !P0 ;  /* 0x000000ff1e00720c */ /* 0x000fda0004725270 */
[----:B------:R-:W-:-:S04]  /*0ce0*/  @P1 IADD3 R24, PT, PT, R31, RZ, RZ ;  /* 0x000000ff1f181210 */ /* 0x000fc80007ffe0ff */
[----:B------:R-:W-:-:S07]  /*0cf0*/  @!P0 MOV R31, R24 ;  /* 0x00000018001f8202 */ /* 0x000fce0000000f00 */
.L_x_3:
[----:B0-----:R-:W-:Y:S05]  /*0d00*/  BSYNC.RECONVERGENT B0 ;  /* 0x0000000000007941 */ /* 0x001fea0003800200 */
.L_x_2:
[----:B------:R-:W-:Y:S01]  /*0d10*/  LOP3.LUT R40, R31, R29, R19, 0x96, !PT ;  /* 0x0000001d1f287212 */ /* 0x000fe200078e9613 */
[----:B------:R-:W-:Y:S01]  /*0d20*/  IMAD.WIDE.U32 R24, R30, -0x326172a9, RZ ;  /* 0xcd9e8d571e187825 */ /* 0x000fe200078e00ff */
[----:B------:R-:W-:Y:S02]  /*0d30*/  ISETP.GT.AND P0, PT, R35, 0x1, PT ;  /* 0x000000012300780c */ /* 0x000fe40003f04270 */
[----:B------:R-:W-:Y:S01]  /*0d40*/  IADD3 R43, PT, PT, R18, -0x700cb87f, RZ ;  /* 0x8ff34781122b7810 */ /* 0x000fe20007ffe0ff */
[----:B------:R-:W-:Y:S01]  /*0d50*/  IMAD.WIDE.U32 R40, R40, -0x326172a9, RZ ;  /* 0xcd9e8d5728287825 */ /* 0x000fe200078e00ff */
[----:B------:R-:W-:Y:S02]  /*0d60*/  LOP3.LUT R25, R2, R25, R18, 0x96, !PT ;  /* 0x0000001902197212 */ /* 0x000fe400078e9612 */
[----:B------:R-:W-:Y:S02]  /*0d70*/  MOV R38, R32 ;  /* 0x0000002000267202 */ /* 0x000fe40000000f00 */
[----:B------:R-:W-:Y:S01]  /*0d80*/  LOP3.LUT R26, R4, R24, R41, 0x96, !PT ;  /* 0x00000018041a7212 */ /* 0x000fe200078e9629 */
[----:B------:R-:W-:-:S04]  /*0d90*/  IMAD.WIDE.U32 R24, R25, -0x2daee0ad, RZ ;  /* 0xd2511f5319187825 */ /* 0x000fc800078e00ff */
[----:B------:R-:W-:Y:S01]  /*0da0*/  IMAD.WIDE.U32 R26, R26, -0x2daee0ad, RZ ;  /* 0xd2511f531a1a7825 */ /* 0x000fe200078e00ff */
[----:B------:R-:W-:-:S04]  /*0db0*/  LOP3.LUT R25, R3, R28, R25, 0x96, !PT ;  /* 0x0000001c03197212 */ /* 0x000fc800078e9619 */
        /* <DEDUP_REMOVED lines=16> */
[----:B------:R-:W-:-:S04]  /*0ec0*/  LOP3.LUT R25, R11, R40, R25, 0x96, !PT ;  /* 0x000000280b197212 */ /* 0x000fc800078e9619 */
[----:B------:R-:W-:Y:S01]  /*0ed0*/  LOP3.LUT R40, R27, R24, R29, 0x96, !PT ;  /* 0x000000181b287212 */ /* 0x000fe200078e961d */
[----:B------:R-:W-:Y:S01]  /*0ee0*/  IMAD.WIDE.U32 R24, R25, -0x326172a9, RZ ;  /* 0xcd9e8d5719187825 */ /* 0x000fe200078e00ff */
[----:B------:R-:W-:-:S03]  /*0ef0*/  IADD3 R29, PT, PT, R19, 0x1fd5c5a3, RZ ;  /* 0x1fd5c5a3131d7810 */ /* 0x000fc60007ffe0ff */
[----:B------:R-:W-:Y:S01]  /*0f00*/  VIADD R27, R18, 0x5384540f ;  /* 0x5384540f121b7836 */ /* 0x000fe20000000000 */
[----:B------:R-:W-:Y:S01]  /*0f10*/  LOP3.LUT R25, R13, R26, R25, 0x96, !PT ;  /* 0x0000001a0d197212 */ /* 0x000fe200078e9619 */
[----:B------:R-:W-:-:S05]  /*0f20*/  IMAD.WIDE.U32 R40, R40, -0x326172a9, RZ ;  /* 0xcd9e8d5728287825 */ /* 0x000fca00078e00ff */
[----:B------:R-:W-:Y:S01]  /*0f30*/  LOP3.LUT R26, R27, R24, R41, 0x96, !PT ;  /* 0x000000181b1a7212 */ /* 0x000fe200078e9629 */
[----:B------:R-:W-:Y:S01]  /*0f40*/  IMAD.WIDE.U32 R24, R25, -0x2daee0ad, RZ ;  /* 0xd2511f5319187825 */ /* 0x000fe200078e00ff */
[----:B------:R-:W-:-:S03]  /*0f50*/  IADD3 R41, PT, PT, R19, -0x24c28bd8, RZ ;  /* 0xdb3d742813297810 */ /* 0x000fc60007ffe0ff */
[----:B------:R-:W-:Y:S01]  /*0f60*/  IMAD.WIDE.U32 R26, R26, -0x2daee0ad, RZ ;  /* 0xd2511f531a1a7825 */ /* 0x000fe200078e00ff */
[----:B------:R-:W-:-:S04]  /*0f70*/  LOP3.LUT R28, R29, R28, R25, 0x96, !PT ;  /* 0x0000001c1d1c7212 */ /* 0x000fc800078e9619 */
[----:B------:R-:W-:Y:S01]  /*0f80*/  LOP3.LUT R24, R41, R24, R27, 0x96, !PT ;  /* 0x0000001829187212 */ /* 0x000fe200078e961b */
[----:B------:R-:W-:-:S04]  /*0f90*/  IMAD.WIDE.U32 R28, R28, -0x326172a9, RZ ;  /* 0xcd9e8d571c1c7825 */ /* 0x000fc800078e00ff */
[----:B------:R-:W-:Y:S02]  /*0fa0*/  VIADD R41, R18, 0xf1bbcdc8 ;  /* 0xf1bbcdc812297836 */ /* 0x000fe40000000000 */
[----:B------:R-:W-:Y:S02]  /*0fb0*/  IMAD R27, R14, -0x2daee0ad, RZ ;  /* 0xd2511f530e1b7824 */ /* 0x000fe400078e02ff */
[----:B------:R-:W-:Y:S01]  /*0fc0*/  IMAD.WIDE.U32 R24, R24, -0x326172a9, RZ ;  /* 0xcd9e8d5718187825 */ /* 0x000fe200078e00ff */
[----:B------:R-:W-:Y:S02]  /*0fd0*/  LOP3.LUT R14, R41, R40, R29, 0x96, !PT ;  /* 0x00000028290e7212 */ /* 0x000fe400078e961d */
[----:B------:R-:W-:Y:S02]  /*0fe0*/  MOV R40, R36 ;  /* 0x0000002400287202 */ /* 0x000fe40000000f00 */
[----:B------:R-:W-:Y:S01]  /*0ff0*/  LOP3.LUT R32, R43, R28, R25, 0x96, !PT ;  /* 0x0000001c2b207212 */ /* 0x000fe200078e9619 */
[----:B------:R-:W-:Y:S01]  /*1000*/  IMAD.HI.U32 R25, R14, -0x2daee0ad, RZ ;  /* 0xd2511f530e197827 */ /* 0x000fe200078e00ff */
[----:B------:R-:W-:-:S03]  /*1010*/  MOV R36, R24 ;  /* 0x0000001800247202 */ /* 0x000fc60000000f00 */
[----:B------:R-:W-:Y:S02]  /*1020*/  VIADD R28, R19, 0x96a522ad ;  /* 0x96a522ad131c7836 */ /* 0x000fe40000000000 */
[----:B------:R-:W-:-:S03]  /*1030*/  IMAD.MOV.U32 R24, RZ, RZ, R33 ;  /* 0x000000ffff187224 */ /* 0x000fc600078e0021 */
[----:B------:R-:W-:Y:S01]  /*1040*/  LOP3.LUT R33, R28, R26, R25, 0x96, !PT ;  /* 0x0000001a1c217212 */ /* 0x000fe200078e9619 */
[----:B------:R-:W-:Y:S06]  /*1050*/  @P0 BRA `(.L_x_4) ;  /* 0x0000000000240947 */ /* 0x000fec0003800000 */
[----:B------:R-:W-:Y:S02]  /*1060*/  ISETP.NE.AND P0, PT, R35, RZ, PT ;  /* 0x000000ff2300720c */ /* 0x000fe40003f05270 */
[----:B------:R-:W-:Y:S02]  /*1070*/  MOV R41, R24 ;  /* 0x0000001800297202 */ /* 0x000fe40000000f00 */
[----:B------:R-:W-:-:S09]  /*1080*/  MOV R42, R27 ;  /* 0x0000001b002a7202 */ /* 0x000fd20000000f00 */
[----:B------:R-:W-:Y:S05]  /*1090*/  @!P0 BRA `(.L_x_5) ;  /* 0x0000000000388947 */ /* 0x000fea0003800000 */
[----:B------:R-:W-:Y:S01]  /*10a0*/  IMAD.MOV.U32 R38, RZ, RZ, R40 ;  /* 0x000000ffff267224 */ /* 0x000fe200078e0028 */
[----:B------:R-:W-:Y:S01]  /*10b0*/  MOV R41, R27 ;  /* 0x0000001b00297202 */ /* 0x000fe20000000f00 */
[----:B------:R-:W-:Y:S01]  /*10c0*/  IMAD.MOV.U32 R40, RZ, RZ, R24 ;  /* 0x000000ffff287224 */ /* 0x000fe200078e0018 */
[----:B------:R-:W-:Y:S01]  /*10d0*/  MOV R42, R32 ;  /* 0x00000020002a7202 */ /* 0x000fe20000000f00 */
[----:B------:R-:W-:Y:S06]  /*10e0*/  BRA `(.L_x_5) ;  /* 0x0000000000247947 */ /* 0x000fec0003800000 */
.L_x_4:
[----:B------:R-:W-:Y:S01]  /*10f0*/  ISETP.NE.AND P0, PT, R35, 0x3, PT ;  /* 0x000000032300780c */ /* 0x000fe20003f05270 */
[----:B------:R-:W-:Y:S01]  /*1100*/  IMAD.MOV.U32 R41, RZ, RZ, R36 ;  /* 0x000000ffff297224 */ /* 0x000fe200078e0024 */
[----:B------:R-:W-:Y:S02]  /*1110*/  MOV R38, R27 ;  /* 0x0000001b00267202 */ /* 0x000fe40000000f00 */
[----:B------:R-:W-:Y:S02]  /*1120*/  MOV R40, R32 ;  /* 0x0000002000287202 */ /* 0x000fe40000000f00 */
[----:B------:R-:W-:-:S07]  /*1130*/  MOV R42, R33 ;  /* 0x00000021002a7202 */ /* 0x000fce0000000f00 */
[----:B------:R-:W-:Y:S01]  /*1140*/  @P0 MOV R38, R24 ;  /* 0x0000001800260202 */ /* 0x000fe20000000f00 */
[----:B------:R-:W-:Y:S01]  /*1150*/  @P0 IMAD.MOV.U32 R40, RZ, RZ, R27 ;  /* 0x000000ffff280224 */ /* 0x000fe200078e001b */
[----:B------:R-:W-:Y:S02]  /*1160*/  @P0 MOV R41, R32 ;  /* 0x0000002000290202 */ /* 0x000fe40000000f00 */
[----:B------:R-:W-:-:S07]  /*1170*/  @P0 MOV R42, R36 ;  /* 0x00000024002a0202 */ /* 0x000fce0000000f00 */
.L_x_5:
[----:B------:R-:W-:-:S09]  /*1180*/  UISETP.NE.AND UP0, UPT, UR31, URZ, UPT ;  /* 0x000000ff1f00728c */ /* 0x000fd2000bf05270 */
[----:B------:R-:W-:Y:S05]  /*1190*/  BRA.U UP0, `(.L_x_6) ;  /* 0x0000000100747547 */ /* 0x000fea000b800000 */
[----:B------:R-:W0:Y:S01]  /*11a0*/  LDCU.64 UR48, c[0x0][0x380] ;  /* 0x00007000ff3077ac */ /* 0x000e220008000a00 */
[-C--:B------:R-:W-:Y:S02]  /*11b0*/  IADD3 R25, P3, PT, R15, R16.reuse, RZ ;  /* 0x000000100f197210 */ /* 0x080fe40007f7e0ff */
[----:B------:R-:W-:Y:S02]  /*11c0*/  IADD3 R24, P4, PT, R37, R16, RZ ;  /* 0x0000001025187210 */ /* 0x000fe40007f9e0ff */
[----:B0-----:R-:W-:Y:S01]  /*11d0*/  ISETP.GE.U32.AND P1, PT, R25, UR48, PT ;  /* 0x0000003019007c0c */ /* 0x001fe2000bf26070 */
[----:B------:R-:W-:Y:S01]  /*11e0*/  IMAD.X R25, RZ, RZ, R17, P3 ;  /* 0x000000ffff197224 */ /* 0x000fe200018e0611 */
[----:B------:R-:W-:Y:S02]  /*11f0*/  ISETP.GE.U32.AND P2, PT, R16, UR48, PT ;  /* 0x0000003010007c0c */ /* 0x000fe4000bf46070 */
[----:B------:R-:W-:Y:S02]  /*1200*/  ISETP.GE.U32.AND P0, PT, R24, UR48, PT ;  /* 0x0000003018007c0c */ /* 0x000fe4000bf06070 */
[----:B------:R-:W-:-:S02]  /*1210*/  ISETP.GE.AND.EX P2, PT, R17, UR49, PT, P2 ;  /* 0x0000003111007c0c */ /* 0x000fc4000bf46320 */
[----:B------:R-:W-:Y:S02]  /*1220*/  IADD3.X R24, PT, PT, RZ, R17, RZ, P4, !PT ;  /* 0x00000011ff187210 */ /* 0x000fe400027fe4ff */
[----:B------:R-:W-:Y:S02]  /*1230*/  ISETP.GE.AND.EX P1, PT, R25, UR49, PT, P1 ;  /* 0x0000003119007c0c */ /* 0x000fe4000bf26310 */
[----:B------:R-:W-:-:S07]  /*1240*/  ISETP.GE.AND.EX P0, PT, R24, UR49, PT, P0 ;  /* 0x0000003118007c0c */ /* 0x000fce000bf06300 */
[----:B------:R-:W0:Y:S01]  /*1250*/  @!P2 LDC.64 R24, c[0x0][0x540] ;  /* 0x00015000ff18ab82 */ /* 0x000e220000000a00 */
[----:B------:R-:W-:-:S03]  /*1260*/  @!P2 LOP3.LUT R43, R38, 0x1, RZ, 0xc0, !PT ;  /* 0x00000001262ba812 */ /* 0x000fc600078ec0ff */
[----:B------:R-:W-:Y:S02]  /*1270*/  @!P1 LOP3.LUT R45, R40, 0x1, RZ, 0xc0, !PT ;  /* 0x00000001282d9812 */ /* 0x000fe400078ec0ff */
[----:B------:R-:W-:Y:S02]  /*1280*/  @!P0 LOP3.LUT R41, R41, 0x1, RZ, 0xc0, !PT ;  /* 0x0000000129298812 */ /* 0x000fe400078ec0ff */
[----:B------:R-:W1:Y:S08]  /*1290*/  @!P1 LDC.64 R26, c[0x0][0x540] ;  /* 0x00015000ff1a9b82 */ /* 0x000e700000000a00 */
[----:B------:R-:W2:Y:S01]  /*12a0*/  @!P0 LDC.64 R28, c[0x0][0x540] ;  /* 0x00015000ff1c8b82 */ /* 0x000ea20000000a00 */
[----:B0-----:R3:W-:Y:S04]  /*12b0*/  @!P2 STG.E.U8 desc[UR76][R24.64], R43 ;  /* 0x0000002b1800a986 */ /* 0x0017e8000c10114c */
[----:B-1----:R3:W-:Y:S01]  /*12c0*/  @!P1 STG.E.U8 desc[UR76][R26.64], R45 ;  /* 0x0000002d1a009986 */ /* 0x0027e2000c10114c */
[----:B------:R-:W-:-:S03]  /*12d0*/  IADD3 R38, P1, PT, R39, R16, RZ ;  /* 0x0000001027267210 */ /* 0x000fc60007f3e0ff */
[----:B--2---:R3:W-:Y:S01]  /*12e0*/  @!P0 STG.E.U8 desc[UR76][R28.64], R41 ;  /* 0x000000291c008986 */ /* 0x0047e2000c10114c */
[----:B------:R-:W-:Y:S02]  /*12f0*/  ISETP.GE.U32.AND P0, PT, R38, UR48, PT ;  /* 0x0000003026007c0c */ /* 0x000fe4000bf06070 */
[----:B------:R-:W-:-:S04]  /*1300*/  IADD3.X R38, PT, PT, RZ, R17, RZ, P1, !PT ;  /* 0x00000011ff267210 */ /* 0x000fc80000ffe4ff */
[----:B------:R-:W-:-:S13]  /*1310*/  ISETP.GE.AND.EX P0, PT, R38, UR49, PT, P0 ;  /* 0x0000003126007c0c */ /* 0x000fda000bf06300 */
[----:B---3--:R-:W-:Y:S05]  /*1320*/  @P0 BRA `(.L_x_7) ;  /* 0x0000003c00880947 */ /* 0x008fea0003800000 */
[----:B------:R-:W0:Y:S01]  /*1330*/  LDC.64 R24, c[0x0][0x540] ;  /* 0x00015000ff187b82 */ /* 0x000e220000000a00 */
[----:B------:R-:W-:-:S05]  /*1340*/  LOP3.LUT R27, R42, 0x1, RZ, 0xc0, !PT ;  /* 0x000000012a1b7812 */ /* 0x000fca00078ec0ff */
[----:B0-----:R1:W-:Y:S01]  /*1350*/  STG.E.U8 desc[UR76][R24.64], R27 ;  /* 0x0000001b18007986 */ /* 0x0013e2000c10114c */
[----:B------:R-:W-:Y:S05]  /*1360*/  BRA `(.L_x_7) ;  /* 0x0000003c00787947 */ /* 0x000fea0003800000 */
.L_x_6:
[----:B------:R-:W-:Y:S01]  /*1370*/  ISETP.GE.U32.AND P0, PT, R16, R22, PT ;  /* 0x000000161000720c */ /* 0x000fe20003f06070 */
[----:B------:R-:W-:Y:S03]  /*1380*/  BSSY.RECONVERGENT B0, `(.L_x_8) ;  /* 0x00000ed000007945 */ /* 0x000fe60003800200 */
[----:B------:R-:W-:-:S13]  /*1390*/  ISETP.GE.AND.EX P0, PT, R17, R23, PT, P0 ;  /* 0x000000171100720c */ /* 0x000fda0003f06300 */
[----:B------:R-:W-:Y:S05]  /*13a0*/  @P0 BRA `(.L_x_9) ;  /* 0x0000000c00a80947 */ /* 0x000fea0003800000 */
[----:B------:R-:W-:Y:S01]  /*13b0*/  MOV R25, R16 ;  /* 0x0000001000197202 */ /* 0x000fe20000000f00 */
[----:B------:R-:W-:Y:S01]  /*13c0*/  IMAD.MOV.U32 R24, RZ, RZ, RZ ;  /* 0x000000ffff187224 */ /* 0x000fe200078e00ff */
[----:B------:R-:W-:-:S03]  /*13d0*/  UISETP.NE.AND UP0, UPT, UR74, URZ, UPT ;  /* 0x000000ff4a00728c */ /* 0x000fc6000bf05270 */
[----:B------:R-:W-:-:S05]  /*13e0*/  IMAD.HI.U32 R24, R16, UR32, R24 ;  /* 0x0000002010187c27 */ /* 0x000fca000f8e0018 */
[----:B------:R-:W-:-:S04]  /*13f0*/  SHF.R.U32.HI R28, RZ, UR33, R24 ;  /* 0x00000021ff1c7c19 */ /* 0x000fc80008011618 */
[----:B------:R-:W-:-:S05]  /*1400*/  IADD3 R25, PT, PT, -R28, RZ, RZ ;  /* 0x000000ff1c197210 */ /* 0x000fca0007ffe1ff */
[----:B------:R-:W-:-:S04]  /*1410*/  IMAD R26, R25, UR72, R16 ;  /* 0x00000048191a7c24 */ /* 0x000fc8000f8e0210 */
[----:B------:R-:W-:Y:S01]  /*1420*/  IMAD R26, R26, UR71, RZ ;  /* 0x000000471a1a7c24 */ /* 0x000fe2000f8e02ff */
[----:B------:R-:W-:Y:S06]  /*1430*/  BRA.U !UP0, `(.L_x_10) ;  /* 0x0000000d08707547 */ /* 0x000fec000b800000 */
[----:B------:R-:W-:Y:S01]  /*1440*/  MOV R25, R28 ;  /* 0x0000001c00197202 */ /* 0x000fe20000000f00 */
[----:B------:R-:W-:Y:S01]  /*1450*/  IMAD.MOV.U32 R24, RZ, RZ, RZ ;  /* 0x000000ffff187224 */ /* 0x000fe200078e00ff */
[----:B------:R-:W-:-:S03]  /*1460*/  UISETP.NE.AND UP0, UPT, UR73, 0x2, UPT ;  /* 0x000000024900788c */ /* 0x000fc6000bf05270 */
[----:B------:R-:W-:-:S05]  /*1470*/  IMAD.HI.U32 R27, R28, UR35, R24 ;  /* 0x000000231c1b7c27 */ /* 0x000fca000f8e0018 */
[----:B------:R-:W-:-:S04]  /*1480*/  SHF.R.U32.HI R27, RZ, UR70, R27 ;  /* 0x00000046ff1b7c19 */ /* 0x000fc8000801161b */
[----:B------:R-:W-:-:S05]  /*1490*/  IADD3 R25, PT, PT, -R27, RZ, RZ ;  /* 0x000000ff1b197210 */ /* 0x000fca0007ffe1ff */
[----:B------:R-:W-:-:S04]  /*14a0*/  IMAD R25, R25, UR34, R28 ;  /* 0x0000002219197c24 */ /* 0x000fc8000f8e021c */
[----:B------:R-:W-:Y:S01]  /*14b0*/  IMAD R26, R25, UR69, R26 ;  /* 0x00000045191a7c24 */ /* 0x000fe2000f8e021a */
        /* <DEDUP_REMOVED lines=18> */
[----:B------:R-:W-:Y:S02]  /*15e0*/  HFMA2 R24, -RZ, RZ, 0, 0 ;  /* 0x00000000ff187431 */ /* 0x000fe400000001ff */
[----:B------:R-:W-:Y:S01]  /*15f0*/  IMAD.MOV.U32 R25, RZ, RZ, R27 ;  /* 0x000000ffff197224 */ /* 0x000fe200078e001b */
[----:B------:R-:W-:Y:S02]  /*1600*/  UISETP.NE.AND UP0, UPT, UR73, 0x5, UPT ;  /* 0x000000054900788c */ /* 0x000fe4000bf05270 */
[----:B------:R-:W-:-:S05]  /*1610*/  IMAD.HI.U32 R25, R27, UR40, R24 ;  /* 0x000000281b197c27 */ /* 0x000fca000f8e0018 */
[----:B------:R-:W-:-:S04]  /*1620*/  SHF.R.U32.HI R25, RZ, UR41, R25 ;  /* 0x00000029ff197c19 */ /* 0x000fc80008011619 */
[----:B------:R-:W-:-:S05]  /*1630*/  IADD3 R24, PT, PT, -R25, RZ, RZ ;  /* 0x000000ff19187210 */ /* 0x000fca0007ffe1ff */
[----:B------:R-:W-:-:S04]  /*1640*/  IMAD R27, R24, UR64, R27 ;  /* 0x00000040181b7c24 */ /* 0x000fc8000f8e021b */
[----:B------:R-:W-:Y:S01]  /*1650*/  IMAD R26, R27, UR63, R26 ;  /* 0x0000003f1b1a7c24 */ /* 0x000fe2000f8e021a */
[----:B------:R-:W-:Y:S06]  /*1660*/  BRA.U !UP0, `(.L_x_10) ;  /* 0x0000000908e47547 */ /* 0x000fec000b800000 */
[----:B------:R-:W-:Y:S01]  /*1670*/  MOV R24, RZ ;  /* 0x000000ff00187202 */ /* 0x000fe20000000f00 */
[----:B------:R-:W-:-:S04]  /*1680*/  UISETP.NE.AND UP0, UPT, UR73, 0x6, UPT ;  /* 0x000000064900788c */ /* 0x000fc8000bf05270 */
[----:B------:R-:W-:-:S05]  /*1690*/  IMAD.HI.U32 R27, R25, UR43, R24 ;  /* 0x0000002b191b7c27 */ /* 0x000fca000f8e0018 */
[----:B------:R-:W-:-:S05]  /*16a0*/  SHF.R.U32.HI R27, RZ, UR62, R27 ;  /* 0x0000003eff1b7c19 */ /* 0x000fca000801161b */
[----:B------:R-:W-:-:S04]  /*16b0*/  IMAD.MOV R24, RZ, RZ, -R27 ;  /* 0x000000ffff187224 */ /* 0x000fc800078e0a1b */
[----:B------:R-:W-:-:S04]  /*16c0*/  IMAD R25, R24, UR42, R25 ;  /* 0x0000002a18197c24 */ /* 0x000fc8000f8e0219 */
[----:B------:R-:W-:Y:S01]  /*16d0*/  IMAD R26, R25, UR61, R26 ;  /* 0x0000003d191a7c24 */ /* 0x000fe2000f8e021a */
[----:B------:R-:W-:Y:S06]  /*16e0*/  BRA.U !UP0, `(.L_x_10) ;  /* 0x0000000908c47547 */ /* 0x000fec000b800000 */
[----:B------:R-:W-:Y:S01]  /*16f0*/  MOV R24, RZ ;  /* 0x000000ff00187202 */ /* 0x000fe20000000f00 */
[----:B------:R-:W-:Y:S01]  /*1700*/  UISETP.NE.AND UP0, UPT, UR73, 0x7, UPT ;  /* 0x000000074900788c */ /* 0x000fe2000bf05270 */
[----:B------:R-:W-:-:S03]  /*1710*/  MOV R25, R27 ;  /* 0x0000001b00197202 */ /* 0x000fc60000000f00 */
[----:B------:R-:W-:-:S05]  /*1720*/  IMAD.HI.U32 R25, R27, UR44, R24 ;  /* 0x0000002c1b197c27 */ /* 0x000fca000f8e0018 */
[----:B------:R-:W-:-:S05]  /*1730*/  SHF.R.U32.HI R25, RZ, UR45, R25 ;  /* 0x0000002dff197c19 */ /* 0x000fca0008011619 */
[----:B------:R-:W-:-:S04]  /*1740*/  IMAD.MOV R24, RZ, RZ, -R25 ;  /* 0x000000ffff187224 */ /* 0x000fc800078e0a19 */
[----:B------:R-:W-:-:S04]  /*1750*/  IMAD R27, R24, UR60, R27 ;  /* 0x0000003c181b7c24 */ /* 0x000fc8000f8e021b */
[----:B------:R-:W-:Y:S01]  /*1760*/  IMAD R26, R27, UR59, R26 ;  /* 0x0000003b1b1a7c24 */ /* 0x000fe2000f8e021a */
[----:B------:R-:W-:Y:S06]  /*1770*/  BRA.U !UP0, `(.L_x_10) ;  /* 0x0000000908a07547 */ /* 0x000fec000b800000 */
[----:B------:R-:W-:Y:S01]  /*1780*/  HFMA2 R24, -RZ, RZ, 0, 0 ;  /* 0x00000000ff187431 */ /* 0x000fe200000001ff */
[----:B------:R-:W-:-:S04]  /*1790*/  UISETP.NE.AND UP0, UPT, UR73, 0x8, UPT ;  /* 0x000000084900788c */ /* 0x000fc8000bf05270 */
[----:B------:R-:W-:-:S05]  /*17a0*/  IMAD.HI.U32 R27, R25, UR47, R24 ;  /* 0x0000002f191b7c27 */ /* 0x000fca000f8e0018 */
[----:B------:R-:W-:-:S04]  /*17b0*/  SHF.R.U32.HI R27, RZ, UR58, R27 ;  /* 0x0000003aff1b7c19 */ /* 0x000fc8000801161b */
[----:B------:R-:W-:-:S05]  /*17c0*/  IADD3 R24, PT, PT, -R27, RZ, RZ ;  /* 0x000000ff1b187210 */ /* 0x000fca0007ffe1ff */
[----:B------:R-:W-:-:S04]  /*17d0*/  IMAD R25, R24, UR46, R25 ;  /* 0x0000002e18197c24 */ /* 0x000fc8000f8e0219 */
[----:B------:R-:W-:Y:S01]  /*17e0*/  IMAD R26, R25, UR57, R26 ;  /* 0x00000039191a7c24 */ /* 0x000fe2000f8e021a */
[----:B------:R-:W-:Y:S06]  /*17f0*/  BRA.U !UP0, `(.L_x_10) ;  /* 0x0000000908807547 */ /* 0x000fec000b800000 */
[----:B------:R-:W0:Y:S01]  /*1800*/  LDCU.64 UR48, c[0x0][0x410] ;  /* 0x00008200ff3077ac */ /* 0x000e220008000a00 */
[----:B------:R-:W-:Y:S01]  /*1810*/  MOV R25, R27 ;  /* 0x0000001b00197202 */ /* 0x000fe20000000f00 */
[----:B------:R-:W-:Y:S01]  /*1820*/  IMAD.MOV.U32 R24, RZ, RZ, RZ ;  /* 0x000000ffff187224 */ /* 0x000fe200078e00ff */
[----:B------:R-:W-:-:S03]  /*1830*/  UISETP.NE.AND UP0, UPT, UR73, 0x9, UPT ;  /* 0x000000094900788c */ /* 0x000fc6000bf05270 */
[----:B0-----:R-:W-:-:S05]  /*1840*/  IMAD.HI.U32 R25, R27, UR48, R24 ;  /* 0x000000301b197c27 */ /* 0x001fca000f8e0018 */
[----:B------:R-:W-:-:S04]  /*1850*/  SHF.R.U32.HI R25, RZ, UR49, R25 ;  /* 0x00000031ff197c19 */ /* 0x000fc80008011619 */
[----:B------:R-:W-:-:S05]  /*1860*/  IADD3 R24, PT, PT, -R25, RZ, RZ ;  /* 0x000000ff19187210 */ /* 0x000fca0007ffe1ff */
[----:B------:R-:W-:-:S04]  /*1870*/  IMAD R27, R24, UR56, R27 ;  /* 0x00000038181b7c24 */ /* 0x000fc8000f8e021b */
[----:B------:R-:W-:Y:S01]  /*1880*/  IMAD R26, R27, UR55, R26 ;  /* 0x000000371b1a7c24 */ /* 0x000fe2000f8e021a */
[----:B------:R-:W-:Y:S06]  /*1890*/  BRA.U !UP0, `(.L_x_10) ;  /* 0x0000000908587547 */ /* 0x000fec000b800000 */
[----:B------:R-:W0:Y:S01]  /*18a0*/  LDCU.64 UR48, c[0x0][0x418] ;  /* 0x00008300ff3077ac */ /* 0x000e220008000a00 */
        /* <DEDUP_REMOVED lines=9> */
[----:B------:R-:W-:Y:S01]  /*1940*/  MOV R24, RZ ;  /* 0x000000ff00187202 */ /* 0x000fe20000000f00 */
[----:B------:R-:W-:Y:S01]  /*1950*/  IMAD.MOV.U32 R25, RZ, RZ, R27 ;  /* 0x000000ffff197224 */ /* 0x000fe200078e001b */
        /* <DEDUP_REMOVED lines=8> */
[----:B------:R-:W-:Y:S01]  /*19e0*/  HFMA2 R24, -RZ, RZ, 0, 0 ;  /* 0x00000000ff187431 */ /* 0x000fe200000001ff */
[----:B------:R-:W-:-:S04]  /*19f0*/  UISETP.NE.AND UP0, UPT, UR73, 0xc, UPT ;  /* 0x0000000c4900788c */ /* 0x000fc8000bf05270 */
[----:B0-----:R-:W-:-:S05]  /*1a00*/  IMAD.HI.U32 R27, R25, UR49, R24 ;  /* 0x00000031191b7c27 */ /* 0x001fca000f8e0018 */
[----:B------:R-:W-:-:S05]  /*1a10*/  SHF.R.U32.HI R27, RZ, UR50, R27 ;  /* 0x00000032ff1b7c19 */ /* 0x000fca000801161b */
[----:B------:R-:W-:-:S04]  /*1a20*/  IMAD.MOV R24, RZ, RZ, -R27 ;  /* 0x000000ffff187224 */ /* 0x000fc800078e0a1b */
[----:B------:R-:W-:-:S04]  /*1a30*/  IMAD R25, R24, UR48, R25 ;  /* 0x0000003018197c24 */ /* 0x000fc8000f8e0219 */
[----:B------:R-:W-:Y:S01]  /*1a40*/  IMAD R26, R25, UR4, R26 ;  /* 0x00000004191a7c24 */ /* 0x000fe2000f8e021a */
[----:B------:R-:W-:Y:S06]  /*1a50*/  BRA.U !UP0, `(.L_x_10) ;  /* 0x0000000508e87547 */ /* 0x000fec000b800000 */
[----:B------:R-:W0:Y:S01]  /*1a60*/  LDCU.64 UR48, c[0x0][0x440] ;  /* 0x00008800ff3077ac */ /* 0x000e220008000a00 */
[----:B------:R-:W-:Y:S02]  /*1a70*/  MOV R24, RZ ;  /* 0x000000ff00187202 */ /* 0x000fe40000000f00 */
[----:B------:R-:W-:Y:S01]  /*1a80*/  MOV R25, R27 ;  /* 0x0000001b00197202 */ /* 0x000fe20000000f00 */
[----:B------:R-:W-:Y:S02]  /*1a90*/  UISETP.NE.AND UP0, UPT, UR73, 0xd, UPT ;  /* 0x0000000d4900788c */ /* 0x000fe4000bf05270 */
[----:B0-----:R-:W-:-:S05]  /*1aa0*/  IMAD.HI.U32 R25, R27, UR48, R24 ;  /* 0x000000301b197c27 */ /* 0x001fca000f8e0018 */
[----:B------:R-:W-:-:S05]  /*1ab0*/  SHF.R.U32.HI R25, RZ, UR49, R25 ;  /* 0x00000031ff197c19 */ /* 0x000fca0008011619 */
[----:B------:R-:W-:-:S04]  /*1ac0*/  IMAD.MOV R24, RZ, RZ, -R25 ;  /* 0x000000ffff187224 */ /* 0x000fc800078e0a19 */
[----:B------:R-:W-:-:S04]  /*1ad0*/  IMAD R27, R24, UR5, R27 ;  /* 0x00000005181b7c24 */ /* 0x000fc8000f8e021b */
[----:B------:R-:W-:Y:S01]  /*1ae0*/  IMAD R26, R27, UR6, R26 ;  /* 0x000000061b1a7c24 */ /* 0x000fe2000f8e021a */
[----:B------:R-:W-:Y:S06]  /*1af0*/  BRA.U !UP0, `(.L_x_10) ;  /* 0x0000000508c07547 */ /* 0x000fec000b800000 */
[----:B------:R-:W0:Y:S01]  /*1b00*/  LDCU.64 UR48, c[0x0][0x448] ;  /* 0x00008900ff3077ac */ /* 0x000e220008000a00 */
[----:B------:R-:W-:Y:S01]  /*1b10*/  MOV R24, RZ ;  /* 0x000000ff00187202 */ /* 0x000fe20000000f00 */
[----:B------:R-:W-:-:S04]  /*1b20*/  UISETP.NE.AND UP0, UPT, UR73, 0xe, UPT ;  /* 0x0000000e4900788c */ /* 0x000fc8000bf05270 */
[----:B0-----:R-:W-:-:S05]  /*1b30*/  IMAD.HI.U32 R27, R25, UR49, R24 ;  /* 0x00000031191b7c27 */ /* 0x001fca000f8e0018 */
        /* <DEDUP_REMOVED lines=25> */
[----:B------:R-:W-:Y:S02]  /*1cd0*/  HFMA2 R24, -RZ, RZ, 0, 0 ;  /* 0x00000000ff187431 */ /* 0x000fe400000001ff */
[----:B------:R-:W-:Y:S01]  /*1ce0*/  IMAD.MOV.U32 R25, RZ, RZ, R27 ;  /* 0x000000ffff197224 */ /* 0x000fe200078e001b */
[----:B------:R-:W-:Y:S02]  /*1cf0*/  UISETP.NE.AND UP0, UPT, UR73, 0x11, UPT ;  /* 0x000000114900788c */ /* 0x000fe4000bf05270 */
        /* <DEDUP_REMOVED lines=26> */
[----:B------:R-:W-:Y:S01]  /*1ea0*/  HFMA2 R24, -RZ, RZ, 0, 0 ;  /* 0x00000000ff187431 */ /* 0x000fe200000001ff */
        /* <DEDUP_REMOVED lines=47> */
[----:B------:R-:W-:-:S03]  /*21a0*/  MOV R25, R27 ;  /* 0x0000001b00197202 */ /* 0x000fc60000000f00 */
[----:B0-----:R-:W-:-:S05]  /*21b0*/  IMAD.HI.U32 R24, R27, UR48, R24 ;  /* 0x000000301b187c27 */ /* 0x001fca000f8e0018 */
[----:B------:R-:W-:-:S05]  /*21c0*/  SHF.R.U32.HI R24, RZ, UR49, R24 ;  /* 0x00000031ff187c19 */ /* 0x000fca0008011618 */
[----:B------:R-:W-:-:S04]  /*21d0*/  IMAD.MOV R24, RZ, RZ, -R24 ;  /* 0x000000ffff187224 */ /* 0x000fc800078e0a18 */
[----:B------:R-:W-:-:S04]  /*21e0*/  IMAD R27, R24, UR29, R27 ;  /* 0x0000001d181b7c24 */ /* 0x000fc8000f8e021b */
[----:B------:R-:W-:-:S07]  /*21f0*/  IMAD R26, R27, UR30, R26 ;  /* 0x0000001e1b1a7c24 */ /* 0x000fce000f8e021a */
.L_x_10:
[----:B------:R-:W0:Y:S01]  /*2200*/  LDCU.64 UR48, c[0x0][0x540] ;  /* 0x0000a800ff3077ac */ /* 0x000e220008000a00 */
[----:B------:R-:W-:Y:S02]  /*2210*/  LOP3.LUT R25, R38, 0x1, RZ, 0xc0, !PT ;  /* 0x0000000126197812 */ /* 0x000fe400078ec0ff */
[----:B0-----:R-:W-:-:S04]  /*2220*/  IADD3 R26, P0, PT, R26, UR48, RZ ;  /* 0x000000301a1a7c10 */ /* 0x001fc8000ff1e0ff */
[----:B------:R-:W-:-:S05]  /*2230*/  IADD3.X R27, PT, PT, RZ, UR49, RZ, P0, !PT ;  /* 0x00000031ff1b7c10 */ /* 0x000fca00087fe4ff */
[----:B------:R0:W-:Y:S04]  /*2240*/  STG.E.U8 desc[UR76][R26.64], R25 ;  /* 0x000000191a007986 */ /* 0x0001e8000c10114c */
.L_x_9:
[----:B------:R-:W-:Y:S05]  /*2250*/  BSYNC.RECONVERGENT B0 ;  /* 0x0000000000007941 */ /* 0x000fea0003800200 */
.L_x_8:
[----:B0-----:R-:W-:Y:S01]  /*2260*/  IADD3 R25, P1, PT, R15, R16, RZ ;  /* 0x000000100f197210 */ /* 0x001fe20007f3e0ff */
[----:B------:R-:W-:Y:S03]  /*2270*/  BSSY.RECONVERGENT B0, `(.L_x_11) ;  /* 0x00000f9000007945 */ /* 0x000fe60003800200 */
[----:B------:R-:W-:Y:S02]  /*2280*/  ISETP.GE.U32.AND P0, PT, R25, R22, PT ;  /* 0x000000161900720c */ /* 0x000fe40003f06070 */
[----:B------:R-:W-:-:S04]  /*2290*/  IADD3.X R24, PT, PT, RZ, R17, RZ, P1, !PT ;  /* 0x00000011ff187210 */ /* 0x000fc80000ffe4ff */
[----:B------:R-:W-:-:S13]  /*22a0*/  ISETP.GE.AND.EX P0, PT, R24, R23, PT, P0 ;  /* 0x000000171800720c */ /* 0x000fda0003f06300 */
[----:B------:R-:W-:Y:S05]  /*22b0*/  @P0 BRA `(.L_x_12) ;  /* 0x0000000c00d00947 */ /* 0x000fea0003800000 */
        /* <DEDUP_REMOVED lines=8> */
[----:B------:R-:W-:Y:S01]  /*2340*/  MOV R24, RZ ;  /* 0x000000ff00187202 */ /* 0x000fe20000000f00 */
[----:B------:R-:W-:Y:S01]  /*2350*/  IMAD.MOV.U32 R25, RZ, RZ, R27 ;  /* 0x000000ffff197224 */ /* 0x000fe200078e001b */
        /* <DEDUP_REMOVED lines=223> */
[----:B------:R-:W-:-:S04]  /*3150*/  IMAD.MOV.U32 R25, RZ, RZ, R29 ;  /* 0x000000ffff197224 */ /* 0x000fc800078e001d */
[----:B0-----:R-:W-:-:S05]  /*3160*/  IMAD.HI.U32 R24, R29, UR48, R24 ;  /* 0x000000301d187c27 */ /* 0x001fca000f8e0018 */
[----:B------:R-:W-:-:S04]  /*3170*/  SHF.R.U32.HI R24, RZ, UR49, R24 ;  /* 0x00000031ff187c19 */ /* 0x000fc80008011618 */
[----:B------:R-:W-:-:S05]  /*3180*/  IADD3 R24, PT, PT, -R24, RZ, RZ ;  /* 0x000000ff18187210 */ /* 0x000fca0007ffe1ff */
[----:B------:R-:W-:-:S04]  /*3190*/  IMAD R25, R24, UR29, R29 ;  /* 0x0000001d18197c24 */ /* 0x000fc8000f8e021d */
[----:B------:R-:W-:-:S07]  /*31a0*/  IMAD R26, R25, UR30, R26 ;  /* 0x0000001e191a7c24 */ /* 0x000fce000f8e021a */
.L_x_13:
[----:B------:R-:W0:Y:S01]  /*31b0*/  LDCU.64 UR48, c[0x0][0x540] ;  /* 0x0000a800ff3077ac */ /* 0x000e220008000a00 */
[----:B------:R-:W-:Y:S02]  /*31c0*/  LOP3.LUT R25, R40, 0x1, RZ, 0xc0, !PT ;  /* 0x0000000128197812 */ /* 0x000fe400078ec0ff */
[----:B0-----:R-:W-:-:S04]  /*31d0*/  IADD3 R26, P0, PT, R26, UR48, RZ ;  /* 0x000000301a1a7c10 */ /* 0x001fc8000ff1e0ff */
[----:B------:R-:W-:-:S05]  /*31e0*/  IADD3.X R27, PT, PT, RZ, UR49, RZ, P0, !PT ;  /* 0x00000031ff1b7c10 */ /* 0x000fca00087fe4ff */
[----:B------:R0:W-:Y:S04]  /*31f0*/  STG.E.U8 desc[UR76][R26.64], R25 ;  /* 0x000000191a007986 */ /* 0x0001e8000c10114c */
.L_x_12:
[----:B------:R-:W-:Y:S05]  /*3200*/  BSYNC.RECONVERGENT B0 ;  /* 0x0000000000007941 */ /* 0x000fea0003800200 */
.L_x_11:
[----:B0-----:R-:W-:Y:S01]  /*3210*/  IADD3 R25, P1, PT, R37, R16, RZ ;  /* 0x0000001025197210 */ /* 0x001fe20007f3e0ff */
[----:B------:R-:W-:Y:S03]  /*3220*/  BSSY.RECONVERGENT B0, `(.L_x_14) ;  /* 0x00000f9000007945 */ /* 0x000fe60003800200 */
[----:B------:R-:W-:Y:S01]  /*3230*/  ISETP.GE.U32.AND P0, PT, R25, R22, PT ;  /* 0x000000161900720c */ /* 0x000fe20003f06070 */
[----:B------:R-:W-:-:S05]  /*3240*/  IMAD.X R24, RZ, RZ, R17, P1 ;  /* 0x000000ffff187224 */ /* 0x000fca00008e0611 */
[----:B------:R-:W-:-:S13]  /*3250*/  ISETP.GE.AND.EX P0, PT, R24, R23, PT, P0 ;  /* 0x000000171800720c */ /* 0x000fda0003f06300 */
[----:B------:R-:W-:Y:S05]  /*3260*/  @P0 BRA `(.L_x_15) ;  /* 0x0000000c00d00947 */ /* 0x000fea0003800000 */
[----:B------:R-:W-:Y:S01]  /*3270*/  MOV R24, RZ ;  /* 0x000000ff00187202 */ /* 0x000fe20000000f00 */
[----:B------:R-:W-:-:S04]  /*3280*/  UISETP.NE.AND UP0, UPT, UR74, URZ, UPT ;  /* 0x000000ff4a00728c */ /* 0x000fc8000bf05270 */
        /* <DEDUP_REMOVED lines=231> */
[----:B------:R-:W-:-:S04]  /*4100*/  IMAD.MOV.U32 R24, RZ, RZ, RZ ;  /* 0x000000ffff187224 */ /* 0x000fc800078e00ff */
[----:B0-----:R-:W-:-:S05]  /*4110*/  IMAD.HI.U32 R24, R29, UR48, R24 ;  /* 0x000000301d187c27 */ /* 0x001fca000f8e0018 */
[----:B------:R-:W-:-:S04]  /*4120*/  SHF.R.U32.HI R24, RZ, UR49, R24 ;  /* 0x00000031ff187c19 */ /* 0x000fc80008011618 */
[----:B------:R-:W-:-:S05]  /*4130*/  IADD3 R24, PT, PT, -R24, RZ, RZ ;  /* 0x000000ff18187210 */ /* 0x000fca0007ffe1ff */
[----:B------:R-:W-:-:S04]  /*4140*/  IMAD R25, R24, UR29, R29 ;  /* 0x0000001d18197c24 */ /* 0x000fc8000f8e021d */
[----:B------:R-:W-:-:S07]  /*4150*/  IMAD R26, R25, UR30, R26 ;  /* 0x0000001e191a7c24 */ /* 0x000fce000f8e021a */
.L_x_16:
[----:B------:R-:W0:Y:S01]  /*4160*/  LDCU.64 UR48, c[0x0][0x540] ;  /* 0x0000a800ff3077ac */ /* 0x000e220008000a00 */
[----:B------:R-:W-:Y:S02]  /*4170*/  LOP3.LUT R25, R41, 0x1, RZ, 0xc0, !PT ;  /* 0x0000000129197812 */ /* 0x000fe400078ec0ff */
[----:B0-----:R-:W-:-:S05]  /*4180*/  IADD3 R26, P0, PT, R26, UR48, RZ ;  /* 0x000000301a1a7c10 */ /* 0x001fca000ff1e0ff */
[----:B------:R-:W-:-:S05]  /*4190*/  IMAD.X R27, RZ, RZ, UR49, P0 ;  /* 0x00000031ff1b7e24 */ /* 0x000fca00080e06ff */
[----:B------:R0:W-:Y:S03]  /*41a0*/  STG.E.U8 desc[UR76][R26.64], R25 ;  /* 0x000000191a007986 */ /* 0x0001e6000c10114c */
.L_x_15:
[----:B------:R-:W-:Y:S05]  /*41b0*/  BSYNC.RECONVERGENT B0 ;  /* 0x0000000000007941 */ /* 0x000fea0003800200 */
.L_x_14:
[----:B0-----:R-:W-:-:S04]  /*41c0*/  IADD3 R25, P1, PT, R39, R16, RZ ;  /* 0x0000001027197210 */ /* 0x001fc80007f3e0ff */
[----:B------:R-:W-:Y:S02]  /*41d0*/  ISETP.GE.U32.AND P0, PT, R25, R22, PT ;  /* 0x000000161900720c */ /* 0x000fe40003f06070 */
[----:B------:R-:W-:-:S04]  /*41e0*/  IADD3.X R24, PT, PT, RZ, R17, RZ, P1, !PT ;  /* 0x00000011ff187210 */ /* 0x000fc80000ffe4ff */
[----:B------:R-:W-:-:S13]  /*41f0*/  ISETP.GE.AND.EX P0, PT, R24, R23, PT, P0 ;  /* 0x000000171800720c */ /* 0x000fda0003f06300 */
[----:B------:R-:W-:Y:S05]  /*4200*/  @P0 BRA `(.L_x_7) ;  /* 0x0000000c00d00947 */ /* 0x000fea0003800000 */
[----:B------:R-:W-:Y:S01]  /*4210*/  HFMA2 R24, -RZ, RZ, 0, 0 ;  /* 0x00000000ff187431 */ /* 0x000fe200000001ff */
[----:B------:R-:W-:-:S04]  /*4220*/  UISETP.NE.AND UP0, UPT, UR74, URZ, UPT ;  /* 0x000000ff4a00728c */ /* 0x000fc8000bf05270 */
[----:B------:R-:W-:-:S05]  /*4230*/  IMAD.HI.U32 R24, R25, UR32, R24 ;  /* 0x0000002019187c27 */ /* 0x000fca000f8e0018 */
[----:B------:R-:W-:-:S05]  /*4240*/  SHF.R.U32.HI R27, RZ, UR33, R24 ;  /* 0x00000021ff1b7c19 */ /* 0x000fca0008011618 */
[----:B------:R-:W-:-:S04]  /*4250*/  IMAD.MOV R26, RZ, RZ, -R27 ;  /* 0x000000ffff1a7224 */ /* 0x000fc800078e0a1b */
[----:B------:R-:W-:-:S04]  /*4260*/  IMAD R26, R26, UR72, R25 ;  /* 0x000000481a1a7c24 */ /* 0x000fc8000f8e0219 */
[----:B------:R-:W-:Y:S01]  /*4270*/  IMAD R26, R26, UR71, RZ ;  /* 0x000000471a1a7c24 */ /* 0x000fe2000f8e02ff */
[----:B------:R-:W-:Y:S06]  /*4280*/  BRA.U !UP0, `(.L_x_17) ;  /* 0x0000000d089c7547 */ /* 0x000fec000b800000 */
[----:B------:R-:W-:Y:S01]  /*4290*/  MOV R24, RZ ;  /* 0x000000ff00187202 */ /* 0x000fe20000000f00 */
[----:B------:R-:W-:Y:S01]  /*42a0*/  UISETP.NE.AND UP0, UPT, UR73, 0x2, UPT ;  /* 0x000000024900788c */ /* 0x000fe2000bf05270 */
[----:B------:R-:W-:-:S03]  /*42b0*/  MOV R25, R27 ;  /* 0x0000001b00197202 */ /* 0x000fc60000000f00 */
        /* <DEDUP_REMOVED lines=228> */
.L_x_17:
[----:B------:R-:W0:Y:S01]  /*5100*/  LDCU.64 UR48, c[0x0][0x540] ;  /* 0x0000a800ff3077ac */ /* 0x000e220008000a00 */
[----:B------:R-:W-:Y:S02]  /*5110*/  LOP3.LUT R25, R42, 0x1, RZ, 0xc0, !PT ;  /* 0x000000012a197812 */ /* 0x000fe400078ec0ff */
[----:B0-----:R-:W-:-:S04]  /*5120*/  IADD3 R26, P0, PT, R26, UR48, RZ ;  /* 0x000000301a1a7c10 */ /* 0x001fc8000ff1e0ff */
[----:B------:R-:W-:-:S05]  /*5130*/  IADD3.X R27, PT, PT, RZ, UR49, RZ, P0, !PT ;  /* 0x00000031ff1b7c10 */ /* 0x000fca00087fe4ff */
[----:B------:R0:W-:Y:S04]  /*5140*/  STG.E.U8 desc[UR76][R26.64], R25 ;  /* 0x000000191a007986 */ /* 0x0001e8000c10114c */
.L_x_7:
[----:B------:R-:W-:Y:S05]  /*5150*/  WARPSYNC.ALL ;  /* 0x0000000000007948 */ /* 0x000fea0003800000 */
[----:B------:R-:W2:Y:S01]  /*5160*/  LDCU UR48, c[0x0][0x360] ;  /* 0x00006c00ff3077ac */ /* 0x000ea20008000800 */
[----:B01----:R-:W2:Y:S08]  /*5170*/  LDC R25, c[0x0][0x370] ;  /* 0x0000dc00ff197b82 */ /* 0x003eb00000000800 */
[----:B------:R-:W-:Y:S01]  /*5180*/  BAR.SYNC.DEFER_BLOCKING 0x0 ;  /* 0x0000000000007b1d */ /* 0x000fe20000010000 */
[----:B--2---:R-:W-:-:S05]  /*5190*/  IMAD R25, R25, UR48, RZ ;  /* 0x0000003019197c24 */ /* 0x004fca000f8e02ff */
[----:B------:R-:W-:-:S04]  /*51a0*/  LEA R16, P0, R25, R16, 0x2 ;  /* 0x0000001019107211 */ /* 0x000fc800078010ff */
[----:B------:R-:W-:Y:S02]  /*51b0*/  IADD3.X R17, PT, PT, RZ, R17, RZ, P0, !PT ;  /* 0x00000011ff117210 */ /* 0x000fe400007fe4ff */
[----:B------:R-:W-:-:S04]  /*51c0*/  ISETP.GE.U32.AND P0, PT, R16, R20, PT ;  /* 0x000000141000720c */ /* 0x000fc80003f06070 */
[----:B------:R-:W-:-:S13]  /*51d0*/  ISETP.GE.AND.EX P0, PT, R17, R34, PT, P0 ;  /* 0x000000221100720c */ /* 0x000fda0003f06300 */
[----:B------:R-:W-:Y:S05]  /*51e0*/  @!P0 BRA `(.L_x_18) ;  /* 0xffffffb800908947 */ /* 0x000fea000383ffff */
[----:B------:R-:W-:Y:S05]  /*51f0*/  EXIT ;  /* 0x000000000000794d */ /* 0x000fea0003800000 */
        .weak           $__internal_0_$__cuda_sm20_div_s64
        .type           $__internal_0_$__cuda_sm20_div_s64,@function
        .size           $__internal_0_$__cuda_sm20_div_s64,(.L_x_2159 - $__internal_0_$__cuda_sm20_div_s64)
$__internal_0_$__cuda_sm20_div_s64:
[----:B------:R-:W-:Y:S01]  /*5200*/  MOV R24, R29 ;  /* 0x0000001d00187202 */ /* 0x000fe20000000f00 */
[----:B------:R-:W-:-:S05]  /*5210*/  IMAD.MOV.U32 R25, RZ, RZ, RZ ;  /* 0x000000ffff197224 */ /* 0x000fca00078e00ff */
[----:B------:R-:W0:Y:S02]  /*5220*/  I2F.U64.RP R24, R24 ;  /* 0x0000001800187312 */ /* 0x000e240000309000 */
[----:B0-----:R-:W0:Y:S02]  /*5230*/  MUFU.RCP R20, R24 ;  /* 0x0000001800147308 */ /* 0x001e240000001000 */
[----:B0-----:R-:W-:-:S15]  /*5240*/  IADD3 R22, PT, PT, R20, 0x1ffffffe, RZ ;  /* 0x1ffffffe14167810 */ /* 0x001fde0007ffe0ff */
[----:B------:R-:W-:-:S15]  /*5250*/  NOP ;  /* 0x0000000000007918 */ /* 0x000fde0000000000 */
[----:B------:R-:W-:-:S15]  /*5260*/  NOP ;  /* 0x0000000000007918 */ /* 0x000fde0000000000 */
[----:B------:R-:W-:-:S15]  /*5270*/  NOP ;  /* 0x0000000000007918 */ /* 0x000fde0000000000 */
[----:B------:R-:W0:Y:S02]  /*5280*/  F2I.U64.TRUNC R22, R22 ;  /* 0x0000001600167311 */ /* 0x000e24000020d800 */
[----:B0-----:R-:W-:-:S04]  /*5290*/  IMAD.WIDE.U32 R20, R22, R29, RZ ;  /* 0x0000001d16147225 */ /* 0x001fc800078e00ff */
[----:B------:R-:W-:Y:S01]  /*52a0*/  IMAD R21, R23, R29, R21 ;  /* 0x0000001d17157224 */ /* 0x000fe200078e0215 */
[----:B------:R-:W-:-:S04]  /*52b0*/  IADD3 R35, P0, PT, RZ, -R20, RZ ;  /* 0x80000014ff237210 */ /* 0x000fc80007f1e0ff */
[----:B------:R-:W-:Y:S01]  /*52c0*/  IADD3.X R37, PT, PT, RZ, ~R21, RZ, P0, !PT ;  /* 0x80000015ff257210 */ /* 0x000fe200007fe4ff */
[----:B------:R-:W-:Y:S01]  /*52d0*/  IMAD.HI.U32 R20, R22, R35, RZ ;  /* 0x0000002316147227 */ /* 0x000fe200078e00ff */
[----:B------:R-:W-:-:S03]  /*52e0*/  MOV R21, R22 ;  /* 0x0000001600157202 */ /* 0x000fc60000000f00 */
[-C--:B------:R-:W-:Y:S02]  /*52f0*/  IMAD R25, R23, R37.reuse, RZ ;  /* 0x0000002517197224 */ /* 0x080fe400078e02ff */
[----:B------:R-:W-:-:S04]  /*5300*/  IMAD.WIDE.U32 R20, P0, R22, R37, R20 ;  /* 0x0000002516147225 */ /* 0x000fc80007800014 */
[----:B------:R-:W-:-:S04]  /*5310*/  IMAD.HI.U32 R37, R23, R37, RZ ;  /* 0x0000002517257227 */ /* 0x000fc800078e00ff */
[----:B------:R-:W-:-:S05]  /*5320*/  IMAD.HI.U32 R20, P1, R23, R35, R20 ;  /* 0x0000002317147227 */ /* 0x000fca0007820014 */
[----:B------:R-:W-:Y:S01]  /*5330*/  IADD3 R21, P2, PT, R25, R20, RZ ;  /* 0x0000001419157210 */ /* 0x000fe20007f5e0ff */
[----:B------:R-:W-:-:S04]  /*5340*/  IMAD.X R20, R37, 0x1, R23, P0 ;  /* 0x0000000125147824 */ /* 0x000fc800000e0617 */
[-C--:B------:R-:W-:Y:S01]  /*5350*/  IMAD.WIDE.U32 R22, R21, R29.reuse, RZ ;  /* 0x0000001d15167225 */ /* 0x080fe200078e00ff */
[----:B------:R-:W-:Y:S02]  /*5360*/  IADD3.X R25, PT, PT, RZ, RZ, R20, P2, P1 ;  /* 0x000000ffff197210 */ /* 0x000fe400017e2414 */
[----:B------:R-:W-:Y:S02]  /*5370*/  ISETP.LE.AND P1, PT, RZ, UR5, PT ;  /* 0x00000005ff007c0c */ /* 0x000fe4000bf23270 */
[----:B------:R-:W-:Y:S01]  /*5380*/  IADD3 R35, P0, PT, RZ, -R22, RZ ;  /* 0x80000016ff237210 */ /* 0x000fe20007f1e0ff */
[----:B------:R-:W-:Y:S01]  /*5390*/  IMAD R22, R25, R29, R23 ;  /* 0x0000001d19167224 */ /* 0x000fe200078e0217 */
[----:B------:R-:W-:-:S03]  /*53a0*/  IADD3 R23, P4, PT, RZ, -UR4, RZ ;  /* 0x80000004ff177c10 */ /* 0x000fc6000ff9e0ff */
[----:B------:R-:W-:Y:S01]  /*53b0*/  IMAD.HI.U32 R20, R21, R35, RZ ;  /* 0x0000002315147227 */ /* 0x000fe200078e00ff */
[----:B------:R-:W-:Y:S02]  /*53c0*/  IADD3.X R22, PT, PT, RZ, ~R22, RZ, P0, !PT ;  /* 0x80000016ff167210 */ /* 0x000fe400007fe4ff */
[----:B------:R-:W-:Y:S02]  /*53d0*/  SEL R23, R23, UR4, !P1 ;  /* 0x0000000417177c07 */ /* 0x000fe4000c800000 */
[----:B------:R-:W-:Y:S01]  /*53e0*/  IADD3.X R24, PT, PT, RZ, ~UR5, RZ, P4, !PT ;  /* 0x80000005ff187c10 */ /* 0x000fe2000a7fe4ff */
[----:B------:R-:W-:-:S04]  /*53f0*/  IMAD.WIDE.U32 R20, P0, R21, R22, R20 ;  /* 0x0000001615147225 */ /* 0x000fc80007800014 */
[----:B------:R-:W-:-:S04]  /*5400*/  IMAD.HI.U32 R34, R25, R22, RZ ;  /* 0x0000001619227227 */ /* 0x000fc800078e00ff */
[----:B------:R-:W-:-:S04]  /*5410*/  IMAD.HI.U32 R20, P2, R25, R35, R20 ;  /* 0x0000002319147227 */ /* 0x000fc80007840014 */
[----:B------:R-:W-:-:S05]  /*5420*/  IMAD R21, R25, R22, RZ ;  /* 0x0000001619157224 */ /* 0x000fca00078e02ff */
[----:B------:R-:W-:Y:S02]  /*5430*/  IADD3 R22, P3, PT, R21, R20, RZ ;  /* 0x0000001415167210 */ /* 0x000fe40007f7e0ff */
[----:B------:R-:W-:Y:S02]  /*5440*/  IADD3.X R21, PT, PT, R34, R25, RZ, P0, !PT ;  /* 0x0000001922157210 */ /* 0x000fe400007fe4ff */
[----:B------:R-:W-:Y:S01]  /*5450*/  SEL R25, R24, UR5, !P1 ;  /* 0x0000000518197c07 */ /* 0x000fe2000c800000 */
[----:B------:R-:W-:Y:S01]  /*5460*/  IMAD.HI.U32 R20, R22, R23, RZ ;  /* 0x0000001716147227 */ /* 0x000fe200078e00ff */
[----:B------:R-:W-:-:S03]  /*5470*/  IADD3.X R24, PT, PT, RZ, RZ, R21, P3, P2 ;  /* 0x000000ffff187210 */ /* 0x000fc60001fe4415 */
[----:B------:R-:W-:Y:S02]  /*5480*/  IMAD.MOV.U32 R21, RZ, RZ, RZ ;  /* 0x000000ffff157224 */ /* 0x000fe400078e00ff */
[-C--:B------:R-:W-:Y:S02]  /*5490*/  IMAD R35, R24, R25.reuse, RZ ;  /* 0x0000001918237224 */ /* 0x080fe400078e02ff */
[----:B------:R-:W-:-:S04]  /*54a0*/  IMAD.WIDE.U32 R20, R22, R25, R20 ;  /* 0x0000001916147225 */ /* 0x000fc800078e0014 */
[----:B------:R-:W-:-:S04]  /*54b0*/  IMAD.HI.U32 R20, P0, R24, R23, R20 ;  /* 0x0000001718147227 */ /* 0x000fc80007800014 */
[----:B------:R-:W-:Y:S01]  /*54c0*/  IMAD.HI.U32 R24, R24, R25, RZ ;  /* 0x0000001918187227 */ /* 0x000fe200078e00ff */
[----:B------:R-:W-:-:S04]  /*54d0*/  IADD3 R22, P2, PT, R35, R20, RZ ;  /* 0x0000001423167210 */ /* 0x000fc80007f5e0ff */
[----:B------:R-:W-:-:S04]  /*54e0*/  IADD3.X R20, PT, PT, R24, RZ, RZ, P0, !PT ;  /* 0x000000ff18147210 */ /* 0x000fc800007fe4ff */
[----:B------:R-:W-:Y:S01]  /*54f0*/  IADD3.X R24, PT, PT, RZ, R20, RZ, P2, !PT ;  /* 0x00000014ff187210 */ /* 0x000fe200017fe4ff */
[----:B------:R-:W-:-:S04]  /*5500*/  IMAD.WIDE.U32 R20, R22, R29, RZ ;  /* 0x0000001d16147225 */ /* 0x000fc800078e00ff */
[----:B------:R-:W-:Y:S01]  /*5510*/  IMAD R34, R24, R29, R21 ;  /* 0x0000001d18227224 */ /* 0x000fe200078e0215 */
[----:B------:R-:W-:Y:S02]  /*5520*/  IADD3 R38, P0, PT, -R20, R23, RZ ;  /* 0x0000001714267210 */ /* 0x000fe40007f1e1ff */
[----:B------:R-:W-:Y:S02]  /*5530*/  IADD3 R21, P3, PT, R22, 0x1, RZ ;  /* 0x0000000116157810 */ /* 0x000fe40007f7e0ff */
[----:B------:R-:W-:Y:S02]  /*5540*/  IADD3.X R34, PT, PT, ~R34, R25, RZ, P0, !PT ;  /* 0x0000001922227210 */ /* 0x000fe400007fe5ff */
[----:B------:R-:W-:Y:S01]  /*5550*/  ISETP.GE.U32.AND P0, PT, R38, R29, PT ;  /* 0x0000001d2600720c */ /* 0x000fe20003f06070 */
[----:B------:R-:W-:Y:S01]  /*5560*/  IMAD.X R23, RZ, RZ, R24, P3 ;  /* 0x000000ffff177224 */ /* 0x000fe200018e0618 */
[----:B------:R-:W-:Y:S02]  /*5570*/  IADD3 R20, P2, PT, -R29, R38, RZ ;  /* 0x000000261d147210 */ /* 0x000fe40007f5e1ff */
[----:B------:R-:W-:-:S02]  /*5580*/  ISETP.GE.U32.AND.EX P0, PT, R34, RZ, PT, P0 ;  /* 0x000000ff2200720c */ /* 0x000fc40003f06100 */
[----:B------:R-:W-:Y:S02]  /*5590*/  IADD3.X R25, PT, PT, R34, -0x1, RZ, P2, !PT ;  /* 0xffffffff22197810 */ /* 0x000fe400017fe4ff */
[----:B------:R-:W-:Y:S02]  /*55a0*/  SEL R20, R20, R38, P0 ;  /* 0x0000002614147207 */ /* 0x000fe40000000000 */
[----:B------:R-:W-:Y:S02]  /*55b0*/  SEL R25, R25, R34, P0 ;  /* 0x0000002219197207 */ /* 0x000fe40000000000 */
[----:B------:R-:W-:Y:S02]  /*55c0*/  SEL R21, R21, R22, P0 ;  /* 0x0000001615157207 */ /* 0x000fe40000000000 */
[----:B------:R-:W-:Y:S02]  /*55d0*/  ISETP.GE.U32.AND P2, PT, R20, R29, PT ;  /* 0x0000001d1400720c */ /* 0x000fe40003f46070 */
[----:B------:R-:W-:-:S02]  /*55e0*/  SEL R24, R23, R24, P0 ;  /* 0x0000001817187207 */ /* 0x000fc40000000000 */
[----:B------:R-:W-:Y:S02]  /*55f0*/  IADD3 R22, P3, PT, R21, 0x1, RZ ;  /* 0x0000000115167810 */ /* 0x000fe40007f7e0ff */
[----:B------:R-:W-:Y:S02]  /*5600*/  ISETP.GE.U32.AND.EX P0, PT, R25, RZ, PT, P2 ;  /* 0x000000ff1900720c */ /* 0x000fe40003f06120 */
[-C--:B------:R-:W-:Y:S02]  /*5610*/  IADD3.X R23, PT, PT, RZ, R24.reuse, RZ, P3, !PT ;  /* 0x00000018ff177210 */ /* 0x080fe40001ffe4ff */
[----:B------:R-:W-:Y:S02]  /*5620*/  SEL R22, R22, R21, P0 ;  /* 0x0000001516167207 */ /* 0x000fe40000000000 */
[----:B------:R-:W-:Y:S02]  /*5630*/  SEL R23, R23, R24, P0 ;  /* 0x0000001817177207 */ /* 0x000fe40000000000 */
[----:B------:R-:W-:-:S02]  /*5640*/  IADD3 R21, P2, PT, RZ, -R22, RZ ;  /* 0x80000016ff157210 */ /* 0x000fc40007f5e0ff */
[----:B------:R-:W-:Y:S01]  /*5650*/  ISETP.NE.U32.AND P0, PT, R29, RZ, PT ;  /* 0x000000ff1d00720c */ /* 0x000fe20003f05070 */
[----:B------:R-:W-:Y:S01]  /*5660*/  HFMA2 R29, -RZ, RZ, 0, 0 ;  /* 0x00000000ff1d7431 */ /* 0x000fe200000001ff */
[-C--:B------:R-:W-:Y:S02]  /*5670*/  IADD3.X R20, PT, PT, RZ, ~R23.reuse, RZ, P2, !PT ;  /* 0x80000017ff147210 */ /* 0x080fe400017fe4ff */
[----:B------:R-:W-:Y:S02]  /*5680*/  ISETP.NE.AND.EX P0, PT, RZ, RZ, PT, P0 ;  /* 0x000000ffff00720c */ /* 0x000fe40003f05300 */
[----:B------:R-:W-:Y:S02]  /*5690*/  SEL R22, R21, R22, !P1 ;  /* 0x0000001615167207 */ /* 0x000fe40004800000 */
[----:B------:R-:W-:Y:S02]  /*56a0*/  SEL R23, R20, R23, !P1 ;  /* 0x0000001714177207 */ /* 0x000fe40004800000 */
[----:B------:R-:W-:-:S02]  /*56b0*/  SEL R22, R22, 0xffffffff, P0 ;  /* 0xffffffff16167807 */ /* 0x000fc40000000000 */
[----:B------:R-:W-:Y:S01]  /*56c0*/  SEL R23, R23, 0xffffffff, P0 ;  /* 0xffffffff17177807 */ /* 0x000fe20000000000 */
[----:B------:R-:W-:Y:S06]  /*56d0*/  RET.REL.NODEC R28 `(_ZN2at6native60_GLOBAL__N__fdc43544_27_DistributionRandomKernel_cu_f88cee4443distribution_elementwise_grid_stride_kernelIjLi4EZZZNS0_9templates4cuda13random_kernelIPNS_17CUDAGeneratorImplEEEvRNS_18TensorIteratorBaseET_ENKUlvE_clEvENKUlvE8_clEvEUlP24curandStatePhilox4_32_10E0_ZNS1_27distribution_nullary_kernelIbj5uint4S7_SF_ZZZS5_IS7_EvS9_SA_ENKSB_clEvENKSC_clEvEUljE_EEvS9_T2_RKT3_T4_EUlijE0_EEvlNS_15PhiloxCudaStateET1_SJ_) ;  /* 0xffffffa81c487950 */ /* 0x000fec0003c3ffff */
.L_x_19:
[----:B------:R-:W-:-:S00]  /*56e0*/  BRA `(.L_x_19) ;  /* 0xfffffffc00fc7947 */ /* 0x000fc0000383ffff */
[----:B------:R-:W-:-:S00]  /*56f0*/  NOP ;  /* 0x0000000000007918 */ /* 0x000fc00000000000 */
        /* <DEDUP_REMOVED lines=8> */
.L_x_2159:


//--------------------- .text._ZN2at6native60_GLOBAL__N__fdc43544_27_DistributionRandomKernel_cu_f88cee4443distribution_elementwise_grid_stride_kernelIjLi4EZZZNS0_9templates4cuda13random_kernelIPNS_17CUDAGeneratorImplEEEvRNS_18TensorIteratorBaseET_ENKUlvE_clEvENKUlvE8_clEvEUlP24curandStatePhilox4_32_10E0_ZNS1_27distribution_nullary_kernelIbj5uint4S7_SF_ZZZS5_IS7_EvS9_SA_ENKSB_clEvENKSC_clEvEUljE_EEvS9_T2_RKT3_T4_EUlijE_EEvlNS_15PhiloxCudaStateET1_SJ_ --------------------------
	.section	.text._ZN2at6native60_GLOBAL__N__fdc43544_27_DistributionRandomKernel_cu_f88cee4443distribution_elementwise_grid_stride_kernelIjLi4EZZZNS0_9templates4cuda13random_kernelIPNS_17CUDAGeneratorImplEEEvRNS_18TensorIteratorBaseET_ENKUlvE_clEvENKUlvE8_clEvEUlP24curandStatePhilox4_32_10E0_ZNS1_27distribution_nullary_kernelIbj5uint4S7_SF_ZZZS5_IS7_EvS9_SA_ENKSB_clEvENKSC_clEvEUljE_EEvS9_T2_RKT3_T4_EUlijE_EEvlNS_15PhiloxCudaStateET1_SJ_,"ax",@progbits
	.align	128
.text._ZN2at6native60_GLOBAL__N__fdc43544_27_DistributionRandomKernel_cu_f88cee4443distribution_elementwise_grid_stride_kernelIjLi4EZZZNS0_9templates4cuda13random_kernelIPNS_17CUDAGeneratorImplEEEvRNS_18TensorIteratorBaseET_ENKUlvE_clEvENKUlvE8_clEvEUlP24curandStatePhilox4_32_10E0_ZNS1_27distribution_nullary_kernelIbj5uint4S7_SF_ZZZS5_IS7_EvS9_SA_ENKSB_clEvENKSC_clEvEUljE_EEvS9_T2_RKT3_T4_EUlijE_EEvlNS_15PhiloxCudaStateET1_SJ_:
        .type           _ZN2at6native60_GLOBAL__N__fdc43544_27_DistributionRandomKernel_cu_f88cee4443distribution_elementwise_grid_stride_kernelIjLi4EZZZNS0_9templates4cuda13random_kernelIPNS_17CUDAGeneratorImplEEEvRNS_18TensorIteratorBaseET_ENKUlvE_clEvENKUlvE8_clEvEUlP24curandStatePhilox4_32_10E0_ZNS1_27distribution_nullary_kernelIbj5uint4S7_SF_ZZZS5_IS7_EvS9_SA_ENKSB_clEvENKSC_clEvEUljE_EEvS9_T2_RKT3_T4_EUlijE_EEvlNS_15PhiloxCudaStateET1_SJ_,@function
        .size           _ZN2at6native60_GLOBAL__N__fdc43544_27_DistributionRandomKernel_cu_f88cee4443distribution_elementwise_grid_stride_kernelIjLi4EZZZNS0_9templates4cuda13random_kernelIPNS_17CUDAGeneratorImplEEEvRNS_18TensorIteratorBaseET_ENKUlvE_clEvENKUlvE8_clEvEUlP24curandStatePhilox4_32_10E0_ZNS1_27distribution_nullary_kernelIbj5uint4S7_SF_ZZZS5_IS7_EvS9_SA_ENKSB_clEvENKSC_clEvEUljE_EEvS9_T2_RKT3_T4_EUlijE_EEvlNS_15PhiloxCudaStateET1_SJ_,(.L_x_2161 - _ZN2at6native60_GLOBAL__N__fdc43544_27_DistributionRandomKernel_cu_f88cee4443distribution_elementwise_grid_stride_kernelIjLi4EZZZNS0_9templates4cuda13random_kernelIPNS_17CUDAGeneratorImplEEEvRNS_18TensorIteratorBaseET_ENKUlvE_clEvENKUlvE8_clEvEUlP24curandStatePhilox4_32_10E0_ZNS1_27distribution_nullary_kernelIbj5uint4S7_SF_ZZZS5_IS7_EvS9_SA_ENKSB_clEvENKSC_clEvEUljE_EEvS9_T2_RKT3_T4_EUlijE_EEvlNS_15PhiloxCudaStateET1_SJ_)
        .other          _ZN2at6native60_GLOBAL__N__fdc43544_27_DistributionRandomKernel_cu_f88cee4443distribution_elementwise_grid_stride_kernelIjLi4EZZZNS0_9templates4cuda13random_kernelIPNS_17CUDAGeneratorImplEEEvRNS_18TensorIteratorBaseET_ENKUlvE_clEvENKUlvE8_clEvEUlP24curandStatePhilox4_32_10E0_ZNS1_27distribution_nullary_kernelIbj5uint4S7_SF_ZZZS5_IS7_EvS9_SA_ENKSB_clEvENKSC_clEvEUljE_EEvS9_T2_RKT3_T4_EUlijE_EEvlNS_15PhiloxCudaStateET1_SJ_,@"STO_CUDA_ENTRY STV_DEFAULT"
_ZN2at6native60_GLOBAL__N__fdc43544_27_DistributionRandomKernel_cu_f88cee4443distribution_elementwise_grid_stride_kernelIjLi4EZZZNS0_9templates4cuda13random_kernelIPNS_17CUDAGeneratorImplEEEvRNS_18TensorIteratorBaseET_ENKUlvE_clEvENKUlvE8_clEvEUlP24curandStatePhilox4_32_10E0_ZNS1_27distribution_nullary_kernelIbj5uint4S7_SF_ZZZS5_IS7_EvS9_SA_ENKSB_clEvENKSC_clEvEUljE_EEvS9_T2_RKT3_T4_EUlijE_EEvlNS_15PhiloxCudaStateET1_SJ_:
        /* <DEDUP_REMOVED lines=8> */
[----:B-1----:R-:W-:Y:S01]  /*0080*/  @P0 IMAD.MOV.U32 R2, RZ, RZ, R30 ;  /* 0x000000ffff020224 */ /* 0x002fe200078e001e */
[----:B------:R-:W1:Y:S01]  /*0090*/  @P0 LDC R7, c[0x0][0x398] ;  /* 0x0000e600ff070b82 */ /* 0x000e620000000800 */
[----:B---3--:R-:W-:-:S06]  /*00a0*/  @P0 IMAD.MOV.U32 R3, RZ, RZ, R5 ;  /* 0x000000ffff030224 */ /* 0x008fcc00078e0005 */
[----:B--2---:R-:W1:Y:S01]  /*00b0*/  @P0 LDG.E.64 R2, desc[UR6][R2.64] ;  /* 0x0000000602020981 */ /* 0x004e62000c1e1b00 */
[----:B0-----:R-:W-:Y:S01]  /*00c0*/  IMAD.U32 R22, RZ, RZ, UR4 ;  /* 0x00000004ff167e24 */ /* 0x001fe2000f8e00ff */
[----:B------:R-:W-:-:S06]  /*00d0*/  MOV R23, UR5 ;  /* 0x0000000500177c02 */ /* 0x000fcc0008000f00 */
[----:B------:R-:W2:Y:S01]  /*00e0*/  @P0 LDG.E.64 R22, desc[UR6][R22.64] ;  /* 0x0000000616160981 */ /* 0x000ea2000c1e1b00 */
[----:B------:R-:W0:Y:S01]  /*00f0*/  S2UR UR4, SR_CTAID.X ;  /* 0x00000000000479c3 */ /* 0x000e220000002500 */
[----:B------:R-:W-:Y:S01]  /*0100*/  IMAD.MOV.U32 R39, RZ, RZ, RZ ;  /* 0x000000ffff277224 */ /* 0x000fe200078e00ff */
[----:B------:R-:W0:Y:S06]  /*0110*/  S2R R38, SR_TID.X ;  /* 0x0000000000267919 */ /* 0x000e2c0000002100 */
[----:B------:R-:W0:Y:S01]  /*0120*/  LDC R31, c[0x0][0x360] ;  /* 0x0000d800ff1f7b82 */ /* 0x000e220000000800 */
[----:B------:R-:W3:Y:S01]  /*0130*/  LDCU UR8, c[0x0][0x370] ;  /* 0x00006e00ff0877ac */ /* 0x000ee20008000800 */
[----:B0-----:R-:W-:Y:S01]  /*0140*/  IMAD.WIDE.U32 R38, R31, UR4, R38 ;  /* 0x000000041f267c25 */ /* 0x001fe2000f8e0026 */
[----:B------:R-:W0:Y:S03]  /*0150*/  LDCU.64 UR4, c[0x0][0x380] ;  /* 0x00007000ff0477ac */ /* 0x000e260008000a00 */
[----:B------:R-:W-:-:S02]  /*0160*/  IMAD.MOV.U32 R36, RZ, RZ, R38 ;  /* 0x000000ffff247224 */ /* 0x000fc400078e0026 */
[----:B------:R-:W-:Y:S01]  /*0170*/  IMAD.WIDE.U32 R8, R38, -0x326172a9, RZ ;  /* 0xcd9e8d5726087825 */ /* 0x000fe200078e00ff */
[----:B0-----:R-:W-:-:S04]  /*0180*/  UIADD3 UR4, UP0, UPT, UR4, -0x1, URZ ;  /* 0xffffffff04047890 */ /* 0x001fc8000ff1e0ff */
[----:B------:R-:W-:-:S04]  /*0190*/  UIADD3.X UR5, UPT, UPT, UR5, -0x1, URZ, UP0, !UPT ;  /* 0xffffffff05057890 */ /* 0x000fc800087fe4ff */
[----:B------:R-:W-:Y:S01]  /*01a0*/  UISETP.NE.U32.AND UP0, UPT, UR5, URZ, UPT ;  /* 0x000000ff0500728c */ /* 0x000fe2000bf05070 */
[----:B-1----:R-:W-:-:S05]  /*01b0*/  @P0 IADD3 R30, P1, PT, R2, R7, RZ ;  /* 0x00000007021e0210 */ /* 0x002fca0007f3e0ff */
[----:B------:R-:W-:Y:S02]  /*01c0*/  @P0 IMAD.X R5, RZ, RZ, R3, P1 ;  /* 0x000000ffff050224 */ /* 0x000fe400008e0603 */
[----:B--2---:R-:W-:-:S03]  /*01d0*/  VIADD R3, R23, 0xbb67ae85 ;  /* 0xbb67ae8517037836 */ /* 0x004fc60000000000 */
[--C-:B------:R-:W-:Y:S01]  /*01e0*/  SHF.R.U64 R0, R30, 0x2, R5.reuse ;  /* 0x000000021e007819 */ /* 0x100fe20000001205 */
[C---:B------:R-:W-:Y:S01]  /*01f0*/  VIADD R37, R22.reuse, 0x8ff34781 ;  /* 0x8ff3478116257836 */ /* 0x040fe20000000000 */
[----:B------:R-:W-:Y:S01]  /*0200*/  SHF.R.U32.HI R2, RZ, 0x2, R5 ;  /* 0x00000002ff027819 */ /* 0x000fe20000011605 */
[C---:B------:R-:W-:Y:S01]  /*0210*/  VIADD R5, R22.reuse, 0x3c6ef372 ;  /* 0x3c6ef37216057836 */ /* 0x040fe20000000000 */
[----:B------:R-:W-:Y:S01]  /*0220*/  IADD3 R4, PT, PT, R22, -0x61c88647, RZ ;  /* 0x9e3779b916047810 */ /* 0x000fe20007ffe0ff */
[----:B------:R-:W-:Y:S01]  /*0230*/  IMAD.WIDE.U32 R6, R0, -0x2daee0ad, RZ ;  /* 0xd2511f5300067825 */ /* 0x000fe200078e00ff */
[----:B------:R-:W-:Y:S02]  /*0240*/  LOP3.LUT R10, R2, R9, R22, 0x96, !PT ;  /* 0x00000009020a7212 */ /* 0x000fe400078e9616 */
[C---:B------:R-:W-:Y:S01]  /*0250*/  IADD3 R41, PT, PT, R23.reuse, -0x695add53, RZ ;  /* 0x96a522ad17297810 */ /* 0x040fe20007ffe0ff */
        /* <DEDUP_REMOVED lines=10> */
[----:B------:R-:W-:-:S03]  /*0300*/  LOP3.LUT R12, R5, R12, R17, 0x96, !PT ;  /* 0x0000000c050c7212 */ /* 0x000fc600078e9611 */
[----:B------:R-:W-:Y:S01]  /*0310*/  VIADD R7, R23, 0x32370b8f ;  /* 0x32370b8f17077836 */ /* 0x000fe20000000000 */
[----:B------:R-:W-:Y:S01]  /*0320*/  LOP3.LUT R18, R6, R10, R15, 0x96, !PT ;  /* 0x0000000a06127212 */ /* 0x000fe200078e960f */
[----:B------:R-:W-:-:S04]  /*0330*/  IMAD.WIDE.U32 R12, R12, -0x2daee0ad, RZ ;  /* 0xd2511f530c0c7825 */ /* 0x000fc800078e00ff */
        /* <DEDUP_REMOVED lines=10> */
[----:B------:R-:W-:-:S03]  /*03e0*/  IADD3 R12, PT, PT, R22, 0x1715609d, RZ ;  /* 0x1715609d160c7810 */ /* 0x000fc60007ffe0ff */
[----:B------:R-:W-:Y:S01]  /*03f0*/  IMAD.WIDE.U32 R20, R20, -0x326172a9, RZ ;  /* 0xcd9e8d5714147825 */ /* 0x000fe200078e00ff */
[----:B------:R-:W-:-:S03]  /*0400*/  LOP3.LUT R26, R11, R14, R19, 0x96, !PT ;  /* 0x0000000e0b1a7212 */ /* 0x000fc600078e9613 */
[----:B------:R-:W-:Y:S01]  /*0410*/  VIADD R13, R22, 0xb54cda56 ;  /* 0xb54cda56160d7836 */ /* 0x000fe20000000000 */
[----:B------:R-:W-:Y:S01]  /*0420*/  LOP3.LUT R24, R12, R16, R21, 0x96, !PT ;  /* 0x000000100c187212 */ /* 0x000fe200078e9615 */
[----:B------:R-:W-:Y:S01]  /*0430*/  IMAD.WIDE.U32 R26, R26, -0x326172a9, RZ ;  /* 0xcd9e8d571a1a7825 */ /* 0x000fe200078e00ff */
[----:B------:R-:W-:Y:S02]  /*0440*/  IADD3 R16, PT, PT, R22, 0x5384540f, RZ ;  /* 0x5384540f16107810 */ /* 0x000fe40007ffe0ff */
[----:B------:R-:W-:Y:S01]  /*0450*/  MOV R21, R39 ;  /* 0x0000002700157202 */ /* 0x000fe20000000f00 */
[----:B------:R-:W-:Y:S01]  /*0460*/  IMAD.WIDE.U32 R24, R24, -0x2daee0ad, RZ ;  /* 0xd2511f5318187825 */ /* 0x000fe200078e00ff */
[----:B------:R-:W-:-:S03]  /*0470*/  LOP3.LUT R42, R13, R20, R27, 0x96, !PT ;  /* 0x000000140d2a7212 */ /* 0x000fc600078e961b */
[C---:B------:R-:W-:Y:S02]  /*0480*/  VIADD R14, R23.reuse, 0x646e171e ;  /* 0x646e171e170e7836 */ /* 0x040fe40000000000 */
[----:B------:R-:W-:Y:S02]  /*0490*/  VIADD R15, R23, 0x1fd5c5a3 ;  /* 0x1fd5c5a3170f7836 */ /* 0x000fe40000000000 */
        /* <DEDUP_REMOVED lines=10> */
[----:B------:R-:W-:Y:S01]  /*0540*/  IMAD.HI.U32 R25, R44, -0x2daee0ad, RZ ;  /* 0xd2511f532c197827 */ /* 0x000fe200078e00ff */
[----:B------:R-:W-:-:S03]  /*0550*/  LOP3.LUT R42, R18, R42, R35, 0x96, !PT ;  /* 0x0000002a122a7212 */ /* 0x000fc600078e9623 */
[----:B---3--:R-:W-:Y:S01]  /*0560*/  IMAD R19, R31, UR8, RZ ;  /* 0x000000081f137c24 */ /* 0x008fe2000f8e02ff */
[----:B------:R-:W-:Y:S01]  /*0570*/  LOP3.LUT R34, R34, R25, RZ, 0x3c, !PT ;  /* 0x0000001922227212 */ /* 0x000fe200078e3cff */
[----:B------:R-:W-:-:S04]  /*0580*/  IMAD.HI.U32 R45, R42, -0x326172a9, RZ ;  /* 0xcd9e8d572a2d7827 */ /* 0x000fc800078e00ff */
[----:B------:R-:W-:Y:S01]  /*0590*/  IMAD.MOV.U32 R20, RZ, RZ, R38 ;  /* 0x000000ffff147224 */ /* 0x000fe200078e0026 */
[----:B------:R-:W-:Y:S01]  /*05a0*/  LOP3.LUT R45, R37, R24, R45, 0x96, !PT ;  /* 0x00000018252d7212 */ /* 0x000fe200078e962d */
[----:B------:R-:W-:Y:S01]  /*05b0*/  IMAD.SHL.U32 R38, R19, 0x4, RZ ;  /* 0x0000000413267824 */ /* 0x000fe200078e00ff */
[----:B------:R-:W-:Y:S06]  /*05c0*/  BRA.U UP0, `(.L_x_20) ;  /* 0x0000000100507547 */ /* 0x000fec000b800000 */
[----:B------:R-:W0:Y:S01]  /*05d0*/  I2F.U32.RP R26, R38 ;  /* 0x00000026001a7306 */ /* 0x000e220000209000 */
[----:B------:R-:W-:Y:S01]  /*05e0*/  IMAD.MOV R27, RZ, RZ, -R38 ;  /* 0x000000ffff1b7224 */ /* 0x000fe200078e0a26 */
[----:B------:R-:W-:Y:S01]  /*05f0*/  ISETP.NE.U32.AND P2, PT, R38, RZ, PT ;  /* 0x000000ff2600720c */ /* 0x000fe20003f45070 */
[----:B------:R-:W-:-:S05]  /*0600*/  HFMA2 R29, -RZ, RZ, 0, 0 ;  /* 0x00000000ff1d7431 */ /* 0x000fca00000001ff */
[----:B0-----:R-:W0:Y:S02]  /*0610*/  MUFU.RCP R26, R26 ;  /* 0x0000001a001a7308 */ /* 0x001e240000001000 */
[----:B0-----:R-:W-:-:S06]  /*0620*/  VIADD R24, R26, 0xffffffe ;  /* 0x0ffffffe1a187836 */ /* 0x001fcc0000000000 */
[----:B------:R0:W1:Y:S02]  /*0630*/  F2I.FTZ.U32.TRUNC.NTZ R25, R24 ;  /* 0x0000001800197305 */ /* 0x000064000021f000 */
[----:B0-----:R-:W-:Y:S02]  /*0640*/  IMAD.MOV.U32 R24, RZ, RZ, RZ ;  /* 0x000000ffff187224 */ /* 0x001fe400078e00ff */
[----:B-1----:R-:W-:-:S04]  /*0650*/  IMAD R27, R27, R25, RZ ;  /* 0x000000191b1b7224 */ /* 0x002fc800078e02ff */
[----:B------:R-:W-:-:S06]  /*0660*/  IMAD.HI.U32 R25, R25, R27, R24 ;  /* 0x0000001b19197227 */ /* 0x000fcc00078e0018 */
[----:B------:R-:W-:-:S05]  /*0670*/  IMAD.HI.U32 R28, R25, UR4, RZ ;  /* 0x00000004191c7c27 */ /* 0x000fca000f8e00ff */
[----:B------:R-:W-:-:S05]  /*0680*/  IADD3 R25, PT, PT, -R28, RZ, RZ ;  /* 0x000000ff1c197210 */ /* 0x000fca0007ffe1ff */
[----:B------:R-:W-:-:S05]  /*0690*/  IMAD R25, R38, R25, UR4 ;  /* 0x0000000426197e24 */ /* 0x000fca000f8e0219 */
[----:B------:R-:W-:-:S13]  /*06a0*/  ISETP.GE.U32.AND P0, PT, R25, R38, PT ;  /* 0x000000261900720c */ /* 0x000fda0003f06070 */
[----:B------:R-:W-:Y:S02]  /*06b0*/  @P0 IMAD.IADD R25, R25, 0x1, -R38 ;  /* 0x0000000119190824 */ /* 0x000fe400078e0a26 */
[----:B------:R-:W-:-:S03]  /*06c0*/  @P0 VIADD R28, R28, 0x1 ;  /* 0x000000011c1c0836 */ /* 0x000fc60000000000 */
[----:B------:R-:W-:-:S13]  /*06d0*/  ISETP.GE.U32.AND P1, PT, R25, R38, PT ;  /* 0x000000261900720c */ /* 0x000fda0003f26070 */
[----:B------:R-:W-:Y:S01]  /*06e0*/  @P1 VIADD R28, R28, 0x1 ;  /* 0x000000011c1c1836 */ /* 0x000fe20000000000 */
[----:B------:R-:W-:Y:S01]  /*06f0*/  @!P2 LOP3.LUT R28, RZ, R38, RZ, 0x33, !PT ;  /* 0x00000026ff1ca212 */ /* 0x000fe200078e33ff */
[----:B------:R-:W-:Y:S06]  /*0700*/  BRA `(.L_x_21) ;  /* 0x0000000000087947 */ /* 0x000fec0003800000 */
.L_x_20:
[----:B------:R-:W-:-:S07]  /*0710*/  MOV R32, 0x730 ;  /* 0x0000073000207802 */ /* 0x000fce0000000f00 */
[----:B------:R-:W-:Y:S05]  /*0720*/  CALL.REL.NOINC `($__internal_1_$__cuda_sm20_div_s64) ;  /* 0x0000000800387944 */ /* 0x000fea0003c00000 */
.L_x_21:
[----:B------:R-:W-:-:S04]  /*0730*/  IMAD.WIDE.U32 R24, R31, UR8, RZ ;  /* 0x000000081f187c25 */ /* 0x000fc8000f8e00ff */
[C---:B------:R-:W-:Y:S01]  /*0740*/  IMAD.SHL.U32 R26, R24.reuse, 0x4, RZ ;  /* 0x00000004181a7824 */ /* 0x040fe200078e00ff */
[----:B------:R-:W-:-:S05]  /*0750*/  SHF.L.U64.HI R27, R24, 0x2, R25 ;  /* 0x00000002181b7819 */ /* 0x000fca0000010219 */
[----:B------:R-:W-:Y:S02]  /*0760*/  IMAD R31, R27, R28, RZ ;  /* 0x0000001c1b1f7224 */ /* 0x000fe400078e02ff */
[----:B------:R-:W-:-:S04]  /*0770*/  IMAD.WIDE.U32 R24, R28, R26, R26 ;  /* 0x0000001a1c187225 */ /* 0x000fc800078e001a */
[----:B------:R-:W-:Y:S01]  /*0780*/  IMAD R31, R29, R26, R31 ;  /* 0x0000001a1d1f7224 */ /* 0x000fe200078e021f */
[----:B------:R-:W-:-:S03]  /*0790*/  ISETP.GE.U32.AND P0, PT, R20, R24, PT ;  /* 0x000000181400720c */ /* 0x000fc60003f06070 */
[----:B------:R-:W-:-:S05]  /*07a0*/  IMAD.IADD R40, R25, 0x1, R31 ;  /* 0x0000000119287824 */ /* 0x000fca00078e021f */
[----:B------:R-:W-:-:S13]  /*07b0*/  ISETP.GE.AND.EX P0, PT, R21, R40, PT, P0 ;  /* 0x000000281500720c */ /* 0x000fda0003f06300 */
[----:B------:R-:W-:Y:S05]  /*07c0*/  @P0 EXIT ;  /* 0x000000000000094d */ /* 0x000fea0003800000 */
[----:B------:R-:W-:Y:S01]  /*07d0*/  IMAD R42, R42, -0x326172a9, RZ ;  /* 0xcd9e8d572a2a7824 */ /* 0x000fe200078e02ff */
[----:B------:R-:W-:Y:S01]  /*07e0*/  LOP3.LUT R34, R34, R41, RZ, 0x3c, !PT ;  /* 0x0000002922227212 */ /* 0x000fe200078e3cff */
[----:B------:R-:W0:Y:S01]  /*07f0*/  LDCU.64 UR4, c[0x0][0x380] ;  /* 0x00007000ff0477ac */ /* 0x000e220008000a00 */
[----:B------:R-:W-:-:S07]  /*0800*/  LOP3.LUT R43, R30, 0x3, RZ, 0xc0, !PT ;  /* 0x000000031e2b7812 */ /* 0x000fce00078ec0ff */
.L_x_26:
[----:B------:R-:W-:Y:S01]  /*0810*/  VIADD R0, R0, 0x1 ;  /* 0x0000000100007836 */ /* 0x000fe20000000000 */
[----:B------:R-:W-:Y:S03]  /*0820*/  BSSY.RECONVERGENT B0, `(.L_x_22) ;  /* 0x000000c000007945 */ /* 0x000fe60003800200 */
[C---:B-1----:R-:W-:Y:S01]  /*0830*/  IMAD.WIDE.U32 R30, R0.reuse, -0x2daee0ad, RZ ;  /* 0xd2511f53001e7825 */ /* 0x042fe200078e00ff */
[----:B------:R-:W-:-:S13]  /*0840*/  ISETP.NE.AND P0, PT, R0, RZ, PT ;  /* 0x000000ff0000720c */ /* 0x000fda0003f05270 */
[----:B------:R-:W-:Y:S05]  /*0850*/  @P0 BRA `(.L_x_23) ;  /* 0x0000000000200947 */ /* 0x000fea0003800000 */
[----:B------:R-:W-:-:S04]  /*0860*/  IADD3 R2, PT, PT, R2, 0x1, RZ ;  /* 0x0000000102027810 */ /* 0x000fc80007ffe0ff */
[----:B------:R-:W-:-:S13]  /*0870*/  ISETP.NE.AND P0, PT, R2, RZ, PT ;  /* 0x000000ff0200720c */ /* 0x000fda0003f05270 */
[----:B------:R-:W-:Y:S01]  /*0880*/  @!P0 VIADD R36, R36, 0x1 ;  /* 0x0000000124248836 */ /* 0x000fe20000000000 */
[----:B------:R-:W-:Y:S01]  /*0890*/  @!P0 MOV R2, RZ ;  /* 0x000000ff00028202 */ /* 0x000fe20000000f00 */
[----:B------:R-:W-:-:S03]  /*08a0*/  @!P0 VIADD R26, R39, 0x1 ;  /* 0x00000001271a8836 */ /* 0x000fc60000000000 */
[----:B------:R-:W-:-:S13]  /*08b0*/  ISETP.NE.AND P1, PT, R36, RZ, !P0 ;  /* 0x000000ff2400720c */ /* 0x000fda0004725270 */
[----:B------:R-:W-:-:S04]  /*08c0*/  @P1 IMAD.MOV R26, RZ, RZ, R39 ;  /* 0x000000ffff1a1224 */ /* 0x000fc800078e0227 */
[----:B------:R-:W-:-:S07]  /*08d0*/  @!P0 IMAD.MOV.U32 R39, RZ, RZ, R26 ;  /* 0x000000ffff278224 */ /* 0x000fce00078e001a */
.L_x_23:
[----:B0-----:R-:W-:Y:S05]  /*08e0*/  BSYNC.RECONVERGENT B0 ;  /* 0x0000000000007941 */ /* 0x001fea0003800200 */
.L_x_22:
[----:B------:R-:W-:Y:S01]  /*08f0*/  IMAD.WIDE.U32 R28, R36, -0x326172a9, RZ ;  /* 0xcd9e8d57241c7825 */ /* 0x000fe200078e00ff */
[----:B------:R-:W-:Y:S02]  /*0900*/  LOP3.LUT R26, R39, R31, R23, 0x96, !PT ;  /* 0x0000001f271a7212 */ /* 0x000fe400078e9617 */
[----:B------:R-:W-:Y:S02]  /*0910*/  ISETP.GT.AND P0, PT, R43, 0x1, PT ;  /* 0x000000012b00780c */ /* 0x000fe40003f04270 */
        /* <DEDUP_REMOVED lines=31> */
[----:B------:R-:W-:-:S03]  /*0b10*/  LOP3.LUT R27, R18, R32, R29, 0x96, !PT ;  /* 0x00000020121b7212 */ /* 0x000fc600078e961d */
[----:B------:R-:W-:Y:S01]  /*0b20*/  IMAD R33, R44, -0x2daee0ad, RZ ;  /* 0xd2511f532c217824 */ /* 0x000fe200078e02ff */
[----:B------:R-:W-:Y:S01]  /*0b30*/  LOP3.LUT R44, R17, R26, R31, 0x96, !PT ;  /* 0x0000001a112c7212 */ /* 0x000fe200078e961f */
[----:B------:R-:W-:-:S04]  /*0b40*/  IMAD.WIDE.U32 R26, R27, -0x326172a9, RZ ;  /* 0xcd9e8d571b1a7825 */ /* 0x000fc800078e00ff */
[----:B------:R-:W-:Y:S01]  /*0b50*/  IMAD.HI.U32 R47, R44, -0x2daee0ad, RZ ;  /* 0xd2511f532c2f7827 */ /* 0x000fe200078e00ff */
[----:B------:R-:W-:-:S04]  /*0b60*/  LOP3.LUT R46, R37, R30, R27, 0x96, !PT ;  /* 0x0000001e252e7212 */ /* 0x000fc800078e961b */
[----:B------:R-:W-:Y:S01]  /*0b70*/  LOP3.LUT R47, R41, R28, R47, 0x96, !PT ;  /* 0x0000001c292f7212 */ /* 0x000fe200078e962f */
[----:B------:R-:W-:Y:S06]  /*0b80*/  @P0 BRA `(.L_x_24) ;  /* 0x0000000000240947 */ /* 0x000fec0003800000 */
[----:B------:R-:W-:Y:S01]  /*0b90*/  ISETP.NE.AND P0, PT, R43, RZ, PT ;  /* 0x000000ff2b00720c */ /* 0x000fe20003f05270 */
[----:B------:R-:W-:Y:S02]  /*0ba0*/  IMAD.MOV.U32 R48, RZ, RZ, R34 ;  /* 0x000000ffff307224 */ /* 0x000fe400078e0022 */
[----:B------:R-:W-:-:S10]  /*0bb0*/  IMAD.MOV.U32 R49, RZ, RZ, R33 ;  /* 0x000000ffff317224 */ /* 0x000fd400078e0021 */
[----:B------:R-:W-:Y:S05]  /*0bc0*/  @!P0 BRA `(.L_x_25) ;  /* 0x0000000000388947 */ /* 0x000fea0003800000 */
[----:B------:R-:W-:Y:S01]  /*0bd0*/  MOV R45, R42 ;  /* 0x0000002a002d7202 */ /* 0x000fe20000000f00 */
[----:B------:R-:W-:Y:S02]  /*0be0*/  IMAD.MOV.U32 R48, RZ, RZ, R33 ;  /* 0x000000ffff307224 */ /* 0x000fe400078e0021 */
[----:B------:R-:W-:Y:S02]  /*0bf0*/  IMAD.MOV.U32 R49, RZ, RZ, R46 ;  /* 0x000000ffff317224 */ /* 0x000fe400078e002e */
[----:B------:R-:W-:Y:S01]  /*0c00*/  IMAD.MOV.U32 R42, RZ, RZ, R34 ;  /* 0x000000ffff2a7224 */ /* 0x000fe200078e0022 */
[----:B------:R-:W-:Y:S06]  /*0c10*/  BRA `(.L_x_25) ;  /* 0x0000000000247947 */ /* 0x000fec0003800000 */
.L_x_24:
[----:B------:R-:W-:Y:S01]  /*0c20*/  ISETP.NE.AND P0, PT, R43, 0x3, PT ;  /* 0x000000032b00780c */ /* 0x000fe20003f05270 */
[----:B------:R-:W-:Y:S01]  /*0c30*/  IMAD.MOV.U32 R42, RZ, RZ, R46 ;  /* 0x000000ffff2a7224 */ /* 0x000fe200078e002e */
[----:B------:R-:W-:Y:S01]  /*0c40*/  MOV R45, R33 ;  /* 0x00000021002d7202 */ /* 0x000fe20000000f00 */
[----:B------:R-:W-:Y:S02]  /*0c50*/  IMAD.MOV.U32 R48, RZ, RZ, R26 ;  /* 0x000000ffff307224 */ /* 0x000fe400078e001a */
[----:B------:R-:W-:-:S08]  /*0c60*/  IMAD.MOV.U32 R49, RZ, RZ, R47 ;  /* 0x000000ffff317224 */ /* 0x000fd000078e002f */
[----:B------:R-:W-:Y:S01]  /*0c70*/  @P0 MOV R45, R34 ;  /* 0x00000022002d0202 */ /* 0x000fe20000000f00 */
[----:B------:R-:W-:Y:S01]  /*0c80*/  @P0 IMAD.MOV.U32 R42, RZ, RZ, R33 ;  /* 0x000000ffff2a0224 */ /* 0x000fe200078e0021 */
[----:B------:R-:W-:Y:S01]  /*0c90*/  @P0 MOV R49, R26 ;  /* 0x0000001a00310202 */ /* 0x000fe20000000f00 */
[----:B------:R-:W-:-:S07]  /*0ca0*/  @P0 IMAD.MOV.U32 R48, RZ, RZ, R46 ;  /* 0x000000ffff300224 */ /* 0x000fce00078e002e */
.L_x_25:
[CC--:B------:R-:W-:Y:S01]  /*0cb0*/  IADD3 R50, P2, PT, R19.reuse, R20.reuse, RZ ;  /* 0x0000001413327210 */ /* 0x0c0fe20007f5e0ff */
[C---:B------:R-:W-:Y:S01]  /*0cc0*/  IMAD R51, R19.reuse, 0x3, RZ ;  /* 0x0000000313337824 */ /* 0x040fe200078e02ff */
[----:B------:R-:W-:Y:S01]  /*0cd0*/  ISETP.GE.U32.AND P0, PT, R20, UR4, PT ;  /* 0x0000000414007c0c */ /* 0x000fe2000bf06070 */
[----:B------:R-:W-:Y:S05]  /*0ce0*/  WARPSYNC.ALL ;  /* 0x0000000000007948 */ /* 0x000fea0003800000 */
[----:B------:R-:W-:Y:S01]  /*0cf0*/  LEA R27, P3, R19, R20, 0x1 ;  /* 0x00000014131b7211 */ /* 0x000fe200078608ff */
[----:B------:R-:W-:Y:S01]  /*0d00*/  IMAD.X R28, RZ, RZ, R21, P2 ;  /* 0x000000ffff1c7224 */ /* 0x000fe200010e0615 */
[----:B------:R-:W-:-:S02]  /*0d10*/  ISETP.GE.AND.EX P0, PT, R21, UR5, PT, P0 ;  /* 0x0000000515007c0c */ /* 0x000fc4000bf06300 */
[----:B------:R-:W-:Y:S01]  /*0d20*/  ISETP.GE.U32.AND P1, PT, R50, UR4, PT ;  /* 0x0000000432007c0c */ /* 0x000fe2000bf26070 */
[----:B------:R-:W-:Y:S01]  /*0d30*/  IMAD.X R29, RZ, RZ, R21, P3 ;  /* 0x000000ffff1d7224 */ /* 0x000fe200018e0615 */
[----:B------:R-:W-:Y:S02]  /*0d40*/  IADD3 R51, P4, PT, R51, R20, RZ ;  /* 0x0000001433337210 */ /* 0x000fe40007f9e0ff */
[----:B------:R-:W-:Y:S02]  /*0d50*/  ISETP.GE.AND.EX P1, PT, R28, UR5, PT, P1 ;  /* 0x000000051c007c0c */ /* 0x000fe4000bf26310 */
[----:B------:R-:W-:Y:S02]  /*0d60*/  ISETP.GE.U32.AND P3, PT, R51, UR4, PT ;  /* 0x0000000433007c0c */ /* 0x000fe4000bf66070 */
[----:B------:R-:W-:Y:S02]  /*0d70*/  IADD3.X R28, PT, PT, RZ, R21, RZ, P4, !PT ;  /* 0x00000015ff1c7210 */ /* 0x000fe400027fe4ff */
[----:B------:R-:W-:Y:S01]  /*0d80*/  ISETP.GE.U32.AND P2, PT, R27, UR4, PT ;  /* 0x000000041b007c0c */ /* 0x000fe2000bf46070 */
[----:B------:R-:W0:Y:S01]  /*0d90*/  @!P0 LDC R53, c[0x0][0x3b0] ;  /* 0x0000ec00ff358b82 */ /* 0x000e220000000800 */
[----:B------:R-:W-:-:S02]  /*0da0*/  ISETP.GE.AND.EX P3, PT, R28, UR5, PT, P3 ;  /* 0x000000051c007c0c */ /* 0x000fc4000bf66330 */
[----:B------:R-:W-:Y:S02]  /*0db0*/  ISETP.GE.AND.EX P2, PT, R29, UR5, PT, P2 ;  /* 0x000000051d007c0c */ /* 0x000fe4000bf46320 */
[----:B------:R-:W-:-:S03]  /*0dc0*/  @!P0 LOP3.LUT R45, R45, 0x1, RZ, 0xc0, !PT ;  /* 0x000000012d2d8812 */ /* 0x000fc600078ec0ff */
[----:B------:R-:W1:Y:S06]  /*0dd0*/  @!P0 LDC.64 R34, c[0x0][0x3a8] ;  /* 0x0000ea00ff228b82 */ /* 0x000e6c0000000a00 */
[----:B------:R-:W-:Y:S02]  /*0de0*/  @!P3 LOP3.LUT R49, R49, 0x1, RZ, 0xc0, !PT ;  /* 0x000000013131b812 */ /* 0x000fe400078ec0ff */
[----:B------:R-:W2:Y:S08]  /*0df0*/  @!P3 LDC R52, c[0x0][0x3b0] ;  /* 0x0000ec00ff34bb82 */ /* 0x000eb00000000800 */
[----:B------:R-:W3:Y:S01]  /*0e00*/  @!P3 LDC.64 R32, c[0x0][0x3a8] ;  /* 0x0000ea00ff20bb82 */ /* 0x000ee20000000a00 */
[----:B0-----:R-:W-:-:S07]  /*0e10*/  @!P0 IMAD R53, R20, R53, RZ ;  /* 0x0000003514358224 */ /* 0x001fce00078e02ff */
[----:B------:R-:W0:Y:S01]  /*0e20*/  @!P1 LDC R55, c[0x0][0x3b0] ;  /* 0x0000ec00ff379b82 */ /* 0x000e220000000800 */
[----:B-1----:R-:W-:-:S04]  /*0e30*/  @!P0 IADD3 R34, P4, PT, R53, R34, RZ ;  /* 0x0000002235228210 */ /* 0x002fc80007f9e0ff */
[----:B------:R-:W-:-:S03]  /*0e40*/  @!P0 LEA.HI.X.SX32 R35, R53, R35, 0x1, P4 ;  /* 0x0000002335238211 */ /* 0x000fc600020f0eff */
[----:B------:R-:W1:Y:S01]  /*0e50*/  @!P2 LDC R54, c[0x0][0x3b0] ;  /* 0x0000ec00ff36ab82 */ /* 0x000e620000000800 */
[----:B--2---:R-:W-:Y:S01]  /*0e60*/  @!P3 IMAD R52, R51, R52, RZ ;  /* 0x000000343334b224 */ /* 0x004fe200078e02ff */
[----:B------:R2:W-:Y:S01]  /*0e70*/  @!P0 STG.E.U8 desc[UR6][R34.64], R45 ;  /* 0x0000002d22008986 */ /* 0x0005e2000c101106 */
[----:B------:R-:W-:Y:S01]  /*0e80*/  @!P1 LOP3.LUT R51, R42, 0x1, RZ, 0xc0, !PT ;  /* 0x000000012a339812 */ /* 0x000fe200078ec0ff */
[----:B------:R-:W-:-:S04]  /*0e90*/  IMAD.MOV.U32 R42, RZ, RZ, R26 ;  /* 0x000000ffff2a7224 */ /* 0x000fc800078e001a */
[----:B------:R-:W4:Y:S01]  /*0ea0*/  @!P1 LDC.64 R28, c[0x0][0x3a8] ;  /* 0x0000ea00ff1c9b82 */ /* 0x000f220000000a00 */
[----:B---3--:R-:W-:-:S04]  /*0eb0*/  @!P3 IADD3 R32, P0, PT, R52, R32, RZ ;  /* 0x000000203420b210 */ /* 0x008fc80007f1e0ff */
[----:B------:R-:W-:Y:S01]  /*0ec0*/  @!P3 LEA.HI.X.SX32 R33, R52, R33, 0x1, P0 ;  /* 0x000000213421b211 */ /* 0x000fe200000f0eff */
[----:B--2---:R-:W-:Y:S01]  /*0ed0*/  IMAD.MOV.U32 R45, RZ, RZ, R46 ;  /* 0x000000ffff2d7224 */ /* 0x004fe200078e002e */
[----:B------:R-:W-:Y:S01]  /*0ee0*/  IADD3 R20, P0, PT, R38, R20, RZ ;  /* 0x0000001426147210 */ /* 0x000fe20007f1e0ff */
[----:B------:R-:W2:Y:S01]  /*0ef0*/  @!P2 LDC.64 R30, c[0x0][0x3a8] ;  /* 0x0000ea00ff1eab82 */ /* 0x000ea20000000a00 */
[----:B0-----:R-:W-:Y:S01]  /*0f00*/  @!P1 IMAD R50, R50, R55, RZ ;  /* 0x0000003732329224 */ /* 0x001fe200078e02ff */
[----:B------:R-:W-:Y:S02]  /*0f10*/  MOV R34, R47 ;  /* 0x0000002f00227202 */ /* 0x000fe40000000f00 */
[----:B------:R-:W-:Y:S01]  /*0f20*/  IMAD.X R21, RZ, RZ, R21, P0 ;  /* 0x000000ffff157224 */ /* 0x000fe200000e0615 */
[----:B------:R-:W-:Y:S01]  /*0f30*/  ISETP.GE.U32.AND P0, PT, R20, R24, PT ;  /* 0x000000181400720c */ /* 0x000fe20003f06070 */
[----:B-1----:R-:W-:-:S03]  /*0f40*/  @!P2 IMAD R27, R27, R54, RZ ;  /* 0x000000361b1ba224 */ /* 0x002fc600078e02ff */
[----:B------:R-:W-:Y:S02]  /*0f50*/  ISETP.GE.AND.EX P0, PT, R21, R40, PT, P0 ;  /* 0x000000281500720c */ /* 0x000fe40003f06300 */
[----:B----4-:R-:W-:-:S04]  /*0f60*/  @!P1 IADD3 R28, P4, PT, R50, R28, RZ ;  /* 0x0000001c321c9210 */ /* 0x010fc80007f9e0ff */
[----:B------:R-:W-:Y:S02]  /*0f70*/  @!P1 LEA.HI.X.SX32 R29, R50, R29, 0x1, P4 ;  /* 0x0000001d321d9211 */ /* 0x000fe400020f0eff */
[----:B--2---:R-:W-:-:S03]  /*0f80*/  @!P2 IADD3 R30, P5, PT, R27, R30, RZ ;  /* 0x0000001e1b1ea210 */ /* 0x004fc60007fbe0ff */
[----:B------:R1:W-:Y:S01]  /*0f90*/  @!P1 STG.E.U8 desc[UR6][R28.64], R51 ;  /* 0x000000331c009986 */ /* 0x0003e2000c101106 */
[----:B------:R-:W-:Y:S02]  /*0fa0*/  @!P2 LEA.HI.X.SX32 R31, R27, R31, 0x1, P5 ;  /* 0x0000001f1b1fa211 */ /* 0x000fe400028f0eff */
[----:B------:R-:W-:-:S05]  /*0fb0*/  @!P2 LOP3.LUT R27, R48, 0x1, RZ, 0xc0, !PT ;  /* 0x00000001301ba812 */ /* 0x000fca00078ec0ff */
[----:B------:R1:W-:Y:S04]  /*0fc0*/  @!P2 STG.E.U8 desc[UR6][R30.64], R27 ;  /* 0x0000001b1e00a986 */ /* 0x0003e8000c101106 */
[----:B------:R1:W-:Y:S01]  /*0fd0*/  @!P3 STG.E.U8 desc[UR6][R32.64], R49 ;  /* 0x000000312000b986 */ /* 0x0003e2000c101106 */
[----:B------:R-:W-:Y:S06]  /*0fe0*/  BAR.SYNC.DEFER_BLOCKING 0x0 ;  /* 0x0000000000007b1d */ /* 0x000fec0000010000 */
[----:B------:R-:W-:Y:S05]  /*0ff0*/  @!P0 BRA `(.L_x_26) ;  /* 0xfffffff800048947 */ /* 0x000fea000383ffff */
[----:B------:R-:W-:Y:S05]  /*1000*/  EXIT ;  /* 0x000000000000794d */ /* 0x000fea0003800000 */
        .weak           $__internal_1_$__cuda_sm20_div_s64
        .type           $__internal_1_$__cuda_sm20_div_s64,@function
        .size           $__internal_1_$__cuda_sm20_div_s64,(.L_x_2161 - $__internal_1_$__cuda_sm20_div_s64)
$__internal_1_$__cuda_sm20_div_s64:
[----:B------:R-:W-:Y:S02]  /*1010*/  IMAD.MOV.U32 R28, RZ, RZ, R38 ;  /* 0x000000ffff1c7224 */ /* 0x000fe400078e0026 */
[----:B------:R-:W-:-:S04]  /*1020*/  HFMA2 R29, -RZ, RZ, 0, 0 ;  /* 0x00000000ff1d7431 */ /* 0x000fc800000001ff */
[----:B------:R-:W0:Y:S02]  /*1030*/  I2F.U64.RP R28, R28 ;  /* 0x0000001c001c7312 */ /* 0x000e240000309000 */
[----:B0-----:R-:W0:Y:S02]  /*1040*/  MUFU.RCP R24, R28 ;  /* 0x0000001c00187308 */ /* 0x001e240000001000 */
[----:B0-----:R-:W-:-:S15]  /*1050*/  VIADD R26, R24, 0x1ffffffe ;  /* 0x1ffffffe181a7836 */ /* 0x001fde0000000000 */
[----:B------:R-:W-:-:S15]  /*1060*/  NOP ;  /* 0x0000000000007918 */ /* 0x000fde0000000000 */
[----:B------:R-:W-:-:S15]  /*1070*/  NOP ;  /* 0x0000000000007918 */ /* 0x000fde0000000000 */
[----:B------:R-:W-:-:S15]  /*1080*/  NOP ;  /* 0x0000000000007918 */ /* 0x000fde0000000000 */
[----:B------:R-:W0:Y:S02]  /*1090*/  F2I.U64.TRUNC R26, R26 ;  /* 0x0000001a001a7311 */ /* 0x000e24000020d800 */
[----:B0-----:R-:W-:-:S04]  /*10a0*/  IMAD.WIDE.U32 R24, R26, R38, RZ ;  /* 0x000000261a187225 */ /* 0x001fc800078e00ff */
[----:B------:R-:W-:Y:S01]  /*10b0*/  IMAD R25, R27, R38, R25 ;  /* 0x000000261b197224 */ /* 0x000fe200078e0219 */
[----:B------:R-:W-:-:S05]  /*10c0*/  IADD3 R33, P0, PT, RZ, -R24, RZ ;  /* 0x80000018ff217210 */ /* 0x000fca0007f1e0ff */
[----:B------:R-:W-:-:S04]  /*10d0*/  IMAD.HI.U32 R24, R26, R33, RZ ;  /* 0x000000211a187227 */ /* 0x000fc800078e00ff */
[----:B------:R-:W-:Y:S01]  /*10e0*/  IMAD.X R35, RZ, RZ, ~R25, P0 ;  /* 0x000000ffff237224 */ /* 0x000fe200000e0e19 */
[----:B------:R-:W-:-:S03]  /*10f0*/  MOV R25, R26 ;  /* 0x0000001a00197202 */ /* 0x000fc60000000f00 */
[-C--:B------:R-:W-:Y:S02]  /*1100*/  IMAD R29, R27, R35.reuse, RZ ;  /* 0x000000231b1d7224 */ /* 0x080fe400078e02ff */
[----:B------:R-:W-:-:S04]  /*1110*/  IMAD.WIDE.U32 R24, P0, R26, R35, R24 ;  /* 0x000000231a187225 */ /* 0x000fc80007800018 */
[----:B------:R-:W-:-:S04]  /*1120*/  IMAD.HI.U32 R35, R27, R35, RZ ;  /* 0x000000231b237227 */ /* 0x000fc800078e00ff */
[----:B------:R-:W-:-:S05]  /*1130*/  IMAD.HI.U32 R24, P1, R27, R33, R24 ;  /* 0x000000211b187227 */ /* 0x000fca0007820018 */
[----:B------:R-:W-:Y:S01]  /*1140*/  IADD3 R25, P2, PT, R29, R24, RZ ;  /* 0x000000181d197210 */ /* 0x000fe20007f5e0ff */
[----:B------:R-:W-:Y:S01]  /*1150*/  IMAD.X R24, R35, 0x1, R27, P0 ;  /* 0x0000000123187824 */ /* 0x000fe200000e061b */
[----:B------:R-:W-:-:S03]  /*1160*/  IADD3 R35, P4, PT, RZ, -UR4, RZ ;  /* 0x80000004ff237c10 */ /* 0x000fc6000ff9e0ff */
[----:B------:R-:W-:Y:S01]  /*1170*/  IMAD.WIDE.U32 R26, R25, R38, RZ ;  /* 0x00000026191a7225 */ /* 0x000fe200078e00ff */
[----:B------:R-:W-:Y:S02]  /*1180*/  IADD3.X R29, PT, PT, RZ, RZ, R24, P2, P1 ;  /* 0x000000ffff1d7210 */ /* 0x000fe400017e2418 */
[----:B------:R-:W-:Y:S02]  /*1190*/  ISETP.LE.AND P2, PT, RZ, UR5, PT ;  /* 0x00000005ff007c0c */ /* 0x000fe4000bf43270 */
[----:B------:R-:W-:Y:S01]  /*11a0*/  IADD3 R33, P0, PT, RZ, -R26, RZ ;  /* 0x8000001aff217210 */ /* 0x000fe20007f1e0ff */
[----:B------:R-:W-:Y:S01]  /*11b0*/  IMAD R26, R29, R38, R27 ;  /* 0x000000261d1a7224 */ /* 0x000fe200078e021b */
[----:B------:R-:W-:Y:S02]  /*11c0*/  SEL R35, R35, UR4, !P2 ;  /* 0x0000000423237c07 */ /* 0x000fe4000d000000 */
[----:B------:R-:W-:Y:S01]  /*11d0*/  IADD3.X R28, PT, PT, RZ, ~UR5, RZ, P4, !PT ;  /* 0x80000005ff1c7c10 */ /* 0x000fe2000a7fe4ff */
[----:B------:R-:W-:-:S03]  /*11e0*/  IMAD.HI.U32 R24, R25, R33, RZ ;  /* 0x0000002119187227 */ /* 0x000fc600078e00ff */
[----:B------:R-:W-:Y:S01]  /*11f0*/  SEL R28, R28, UR5, !P2 ;  /* 0x000000051c1c7c07 */ /* 0x000fe2000d000000 */
[----:B------:R-:W-:-:S04]  /*1200*/  IMAD.X R26, RZ, RZ, ~R26, P0 ;  /* 0x000000ffff1a7224 */ /* 0x000fc800000e0e1a */
[----:B------:R-:W-:-:S04]  /*1210*/  IMAD.WIDE.U32 R24, P0, R25, R26, R24 ;  /* 0x0000001a19187225 */ /* 0x000fc80007800018 */
[C---:B------:R-:W-:Y:S02]  /*1220*/  IMAD R27, R29.reuse, R26, RZ ;  /* 0x0000001a1d1b7224 */ /* 0x040fe400078e02ff */
[----:B------:R-:W-:-:S04]  /*1230*/  IMAD.HI.U32 R24, P1, R29, R33, R24 ;  /* 0x000000211d187227 */ /* 0x000fc80007820018 */
[----:B------:R-:W-:Y:S01]  /*1240*/  IMAD.HI.U32 R26, R29, R26, RZ ;  /* 0x0000001a1d1a7227 */ /* 0x000fe200078e00ff */
[----:B------:R-:W-:-:S03]  /*1250*/  IADD3 R27, P3, PT, R27, R24, RZ ;  /* 0x000000181b1b7210 */ /* 0x000fc60007f7e0ff */
[----:B------:R-:W-:Y:S02]  /*1260*/  IMAD.X R29, R26, 0x1, R29, P0 ;  /* 0x000000011a1d7824 */ /* 0x000fe400000e061d */
[----:B------:R-:W-:-:S03]  /*1270*/  IMAD.HI.U32 R24, R27, R35, RZ ;  /* 0x000000231b187227 */ /* 0x000fc600078e00ff */
[----:B------:R-:W-:Y:S01]  /*1280*/  IADD3.X R29, PT, PT, RZ, RZ, R29, P3, P1 ;  /* 0x000000ffff1d7210 */ /* 0x000fe20001fe241d */
[----:B------:R-:W-:Y:S02]  /*1290*/  IMAD.MOV.U32 R25, RZ, RZ, RZ ;  /* 0x000000ffff197224 */ /* 0x000fe400078e00ff */
[----:B------:R-:W-:-:S04]  /*12a0*/  IMAD.WIDE.U32 R24, R27, R28, R24 ;  /* 0x0000001c1b187225 */ /* 0x000fc800078e0018 */
[C---:B------:R-:W-:Y:S02]  /*12b0*/  IMAD R27, R29.reuse, R28, RZ ;  /* 0x0000001c1d1b7224 */ /* 0x040fe400078e02ff */
[----:B------:R-:W-:-:S04]  /*12c0*/  IMAD.HI.U32 R24, P0, R29, R35, R24 ;  /* 0x000000231d187227 */ /* 0x000fc80007800018 */
[----:B------:R-:W-:Y:S01]  /*12d0*/  IMAD.HI.U32 R29, R29, R28, RZ ;  /* 0x0000001c1d1d7227 */ /* 0x000fe200078e00ff */
[----:B------:R-:W-:-:S04]  /*12e0*/  IADD3 R27, P1, PT, R27, R24, RZ ;  /* 0x000000181b1b7210 */ /* 0x000fc80007f3e0ff */
[----:B------:R-:W-:-:S05]  /*12f0*/  IADD3.X R24, PT, PT, R29, RZ, RZ, P0, !PT ;  /* 0x000000ff1d187210 */ /* 0x000fca00007fe4ff */
[----:B------:R-:W-:Y:S02]  /*1300*/  IMAD.X R29, RZ, RZ, R24, P1 ;  /* 0x000000ffff1d7224 */ /* 0x000fe400008e0618 */
[----:B------:R-:W-:-:S04]  /*1310*/  IMAD.WIDE.U32 R24, R27, R38, RZ ;  /* 0x000000261b187225 */ /* 0x000fc800078e00ff */
[----:B------:R-:W-:Y:S01]  /*1320*/  IMAD R25, R29, R38, R25 ;  /* 0x000000261d197224 */ /* 0x000fe200078e0219 */
[----:B------:R-:W-:Y:S02]  /*1330*/  IADD3 R35, P0, PT, -R24, R35, RZ ;  /* 0x0000002318237210 */ /* 0x000fe40007f1e1ff */
[----:B------:R-:W-:-:S03]  /*1340*/  IADD3 R24, P3, PT, R27, 0x1, RZ ;  /* 0x000000011b187810 */ /* 0x000fc60007f7e0ff */
[----:B------:R-:W-:Y:S01]  /*1350*/  IMAD.X R28, R28, 0x1, ~R25, P0 ;  /* 0x000000011c1c7824 */ /* 0x000fe200000e0e19 */
[----:B------:R-:W-:Y:S02]  /*1360*/  ISETP.GE.U32.AND P0, PT, R35, R38, PT ;  /* 0x000000262300720c */ /* 0x000fe40003f06070 */
[-C--:B------:R-:W-:Y:S02]  /*1370*/  IADD3 R25, P1, PT, -R38, R35.reuse, RZ ;  /* 0x0000002326197210 */ /* 0x080fe40007f3e1ff */
[C---:B------:R-:W-:Y:S02]  /*1380*/  ISETP.GE.U32.AND.EX P0, PT, R28.reuse, RZ, PT, P0 ;  /* 0x000000ff1c00720c */ /* 0x040fe40003f06100 */
[----:B------:R-:W-:Y:S02]  /*1390*/  IADD3.X R33, PT, PT, R28, -0x1, RZ, P1, !PT ;  /* 0xffffffff1c217810 */ /* 0x000fe40000ffe4ff */
[----:B------:R-:W-:Y:S02]  /*13a0*/  SEL R25, R25, R35, P0 ;  /* 0x0000002319197207 */ /* 0x000fe40000000000 */
[----:B------:R-:W-:-:S02]  /*13b0*/  IADD3.X R26, PT, PT, RZ, R29, RZ, P3, !PT ;  /* 0x0000001dff1a7210 */ /* 0x000fc40001ffe4ff */
[----:B------:R-:W-:Y:S02]  /*13c0*/  SEL R27, R24, R27, P0 ;  /* 0x0000001b181b7207 */ /* 0x000fe40000000000 */
[----:B------:R-:W-:Y:S02]  /*13d0*/  SEL R33, R33, R28, P0 ;  /* 0x0000001c21217207 */ /* 0x000fe40000000000 */
[----:B------:R-:W-:Y:S02]  /*13e0*/  ISETP.GE.U32.AND P1, PT, R25, R38, PT ;  /* 0x000000261900720c */ /* 0x000fe40003f26070 */
[----:B------:R-:W-:Y:S02]  /*13f0*/  SEL R24, R26, R29, P0 ;  /* 0x0000001d1a187207 */ /* 0x000fe40000000000 */
[----:B------:R-:W-:Y:S02]  /*1400*/  IADD3 R28, P3, PT, R27, 0x1, RZ ;  /* 0x000000011b1c7810 */ /* 0x000fe40007f7e0ff */
[----:B------:R-:W-:-:S03]  /*1410*/  ISETP.GE.U32.AND.EX P0, PT, R33, RZ, PT, P1 ;  /* 0x000000ff2100720c */ /* 0x000fc60003f06110 */
[----:B------:R-:W-:Y:S01]  /*1420*/  IMAD.X R29, RZ, RZ, R24, P3 ;  /* 0x000000ffff1d7224 */ /* 0x000fe200018e0618 */
[----:B------:R-:W-:-:S04]  /*1430*/  SEL R28, R28, R27, P0 ;  /* 0x0000001b1c1c7207 */ /* 0x000fc80000000000 */
[----:B------:R-:W-:Y:S02]  /*1440*/  SEL R29, R29, R24, P0 ;  /* 0x000000181d1d7207 */ /* 0x000fe40000000000 */
[-C--:B------:R-:W-:Y:S02]  /*1450*/  IADD3 R25, P1, PT, RZ, -R28.reuse, RZ ;  /* 0x8000001cff197210 */ /* 0x080fe40007f3e0ff */
[----:B------:R-:W-:Y:S02]  /*1460*/  ISETP.NE.U32.AND P0, PT, R38, RZ, PT ;  /* 0x000000ff2600720c */ /* 0x000fe40003f05070 */
[----:B------:R-:W-:Y:S01]  /*1470*/  SEL R28, R25, R28, !P2 ;  /* 0x0000001c191c7207 */ /* 0x000fe20005000000 */
[----:B------:R-:W-:Y:S01]  /*1480*/  IMAD.X R24, RZ, RZ, ~R29, P1 ;  /* 0x000000ffff187224 */ /* 0x000fe200008e0e1d */
[----:B------:R-:W-:Y:S01]  /*1490*/  ISETP.NE.AND.EX P0, PT, RZ, RZ, PT, P0 ;  /* 0x000000ffff00720c */ /* 0x000fe20003f05300 */
[----:B------:R-:W-:-:S03]  /*14a0*/  IMAD.MOV.U32 R25, RZ, RZ, 0x0 ;  /* 0x00000000ff197424 */ /* 0x000fc600078e00ff */
[----:B------:R-:W-:Y:S02]  /*14b0*/  SEL R29, R24, R29, !P2 ;  /* 0x0000001d181d7207 */ /* 0x000fe40005000000 */
[----:B------:R-:W-:Y:S02]  /*14c0*/  MOV R24, R32 ;  /* 0x0000002000187202 */ /* 0x000fe40000000f00 */
[----:B------:R-:W-:Y:S02]  /*14d0*/  SEL R28, R28, 0xffffffff, P0 ;  /* 0xffffffff1c1c7807 */ /* 0x000fe40000000000 */
[----:B------:R-:W-:Y:S01]  /*14e0*/  SEL R29, R29, 0xffffffff, P0 ;  /* 0xffffffff1d1d7807 */ /* 0x000fe20000000000 */
[----:B------:R-:W-:Y:S06]  /*14f0*/  RET.REL.NODEC R24 `(_ZN2at6native60_GLOBAL__N__fdc43544_27_DistributionRandomKernel_cu_f88cee4443distribution_elementwise_grid_stride_kernelIjLi4EZZZNS0_9templates4cuda13random_kernelIPNS_17CUDAGeneratorImplEEEvRNS_18TensorIteratorBaseET_ENKUlvE_clEvENKUlvE8_clEvEUlP24curandStatePhilox4_32_10E0_ZNS1_27distribution_nullary_kernelIbj5uint4S7_SF_ZZZS5_IS7_EvS9_SA_ENKSB_clEvENKSC_clEvEUljE_EEvS9_T2_RKT3_T4_EUlijE_EEvlNS_15PhiloxCudaStateET1_SJ_) ;  /* 0xffffffe818c07950 */ /* 0x000fec0003c3ffff */
.L_x_27:
        /* <DEDUP_REMOVED lines=16> */
.L_x_2161:


//--------------------- .text._ZN2at6native60_GLOBAL__N__fdc43544_27_DistributionRandomKernel_cu_f88cee4443distribution_elementwise_grid_stride_kernelImLi2EZZZNS0_9templates4cuda13random_kernelIPNS_17CUDAGeneratorImplEEEvRNS_18TensorIteratorBaseET_ENKUlvE_clEvENKUlvE8_clEvEUlP24curandStatePhilox4_32_10E_ZNS1_27distribution_nullary_kernelIbm10ulonglong2S7_SF_ZZZS5_IS7_EvS9_SA_ENKSB_clEvENKSC_clEvEUlmE_EEvS9_T2_RKT3_T4_EUlimE0_EEvlNS_15PhiloxCudaStateET1_SJ_ --------------------------
	.section	.text._ZN2at6native60_GLOBAL__N__fdc43544_27_DistributionRandomKernel_cu_f88cee4443distribution_elementwise_grid_stride_kernelImLi2EZZZNS0_9templates4cuda13random_kernelIPNS_17CUDAGeneratorImplEEEvRNS_18TensorIteratorBaseET_ENKUlvE_clEvENKUlvE8_clEvEUlP24curandStatePhilox4_32_10E_ZNS1_27distribution_nullary_kernelIbm10ulonglong2S7_SF_ZZZS5_IS7_EvS9_SA_ENKSB_clEvENKSC_clEvEUlmE_EEvS9_T2_RKT3_T4_EUlimE0_EEvlNS_15PhiloxCudaStateET1_SJ_,"ax",@progbits
	.align	128
.text._ZN2at6native60_GLOBAL__N__fdc43544_27_DistributionRandomKernel_cu_f88cee4443distribution_elementwise_grid_stride_kernelImLi2EZZZNS0_9templates4cuda13random_kernelIPNS_17CUDAGeneratorImplEEEvRNS_18TensorIteratorBaseET_ENKUlvE_clEvENKUlvE8_clEvEUlP24curandStatePhilox4_32_10E_ZNS1_27distribution_nullary_kernelIbm10ulonglong2S7_SF_ZZZS5_IS7_EvS9_SA_ENKSB_clEvENKSC_clEvEUlmE_EEvS9_T2_RKT3_T4_EUlimE0_EEvlNS_15PhiloxCudaStateET1_SJ_:
        .type           _ZN2at6native60_GLOBAL__N__fdc43544_27_DistributionRandomKernel_cu_f88cee4443distribution_elementwise_grid_stride_kernelImLi2EZZZNS0_9templates4cuda13random_kernelIPNS_17CUDAGeneratorImplEEEvRNS_18TensorIteratorBaseET_ENKUlvE_clEvENKUlvE8_clEvEUlP24curandStatePhilox4_32_10E_ZNS1_27distribution_nullary_kernelIbm10ulonglong2S7_SF_ZZZS5_IS7_EvS9_SA_ENKSB_clEvENKSC_clEvEUlmE_EEvS9_T2_RKT3_T4_EUlimE0_EEvlNS_15PhiloxCudaStateET1_SJ_,@function
        .size           _ZN2at6native60_GLOBAL__N__fdc43544_27_DistributionRandomKernel_cu_f88cee4443distribution_elementwise_grid_stride_kernelImLi2EZZZNS0_9templates4cuda13random_kernelIPNS_17CUDAGeneratorImplEEEvRNS_18TensorIteratorBaseET_ENKUlvE_clEvENKUlvE8_clEvEUlP24curandStatePhilox4_32_10E_ZNS1_27distribution_nullary_kernelIbm10ulonglong2S7_SF_ZZZS5_IS7_EvS9_SA_ENKSB_clEvENKSC_clEvEUlmE_EEvS9_T2_RKT3_T4_EUlimE0_EEvlNS_15PhiloxCudaStateET1_SJ_,(.L_x_2163 - _ZN2at6native60_GLOBAL__N__fdc43544_27_DistributionRandomKernel_cu_f88cee4443distribution_elementwise_grid_stride_kernelImLi2EZZZNS0_9templates4cuda13random_kernelIPNS_17CUDAGeneratorImplEEEvRNS_18TensorIteratorBaseET_ENKUlvE_clEvENKUlvE8_clEvEUlP24curandStatePhilox4_32_10E_ZNS1_27distribution_nullary_kernelIbm10ulonglong2S7_SF_ZZZS5_IS7_EvS9_SA_ENKSB_clEvENKSC_clEvEUlmE_EEvS9_T2_RKT3_T4_EUlimE0_EEvlNS_15PhiloxCudaStateET1_SJ_)
        .other          _ZN2at6native60_GLOBAL__N__fdc43544_27_DistributionRandomKernel_cu_f88cee4443distribution_elementwise_grid_stride_kernelImLi2EZZZNS0_9templates4cuda13random_kernelIPNS_17CUDAGeneratorImplEEEvRNS_18TensorIteratorBaseET_ENKUlvE_clEvENKUlvE8_clEvEUlP24curandStatePhilox4_32_10E_ZNS1_27distribution_nullary_kernelIbm10ulonglong2S7_SF_ZZZS5_IS7_EvS9_SA_ENKSB_clEvENKSC_clEvEUlmE_EEvS9_T2_RKT3_T4_EUlimE0_EEvlNS_15PhiloxCudaStateET1_SJ_,@"STO_CUDA_ENTRY STV_DEFAULT"
_ZN2at6native60_GLOBAL__N__fdc43544_27_DistributionRandomKernel_cu_f88cee4443distribution_elementwise_grid_stride_kernelImLi2EZZZNS0_9templates4cuda13random_kernelIPNS_17CUDAGeneratorImplEEEvRNS_18TensorIteratorBaseET_ENKUlvE_clEvENKUlvE8_clEvEUlP24curandStatePhilox4_32_10E_ZNS1_27distribution_nullary_kernelIbm10ulonglong2S7_SF_ZZZS5_IS7_EvS9_SA_ENKSB_clEvENKSC_clEvEUlmE_EEvS9_T2_RKT3_T4_EUlimE0_EEvlNS_15PhiloxCudaStateET1_SJ_:
        /* <DEDUP_REMOVED lines=9> */
[----:B---3--:R-:W-:Y:S01]  /*0090*/  @P0 IMAD.MOV.U32 R3, RZ, RZ, R27 ;  /* 0x000000ffff030224 */ /* 0x008fe200078e001b */
[----:B------:R-:W1:Y:S01]  /*00a0*/  S2R R30, SR_TID.X ;  /* 0x00000000001e7919 */ /* 0x000e620000002100 */
[----:B------:R-:W3:Y:S04]  /*00b0*/  @P0 LDC R5, c[0x0][0x398] ;  /* 0x0000e600ff050b82 */ /* 0x000ee80000000800 */
[----:B--2---:R-:W3:Y:S01]  /*00c0*/  @P0 LDG.E.64 R2, desc[UR76][R2.64] ;  /* 0x0000004c02020981 */ /* 0x004ee2000c1e1b00 */
[----:B0-----:R-:W-:Y:S01]  /*00d0*/  MOV R20, UR4 ;  /* 0x0000000400147c02 */ /* 0x001fe20008000f00 */
[----:B------:R-:W-:-:S06]  /*00e0*/  IMAD.U32 R21, RZ, RZ, UR5 ;  /* 0x00000005ff157e24 */ /* 0x000fcc000f8e00ff */
        /* <DEDUP_REMOVED lines=19> */
[----:B------:R-:W-:Y:S02]  /*0220*/  IADD3 R5, PT, PT, R20, 0x3c6ef372, RZ ;  /* 0x3c6ef37214057810 */ /* 0x000fe40007ffe0ff */
[C---:B------:R-:W-:Y:S01]  /*0230*/  LOP3.LUT R12, R21.reuse, R7, R31, 0x96, !PT ;  /* 0x00000007150c7212 */ /* 0x040fe200078e961f */
[----:B------:R-:W-:Y:S01]  /*0240*/  IMAD.WIDE.U32 R10, R10, -0x2daee0ad, RZ ;  /* 0xd2511f530a0a7825 */ /* 0x000fe200078e00ff */
[----:B------:R-:W-:-:S02]  /*0250*/  IADD3 R7, PT, PT, R21, 0x32370b8f, RZ ;  /* 0x32370b8f15077810 */ /* 0x000fc40007ffe0ff */
[----:B------:R-:W-:Y:S01]  /*0260*/  IADD3 R9, PT, PT, R20, 0x78dde6e4, RZ ;  /* 0x78dde6e414097810 */ /* 0x000fe20007ffe0ff */
        /* <DEDUP_REMOVED lines=12> */
[----:B------:R-:W-:Y:S02]  /*0330*/  LOP3.LUT R14, R7, R14, R13, 0x96, !PT ;  /* 0x0000000e070e7212 */ /* 0x000fe400078e960d */
[----:B------:R-:W-:Y:S01]  /*0340*/  IADD3 R13, PT, PT, R20, -0x4ab325aa, RZ ;  /* 0xb54cda56140d7810 */ /* 0x000fe20007ffe0ff */
[----:B------:R-:W-:Y:S01]  /*0350*/  VIADD R10, R21, 0xed9eba14 ;  /* 0xed9eba14150a7836 */ /* 0x000fe20000000000 */
[----:B------:R-:W-:Y:S01]  /*0360*/  LOP3.LUT R18, R8, R16, R23, 0x96, !PT ;  /* 0x0000001008127212 */ /* 0x000fe200078e9617 */
[----:B------:R-:W-:-:S04]  /*0370*/  IMAD.WIDE.U32 R14, R14, -0x326172a9, RZ ;  /* 0xcd9e8d570e0e7825 */ /* 0x000fc800078e00ff */
[----:B------:R-:W-:Y:S01]  /*0380*/  IMAD.WIDE.U32 R18, R18, -0x2daee0ad, RZ ;  /* 0xd2511f5312127825 */ /* 0x000fe200078e00ff */
[----:B------:R-:W-:Y:S02]  /*0390*/  LOP3.LUT R16, R9, R22, R15, 0x96, !PT ;  /* 0x0000001609107212 */ /* 0x000fe400078e960f */
[----:B------:R-:W-:Y:S02]  /*03a0*/  IADD3 R15, PT, PT, R21, 0x1fd5c5a3, RZ ;  /* 0x1fd5c5a3150f7810 */ /* 0x000fe40007ffe0ff */
[----:B------:R-:W-:Y:S01]  /*03b0*/  LOP3.LUT R22, R10, R12, R19, 0x96, !PT ;  /* 0x0000000c0a167212 */ /* 0x000fe200078e9613 */
[----:B------:R-:W-:-:S04]  /*03c0*/  IMAD.WIDE.U32 R16, R16, -0x2daee0ad, RZ ;  /* 0xd2511f5310107825 */ /* 0x000fc800078e00ff */
[----:B------:R-:W-:Y:S01]  /*03d0*/  IMAD.WIDE.U32 R22, R22, -0x326172a9, RZ ;  /* 0xcd9e8d5716167825 */ /* 0x000fe200078e00ff */
[----:B------:R-:W-:-:S03]  /*03e0*/  LOP3.LUT R18, R11, R18, R17, 0x96, !PT ;  /* 0x000000120b127212 */ /* 0x000fc600078e9611 */
[----:B------:R-:W-:Y:S02]  /*03f0*/  VIADD R12, R20, 0x1715609d ;  /* 0x1715609d140c7836 */ /* 0x000fe40000000000 */
[----:B------:R-:W-:-:S03]  /*0400*/  IMAD.WIDE.U32 R18, R18, -0x326172a9, RZ ;  /* 0xcd9e8d5712127825 */ /* 0x000fc600078e00ff */
[----:B------:R-:W-:Y:S01]  /*0410*/  LOP3.LUT R28, R12, R14, R23, 0x96, !PT ;  /* 0x0000000e0c1c7212 */ /* 0x000fe200078e9617 */
[----:B------:R-:W-:Y:S01]  /*0420*/  VIADD R14, R21, 0x646e171e ;  /* 0x646e171e150e7836 */ /* 0x000fe20000000000 */
[----:B------:R-:W-:Y:S01]  /*0430*/  LOP3.LUT R22, R13, R22, R19, 0x96, !PT ;  /* 0x000000160d167212 */ /* 0x000fe200078e9613 */
[----:B0-----:R-:W-:Y:S02]  /*0440*/  IMAD R17, R33, UR6, RZ ;  /* 0x0000000621117c24 */ /* 0x001fe4000f8e02ff */
[----:B------:R-:W-:-:S03]  /*0450*/  IMAD.WIDE.U32 R28, R28, -0x2daee0ad, RZ ;  /* 0xd2511f531c1c7825 */ /* 0x000fc600078e00ff */
[----:B------:R-:W-:Y:S01]  /*0460*/  SHF.L.U32 R32, R17, 0x1, RZ ;  /* 0x0000000111207819 */ /* 0x000fe200000006ff */
[----:B------:R-:W-:Y:S01]  /*0470*/  IMAD.WIDE.U32 R22, R22, -0x2daee0ad, RZ ;  /* 0xd2511f5316167825 */ /* 0x000fe200078e00ff */
[----:B------:R-:W-:-:S03]  /*0480*/  LOP3.LUT R24, R14, R16, R29, 0x96, !PT ;  /* 0x000000100e187212 */ /* 0x000fc600078e961d */
[----:B------:R-:W-:Y:S01]  /*0490*/  VIADD R16, R20, 0x5384540f ;  /* 0x5384540f14107836 */ /* 0x000fe20000000000 */
[----:B------:R-:W-:Y:S01]  /*04a0*/  LOP3.LUT R28, R15, R28, R23, 0x96, !PT ;  /* 0x0000001c0f1c7212 */ /* 0x000fe200078e9617 */
[----:B------:R-:W-:-:S04]  /*04b0*/  IMAD.WIDE.U32 R24, R24, -0x326172a9, RZ ;  /* 0xcd9e8d5718187825 */ /* 0x000fc800078e00ff */
[----:B------:R-:W-:Y:S01]  /*04c0*/  VIADD R19, R20, 0xf1bbcdc8 ;  /* 0xf1bbcdc814137836 */ /* 0x000fe20000000000 */
[----:B------:R-:W-:Y:S01]  /*04d0*/  LOP3.LUT R36, R16, R18, R25, 0x96, !PT ;  /* 0x0000001210247212 */ /* 0x000fe200078e9619 */
[----:B------:R-:W-:Y:S01]  /*04e0*/  IMAD.HI.U32 R23, R28, -0x326172a9, RZ ;  /* 0xcd9e8d571c177827 */ /* 0x000fe200078e00ff */
[----:B------:R-:W-:Y:S02]  /*04f0*/  MOV R28, R31 ;  /* 0x0000001f001c7202 */ /* 0x000fe40000000f00 */
[----:B------:R-:W-:Y:S01]  /*0500*/  MOV R18, R30 ;  /* 0x0000001e00127202 */ /* 0x000fe20000000f00 */
[----:B------:R-:W-:-:S04]  /*0510*/  IMAD.WIDE.U32 R36, R36, -0x2daee0ad, RZ ;  /* 0xd2511f5324247825 */ /* 0x000fc800078e00ff */
[----:B------:R-:W-:Y:S01]  /*0520*/  IMAD.MOV.U32 R29, RZ, RZ, R31 ;  /* 0x000000ffff1d7224 */ /* 0x000fe200078e001f */
[----:B------:R-:W-:Y:S02]  /*0530*/  LOP3.LUT R31, R19, R24, R23, 0x96, !PT ;  /* 0x00000018131f7212 */ /* 0x000fe400078e9617 */
[----:B------:R-:W-:Y:S01]  /*0540*/  LOP3.LUT R27, R22, R37, RZ, 0x3c, !PT ;  /* 0x00000025161b7212 */ /* 0x000fe200078e3cff */
[----:B------:R-:W-:Y:S06]  /*0550*/  BRA.U UP0, `(.L_x_28) ;  /* 0x0000000100547547 */ /* 0x000fec000b800000 */
[----:B------:R-:W0:Y:S01]  /*0560*/  I2F.U32.RP R24, R32 ;  /* 0x0000002000187306 */ /* 0x000e220000209000 */
[----:B------:R-:W-:Y:S01]  /*0570*/  IMAD.MOV R25, RZ, RZ, -R32 ;  /* 0x000000ffff197224 */ /* 0x000fe200078e0a20 */
[----:B------:R-:W-:-:S06]  /*0580*/  ISETP.NE.U32.AND P2, PT, R32, RZ, PT ;  /* 0x000000ff2000720c */ /* 0x000fcc0003f45070 */
[----:B0-----:R-:W0:Y:S02]  /*0590*/  MUFU.RCP R24, R24 ;  /* 0x0000001800187308 */ /* 0x001e240000001000 */
[----:B0-----:R-:W-:-:S06]  /*05a0*/  IADD3 R22, PT, PT, R24, 0xffffffe, RZ ;  /* 0x0ffffffe18167810 */ /* 0x001fcc0007ffe0ff */
[----:B------:R0:W1:Y:S02]  /*05b0*/  F2I.FTZ.U32.TRUNC.NTZ R23, R22 ;  /* 0x0000001600177305 */ /* 0x000064000021f000 */
[----:B0-----:R-:W-:Y:S02]  /*05c0*/  HFMA2 R22, -RZ, RZ, 0, 0 ;  /* 0x00000000ff167431 */ /* 0x001fe400000001ff */
[----:B-1----:R-:W-:-:S04]  /*05d0*/  IMAD R25, R25, R23, RZ ;  /* 0x0000001719197224 */ /* 0x002fc800078e02ff */
[----:B------:R-:W-:-:S06]  /*05e0*/  IMAD.HI.U32 R23, R23, R25, R22 ;  /* 0x0000001917177227 */ /* 0x000fcc00078e0016 */
[----:B------:R-:W-:-:S05]  /*05f0*/  IMAD.HI.U32 R23, R23, UR4, RZ ;  /* 0x0000000417177c27 */ /* 0x000fca000f8e00ff */
[----:B------:R-:W-:-:S05]  /*0600*/  IADD3 R25, PT, PT, -R23, RZ, RZ ;  /* 0x000000ff17197210 */ /* 0x000fca0007ffe1ff */
[----:B------:R-:W-:-:S05]  /*0610*/  IMAD R25, R32, R25, UR4 ;  /* 0x0000000420197e24 */ /* 0x000fca000f8e0219 */
[----:B------:R-:W-:-:S13]  /*0620*/  ISETP.GE.U32.AND P0, PT, R25, R32, PT ;  /* 0x000000201900720c */ /* 0x000fda0003f06070 */
[----:B------:R-:W-:Y:S01]  /*0630*/  @P0 IMAD.IADD R25, R25, 0x1, -R32 ;  /* 0x0000000119190824 */ /* 0x000fe200078e0a20 */
[----:B------:R-:W-:-:S04]  /*0640*/  @P0 IADD3 R23, PT, PT, R23, 0x1, RZ ;  /* 0x0000000117170810 */ /* 0x000fc80007ffe0ff */
[----:B------:R-:W-:Y:S02]  /*0650*/  ISETP.GE.U32.AND P1, PT, R25, R32, PT ;  /* 0x000000201900720c */ /* 0x000fe40003f26070 */
[----:B------:R-:W-:-:S11]  /*0660*/  MOV R25, RZ ;  /* 0x000000ff00197202 */ /* 0x000fd60000000f00 */
[----:B------:R-:W-:Y:S02]  /*0670*/  @P1 IADD3 R23, PT, PT, R23, 0x1, RZ ;  /* 0x0000000117171810 */ /* 0x000fe40007ffe0ff */
[----:B------:R-:W-:-:S05]  /*0680*/  @!P2 LOP3.LUT R23, RZ, R32, RZ, 0x33, !PT ;  /* 0x00000020ff17a212 */ /* 0x000fca00078e33ff */
[----:B------:R-:W-:Y:S01]  /*0690*/  IMAD.MOV.U32 R24, RZ, RZ, R23 ;  /* 0x000000ffff187224 */ /* 0x000fe200078e0017 */
[----:B------:R-:W-:Y:S06]  /*06a0*/  BRA `(.L_x_29) ;  /* 0x0000000000087947 */ /* 0x000fec0003800000 */
.L_x_28:
[----:B------:R-:W-:-:S07]  /*06b0*/  MOV R34, 0x6d0 ;  /* 0x000006d000227802 */ /* 0x000fce0000000f00 */
[----:B------:R-:W-:Y:S05]  /*06c0*/  CALL.REL.NOINC `($__internal_2_$__cuda_sm20_div_s64) ;  /* 0x0000002800387944 */ /* 0x000fea0003c00000 */
.L_x_29:
[----:B------:R-:W-:-:S05]  /*06d0*/  IMAD.WIDE.U32 R22, R33, UR6, RZ ;  /* 0x0000000621167c25 */ /* 0x000fca000f8e00ff */
[C---:B------:R-:W-:Y:S02]  /*06e0*/  SHF.L.U64.HI R35, R22.reuse, 0x1, R23 ;  /* 0x0000000116237819 */ /* 0x040fe40000010217 */
[----:B------:R-:W-:-:S03]  /*06f0*/  SHF.L.U32 R34, R22, 0x1, RZ ;  /* 0x0000000116227819 */ /* 0x000fc600000006ff */
[----:B------:R-:W-:Y:S02]  /*0700*/  IMAD R33, R35, R24, RZ ;  /* 0x0000001823217224 */ /* 0x000fe400078e02ff */
[----:B------:R-:W-:-:S04]  /*0710*/  IMAD.WIDE.U32 R22, R24, R34, R34 ;  /* 0x0000002218167225 */ /* 0x000fc800078e0022 */
[----:B------:R-:W-:Y:S01]  /*0720*/  IMAD R33, R25, R34, R33 ;  /* 0x0000002219217224 */ /* 0x000fe200078e0221 */
[----:B------:R-:W-:-:S03]  /*0730*/  ISETP.GE.U32.AND P0, PT, R18, R22, PT ;  /* 0x000000161200720c */ /* 0x000fc60003f06070 */
[----:B------:R-:W-:-:S05]  /*0740*/  IMAD.IADD R33, R23, 0x1, R33 ;  /* 0x0000000117217824 */ /* 0x000fca00078e0221 */
[----:B------:R-:W-:-:S13]  /*0750*/  ISETP.GE.AND.EX P0, PT, R28, R33, PT, P0 ;  /* 0x000000211c00720c */ /* 0x000fda0003f06300 */
[----:B------:R-:W-:Y:S05]  /*0760*/  @P0 EXIT ;  /* 0x000000000000094d */ /* 0x000fea0003800000 */
[----:B------:R-:W0:Y:S01]  /*0770*/  LDCU UR74, c[0x0][0x3a8] ;  /* 0x00007500ff4a77ac */ /* 0x000e220008000800 */
[----:B------:R-:W1:Y:S01]  /*0780*/  LDC.64 R24, c[0x0][0x380] ;  /* 0x0000e000ff187b82 */ /* 0x000e620000000a00 */
[----:B------:R-:W-:Y:S01]  /*0790*/  IADD3 R34, PT, PT, R21, -0x24c28bd8, RZ ;  /* 0xdb3d742815227810 */ /* 0x000fe20007ffe0ff */
[----:B------:R-:W-:Y:S01]  /*07a0*/  IMAD.HI.U32 R37, R31, -0x2daee0ad, RZ ;  /* 0xd2511f531f257827 */ /* 0x000fe200078e00ff */
[----:B------:R-:W-:Y:S01]  /*07b0*/  IADD3 R35, PT, PT, R21, -0x695add53, RZ ;  /* 0x96a522ad15237810 */ /* 0x000fe20007ffe0ff */
[----:B------:R-:W2:Y:S01]  /*07c0*/  LDCU UR4, c[0x0][0x3a8] ;  /* 0x00007500ff0477ac */ /* 0x000ea20008000800 */
[----:B------:R-:W-:Y:S02]  /*07d0*/  LOP3.LUT R27, R27, R34, RZ, 0x3c, !PT ;  /* 0x000000221b1b7212 */ /* 0x000fe400078e3cff */
[----:B------:R-:W-:Y:S01]  /*07e0*/  LOP3.LUT R36, R35, R36, R37, 0x96, !PT ;  /* 0x0000002423247212 */ /* 0x000fe200078e9625 */
[----:B------:R-:W3:Y:S01]  /*07f0*/  LDCU UR72, c[0x0][0x3ac] ;  /* 0x00007580ff4877ac */ /* 0x000ee20008000800 */
[----:B------:R-:W-:Y:S01]  /*0800*/  LOP3.LUT R37, R26, 0x3, RZ, 0xc0, !PT ;  /* 0x000000031a257812 */ /* 0x000fe200078ec0ff */
[----:B------:R-:W-:Y:S01]  /*0810*/  IMAD R38, R27, -0x326172a9, RZ ;  /* 0xcd9e8d571b267824 */ /* 0x000fe200078e02ff */
[----:B------:R-:W4:Y:S01]  /*0820*/  LDCU UR71, c[0x0][0x4d8] ;  /* 0x00009b00ff4777ac */ /* 0x000f220008000800 */
[----:B------:R-:W1:Y:S01]  /*0830*/  LDCU UR70, c[0x0][0x3c0] ;  /* 0x00007800ff4677ac */ /* 0x000e620008000800 */
        /* <DEDUP_REMOVED lines=59> */
.L_x_40:
[----:B------:R-:W-:Y:S01]  /*0bf0*/  VIADD R0, R0, 0x1 ;  /* 0x0000000100007836 */ /* 0x000fe20000000000 */
[----:B------:R-:W-:Y:S03]  /*0c00*/  BSSY.RECONVERGENT B0, `(.L_x_30) ;  /* 0x000000c000007945 */ /* 0x000fe60003800200 */
[C---:B------:R-:W-:Y:S01]  /*0c10*/  IMAD.WIDE.U32 R42, R0.reuse, -0x2daee0ad, RZ ;  /* 0xd2511f53002a7825 */ /* 0x040fe200078e00ff */
[----:B------:R-:W-:-:S13]  /*0c20*/  ISETP.NE.AND P0, PT, R0, RZ, PT ;  /* 0x000000ff0000720c */ /* 0x000fda0003f05270 */
[----:B01----:R-:W-:Y:S05]  /*0c30*/  @P0 BRA `(.L_x_31) ;  /* 0x0000000000200947 */ /* 0x003fea0003800000 */
[----:B------:R-:W-:-:S04]  /*0c40*/  IADD3 R2, PT, PT, R2, 0x1, RZ ;  /* 0x0000000102027810 */ /* 0x000fc80007ffe0ff */
[----:B------:R-:W-:-:S13]  /*0c50*/  ISETP.NE.AND P0, PT, R2, RZ, PT ;  /* 0x000000ff0200720c */ /* 0x000fda0003f05270 */
[----:B------:R-:W-:Y:S01]  /*0c60*/  @!P0 IADD3 R30, PT, PT, R30, 0x1, RZ ;  /* 0x000000011e1e8810 */ /* 0x000fe20007ffe0ff */
[----:B------:R-:W-:Y:S01]  /*0c70*/  @!P0 VIADD R26, R29, 0x1 ;  /* 0x000000011d1a8836 */ /* 0x000fe20000000000 */
[----:B------:R-:W-:Y:S02]  /*0c80*/  @!P0 MOV R2, RZ ;  /* 0x000000ff00028202 */ /* 0x000fe40000000f00 */
[----:B------:R-:W-:-:S13]  /*0c90*/  ISETP.NE.AND P1, PT, R30, RZ, !P0 ;  /* 0x000000ff1e00720c */ /* 0x000fda0004725270 */
[----:B------:R-:W-:-:S05]  /*0ca0*/  @P1 IADD3 R26, PT, PT, R29, RZ, RZ ;  /* 0x000000ff1d1a1210 */ /* 0x000fca0007ffe0ff */
[----:B------:R-:W-:-:S07]  /*0cb0*/  @!P0 IMAD.MOV.U32 R29, RZ, RZ, R26 ;  /* 0x000000ffff1d8224 */ /* 0x000fce00078e001a */
.L_x_31:
[----:B0-----:R-:W-:Y:S05]  /*0cc0*/  BSYNC.RECONVERGENT B0 ;  /* 0x0000000000007941 */ /* 0x001fea0003800200 */
.L_x_30:
[----:B------:R-:W-:Y:S01]  /*0cd0*/  IMAD.WIDE.U32 R40, R30, -0x326172a9, RZ ;  /* 0xcd9e8d571e287825 */ /* 0x000fe200078e00ff */
[----:B------:R-:W-:Y:S02]  /*0ce0*/  LOP3.LUT R26, R29, R43, R21, 0x96, !PT ;  /* 0x0000002b1d1a7212 */ /* 0x000fe400078e9615 */
[----:B------:R-:W-:Y:S02]  /*0cf0*/  ISETP.GT.AND P0, PT, R37, 0x1, PT ;  /* 0x000000012500780c */ /* 0x000fe40003f04270 */
[----:B------:R-:W-:Y:S01]  /*0d00*/  LOP3.LUT R44, R2, R41, R20, 0x96, !PT ;  /* 0x00000029022c7212 */ /* 0x000fe200078e9614 */
[----:B------:R-:W-:Y:S01]  /*0d10*/  IMAD.WIDE.U32 R26, R26, -0x326172a9, RZ ;  /* 0xcd9e8d571a1a7825 */ /* 0x000fe200078e00ff */
[----:B------:R-:W-:-:S03]  /*0d20*/  IADD3 R39, PT, PT, R20, -0x700cb87f, RZ ;  /* 0x8ff3478114277810 */ /* 0x000fc60007ffe0ff */
        /* <DEDUP_REMOVED lines=34> */
[----:B------:R-:W-:Y:S02]  /*0f50*/  LOP3.LUT R42, R39, R42, R27, 0x96, !PT ;  /* 0x0000002a272a7212 */ /* 0x000fe400078e961b */
[----:B------:R-:W-:Y:S01]  /*0f60*/  MOV R39, R38 ;  /* 0x0000002600277202 */ /* 0x000fe20000000f00 */
[----:B------:R-:W-:Y:S01]  /*0f70*/  IMAD.MOV.U32 R38, RZ, RZ, R26 ;  /* 0x000000ffff267224 */ /* 0x000fe200078e001a */
[----:B------:R-:W-:Y:S02]  /*0f80*/  MOV R26, R36 ;  /* 0x00000024001a7202 */ /* 0x000fe40000000f00 */
[----:B------:R-:W-:Y:S01]  /*0f90*/  LOP3.LUT R36, R35, R40, R43, 0x96, !PT ;  /* 0x0000002823247212 */ /* 0x000fe200078e962b */
[----:B------:R-:W-:Y:S06]  /*0fa0*/  @P0 BRA `(.L_x_32) ;  /* 0x0000000000180947 */ /* 0x000fec0003800000 */
[----:B------:R-:W-:Y:S02]  /*0fb0*/  ISETP.NE.AND P0, PT, R37, RZ, PT ;  /* 0x000000ff2500720c */ /* 0x000fe40003f05270 */
[----:B------:R-:W-:-:S11]  /*0fc0*/  MOV R40, R41 ;  /* 0x0000002900287202 */ /* 0x000fd60000000f00 */
[----:B------:R-:W-:Y:S05]  /*0fd0*/  @!P0 BRA `(.L_x_33) ;  /* 0x0000000000208947 */ /* 0x000fea0003800000 */
[----:B------:R-:W-:Y:S01]  /*0fe0*/  IMAD.MOV.U32 R39, RZ, RZ, R26 ;  /* 0x000000ffff277224 */ /* 0x000fe200078e001a */
[----:B------:R-:W-:Y:S01]  /*0ff0*/  MOV R40, R42 ;  /* 0x0000002a00287202 */ /* 0x000fe20000000f00 */
[----:B------:R-:W-:Y:S06]  /*1000*/  BRA `(.L_x_33) ;  /* 0x0000000000147947 */ /* 0x000fec0003800000 */
.L_x_32:
[----:B------:R-:W-:Y:S01]  /*1010*/  ISETP.NE.AND P0, PT, R37, 0x3, PT ;  /* 0x000000032500780c */ /* 0x000fe20003f05270 */
[----:B------:R-:W-:Y:S01]  /*1020*/  IMAD.MOV.U32 R40, RZ, RZ, R36 ;  /* 0x000000ffff287224 */ /* 0x000fe200078e0024 */
[----:B------:R-:W-:-:S11]  /*1030*/  MOV R39, R42 ;  /* 0x0000002a00277202 */ /* 0x000fd60000000f00 */
[----:B------:R-:W-:Y:S02]  /*1040*/  @P0 MOV R39, R41 ;  /* 0x0000002900270202 */ /* 0x000fe40000000f00 */
[----:B------:R-:W-:-:S07]  /*1050*/  @P0 MOV R40, R38 ;  /* 0x0000002600280202 */ /* 0x000fce0000000f00 */
.L_x_33:
[----:B------:R-:W-:-:S09]  /*1060*/  UISETP.NE.AND UP0, UPT, UR4, URZ, UPT ;  /* 0x000000ff0400728c */ /* 0x000fd2000bf05270 */
[----:B------:R-:W-:Y:S05]  /*1070*/  BRA.U UP0, `(.L_x_34) ;  /* 0x0000000100387547 */ /* 0x000fea000b800000 */
[----:B------:R-:W-:Y:S02]  /*1080*/  ISETP.GE.U32.AND P0, PT, R18, UR32, PT ;  /* 0x0000002012007c0c */ /* 0x000fe4000bf06070 */
[----:B------:R-:W-:Y:S02]  /*1090*/  IADD3 R41, P1, PT, R17, R18, RZ ;  /* 0x0000001211297210 */ /* 0x000fe40007f3e0ff */
[----:B------:R-:W-:-:S13]  /*10a0*/  ISETP.GE.AND.EX P0, PT, R28, UR33, PT, P0 ;  /* 0x000000211c007c0c */ /* 0x000fda000bf06300 */
[----:B------:R-:W0:Y:S01]  /*10b0*/  @!P0 LDC.64 R26, c[0x0][0x540] ;  /* 0x00015000ff1a8b82 */ /* 0x000e220000000a00 */
[----:B------:R-:W-:-:S05]  /*10c0*/  @!P0 LOP3.LUT R39, R39, 0x1, RZ, 0xc0, !PT ;  /* 0x0000000127278812 */ /* 0x000fca00078ec0ff */
[----:B0-----:R1:W-:Y:S01]  /*10d0*/  @!P0 STG.E.U8 desc[UR76][R26.64], R39 ;  /* 0x000000271a008986 */ /* 0x0013e2000c10114c */
[----:B------:R-:W-:Y:S01]  /*10e0*/  ISETP.GE.U32.AND P0, PT, R41, UR32, PT ;  /* 0x0000002029007c0c */ /* 0x000fe2000bf06070 */
[----:B------:R-:W-:-:S05]  /*10f0*/  IMAD.X R41, RZ, RZ, R28, P1 ;  /* 0x000000ffff297224 */ /* 0x000fca00008e061c */
[----:B------:R-:W-:-:S13]  /*1100*/  ISETP.GE.AND.EX P0, PT, R41, UR33, PT, P0 ;  /* 0x0000002129007c0c */ /* 0x000fda000bf06300 */
[----:B-1----:R-:W-:Y:S05]  /*1110*/  @P0 BRA `(.L_x_35) ;  /* 0x0000001c00840947 */ /* 0x002fea0003800000 */
[----:B------:R-:W0:Y:S01]  /*1120*/  LDC.64 R26, c[0x0][0x540] ;  /* 0x00015000ff1a7b82 */ /* 0x000e220000000a00 */
[----:B------:R-:W-:-:S05]  /*1130*/  LOP3.LUT R39, R40, 0x1, RZ, 0xc0, !PT ;  /* 0x0000000128277812 */ /* 0x000fca00078ec0ff */
[----:B0-----:R1:W-:Y:S01]  /*1140*/  STG.E.U8 desc[UR76][R26.64], R39 ;  /* 0x000000271a007986 */ /* 0x0013e2000c10114c */
[----:B------:R-:W-:Y:S05]  /*1150*/  BRA `(.L_x_35) ;  /* 0x0000001c00747947 */ /* 0x000fea0003800000 */
.L_x_34:
[----:B------:R-:W-:Y:S01]  /*1160*/  ISETP.GE.U32.AND P0, PT, R18, R24, PT ;  /* 0x000000181200720c */ /* 0x000fe20003f06070 */
[----:B------:R-:W-:Y:S03]  /*1170*/  BSSY.RECONVERGENT B0, `(.L_x_36) ;  /* 0x00000ed000007945 */ /* 0x000fe60003800200 */
[----:B------:R-:W-:-:S13]  /*1180*/  ISETP.GE.AND.EX P0, PT, R28, R25, PT, P0 ;  /* 0x000000191c00720c */ /* 0x000fda0003f06300 */
[----:B------:R-:W-:Y:S05]  /*1190*/  @P0 BRA `(.L_x_37) ;  /* 0x0000000c00a80947 */ /* 0x000fea0003800000 */
[----:B------:R-:W-:Y:S01]  /*11a0*/  HFMA2 R26, -RZ, RZ, 0, 0 ;  /* 0x00000000ff1a7431 */ /* 0x000fe200000001ff */
[----:B------:R-:W-:Y:S01]  /*11b0*/  MOV R27, R18 ;  /* 0x00000012001b7202 */ /* 0x000fe20000000f00 */
[----:B------:R-:W-:-:S03]  /*11c0*/  UISETP.NE.AND UP0, UPT, UR74, URZ, UPT ;  /* 0x000000ff4a00728c */ /* 0x000fc6000bf05270 */
        /* <DEDUP_REMOVED lines=49> */
[----:B------:R-:W-:Y:S01]  /*14e0*/  HFMA2 R26, -RZ, RZ, 0, 0 ;  /* 0x00000000ff1a7431 */ /* 0x000fe200000001ff */
[----:B------:R-:W-:-:S04]  /*14f0*/  UISETP.NE.AND UP0, UPT, UR73, 0x7, UPT ;  /* 0x000000074900788c */ /* 0x000fc8000bf05270 */
[----:B------:R-:W-:-:S05]  /*1500*/  IMAD.HI.U32 R43, R27, UR46, R26 ;  /* 0x0000002e1b2b7c27 */ /* 0x000fca000f8e001a */
        /* <DEDUP_REMOVED lines=168> */
[----:B------:R-:W-:-:S05]  /*1f90*/  MOV R26, RZ ;  /* 0x000000ff001a7202 */ /* 0x000fca0000000f00 */
[----:B0-----:R-:W-:-:S05]  /*1fa0*/  IMAD.HI.U32 R26, R27, UR48, R26 ;  /* 0x000000301b1a7c27 */ /* 0x001fca000f8e001a */
[----:B------:R-:W-:-:S05]  /*1fb0*/  SHF.R.U32.HI R26, RZ, UR49, R26 ;  /* 0x00000031ff1a7c19 */ /* 0x000fca000801161a */
[----:B------:R-:W-:-:S04]  /*1fc0*/  IMAD.MOV R26, RZ, RZ, -R26 ;  /* 0x000000ffff1a7224 */ /* 0x000fc800078e0a1a */
[----:B------:R-:W-:-:S04]  /*1fd0*/  IMAD R26, R26, UR30, R27 ;  /* 0x0000001e1a1a7c24 */ /* 0x000fc8000f8e021b */
[----:B------:R-:W-:-:S07]  /*1fe0*/  IMAD R41, R26, UR31, R41 ;  /* 0x0000001f1a297c24 */ /* 0x000fce000f8e0229 */
.L_x_38:
[----:B------:R-:W0:Y:S01]  /*1ff0*/  LDCU.64 UR48, c[0x0][0x540] ;  /* 0x0000a800ff3077ac */ /* 0x000e220008000a00 */
[----:B------:R-:W-:Y:S02]  /*2000*/  LOP3.LUT R39, R39, 0x1, RZ, 0xc0, !PT ;  /* 0x0000000127277812 */ /* 0x000fe400078ec0ff */
[----:B0-----:R-:W-:-:S04]  /*2010*/  IADD3 R26, P0, PT, R41, UR48, RZ ;  /* 0x00000030291a7c10 */ /* 0x001fc8000ff1e0ff */
[----:B------:R-:W-:-:S05]  /*2020*/  IADD3.X R27, PT, PT, RZ, UR49, RZ, P0, !PT ;  /* 0x00000031ff1b7c10 */ /* 0x000fca00087fe4ff */
[----:B------:R0:W-:Y:S04]  /*2030*/  STG.E.U8 desc[UR76][R26.64], R39 ;  /* 0x000000271a007986 */ /* 0x0001e8000c10114c */
.L_x_37:
[----:B------:R-:W-:Y:S05]  /*2040*/  BSYNC.RECONVERGENT B0 ;  /* 0x0000000000007941 */ /* 0x000fea0003800200 */
.L_x_36:
[----:B0-----:R-:W-:-:S04]  /*2050*/  IADD3 R27, P1, PT, R17, R18, RZ ;  /* 0x00000012111b7210 */ /* 0x001fc80007f3e0ff */
        /* <DEDUP_REMOVED lines=226> */
[----:B------:R-:W-:-:S04]  /*2e80*/  IMAD.MOV.U32 R26, RZ, RZ, RZ ;  /* 0x000000ffff1a7224 */ /* 0x000fc800078e00ff */
[----:B0-----:R-:W-:-:S05]  /*2e90*/  IMAD.HI.U32 R26, R27, UR48, R26 ;  /* 0x000000301b1a7c27 */ /* 0x001fca000f8e001a */
[----:B------:R-:W-:-:S04]  /*2ea0*/  SHF.R.U32.HI R26, RZ, UR49, R26 ;  /* 0x00000031ff1a7c19 */ /* 0x000fc8000801161a */
[----:B------:R-:W-:-:S05]  /*2eb0*/  IADD3 R26, PT, PT, -R26, RZ, RZ ;  /* 0x000000ff1a1a7210 */ /* 0x000fca0007ffe1ff */
[----:B------:R-:W-:-:S04]  /*2ec0*/  IMAD R26, R26, UR30, R27 ;  /* 0x0000001e1a1a7c24 */ /* 0x000fc8000f8e021b */
[----:B------:R-:W-:-:S07]  /*2ed0*/  IMAD R39, R26, UR31, R39 ;  /* 0x0000001f1a277c24 */ /* 0x000fce000f8e0227 */
.L_x_39:
[----:B------:R-:W0:Y:S02]  /*2ee0*/  LDCU.64 UR48, c[0x0][0x540] ;  /* 0x0000a800ff3077ac */ /* 0x000e240008000a00 */
[----:B0-----:R-:W-:Y:S02]  /*2ef0*/  IADD3 R26, P0, PT, R39, UR48, RZ ;  /* 0x00000030271a7c10 */ /* 0x001fe4000ff1e0ff */
[----:B------:R-:W-:Y:S02]  /*2f00*/  LOP3.LUT R39, R40, 0x1, RZ, 0xc0, !PT ;  /* 0x0000000128277812 */ /* 0x000fe400078ec0ff */
[----:B------:R-:W-:-:S05]  /*2f10*/  IADD3.X R27, PT, PT, RZ, UR49, RZ, P0, !PT ;  /* 0x00000031ff1b7c10 */ /* 0x000fca00087fe4ff */
[----:B------:R0:W-:Y:S04]  /*2f20*/  STG.E.U8 desc[UR76][R26.64], R39 ;  /* 0x000000271a007986 */ /* 0x0001e8000c10114c */
.L_x_35:
[----:B------:R-:W-:Y:S01]  /*2f30*/  IADD3 R18, P0, PT, R32, R18, RZ ;  /* 0x0000001220127210 */ /* 0x000fe20007f1e0ff */
[----:B------:R-:W-:Y:S05]  /*2f40*/  WARPSYNC.ALL ;  /* 0x0000000000007948 */ /* 0x000fea0003800000 */
[----:B------:R-:W-:Y:S01]  /*2f50*/  IMAD.X R28, RZ, RZ, R28, P0 ;  /* 0x000000ffff1c7224 */ /* 0x000fe200000e061c */
[----:B------:R-:W-:Y:S01]  /*2f60*/  BAR.SYNC.DEFER_BLOCKING 0x0 ;  /* 0x0000000000007b1d */ /* 0x000fe20000010000 */
[----:B------:R-:W-:-:S04]  /*2f70*/  ISETP.GE.U32.AND P0, PT, R18, R22, PT ;  /* 0x000000161200720c */ /* 0x000fc80003f06070 */
[----:B------:R-:W-:-:S13]  /*2f80*/  ISETP.GE.AND.EX P0, PT, R28, R33, PT, P0 ;  /* 0x000000211c00720c */ /* 0x000fda0003f06300 */
[----:B------:R-:W-:Y:S05]  /*2f90*/  @!P0 BRA `(.L_x_40) ;  /* 0xffffffdc00148947 */ /* 0x000fea000383ffff */
[----:B------:R-:W-:Y:S05]  /*2fa0*/  EXIT ;  /* 0x000000000000794d */ /* 0x000fea0003800000 */
        .weak           $__internal_2_$__cuda_sm20_div_s64
        .type           $__internal_2_$__cuda_sm20_div_s64,@function
        .size           $__internal_2_$__cuda_sm20_div_s64,(.L_x_2163 - $__internal_2_$__cuda_sm20_div_s64)
$__internal_2_$__cuda_sm20_div_s64:
[----:B------:R-:W-:Y:S01]  /*2fb0*/  MOV R38, R32 ;  /* 0x0000002000267202 */ /* 0x000fe20000000f00 */
        /* <DEDUP_REMOVED lines=17> */
[----:B------:R-:W-:-:S04]  /*30d0*/  IMAD.HI.U32 R22, P1, R25, R41, R22 ;  /* 0x0000002919167227 */ /* 0x000fc80007820016 */
[----:B------:R-:W-:Y:S01]  /*30e0*/  IMAD.X R35, R35, 0x1, R25, P0 ;  /* 0x0000000123237824 */ /* 0x000fe200000e0619 */
[----:B------:R-:W-:-:S04]  /*30f0*/  IADD3 R23, P2, PT, R39, R22, RZ ;  /* 0x0000001627177210 */ /* 0x000fc80007f5e0ff */
[----:B------:R-:W-:Y:S01]  /*3100*/  IADD3.X R35, PT, PT, RZ, RZ, R35, P2, P1 ;  /* 0x000000ffff237210 */ /* 0x000fe200017e2423 */
[----:B------:R-:W-:Y:S01]  /*3110*/  IMAD.WIDE.U32 R24, R23, R32, RZ ;  /* 0x0000002017187225 */ /* 0x000fe200078e00ff */
        /* <DEDUP_REMOVED lines=12> */
[----:B------:R-:W-:Y:S01]  /*31e0*/  IADD3 R24, P3, PT, R23, R22, RZ ;  /* 0x0000001617187210 */ /* 0x000fe20007f7e0ff */
[----:B------:R-:W-:Y:S01]  /*31f0*/  IMAD.X R23, R40, 0x1, R35, P0 ;  /* 0x0000000128177824 */ /* 0x000fe200000e0623 */
[----:B------:R-:W-:-:S03]  /*3200*/  SEL R35, R38, UR5, !P1 ;  /* 0x0000000526237c07 */ /* 0x000fc6000c800000 */
[----:B------:R-:W-:Y:S01]  /*3210*/  IMAD.HI.U32 R22, R24, R25, RZ ;  /* 0x0000001918167227 */ /* 0x000fe200078e00ff */
[----:B------:R-:W-:-:S03]  /*3220*/  IADD3.X R38, PT, PT, RZ, RZ, R23, P3, P2 ;  /* 0x000000ffff267210 */ /* 0x000fc60001fe4417 */
[----:B------:R-:W-:Y:S02]  /*3230*/  HFMA2 R23, -RZ, RZ, 0, 0 ;  /* 0x00000000ff177431 */ /* 0x000fe400000001ff */
[-C--:B------:R-:W-:Y:S02]  /*3240*/  IMAD R39, R38, R35.reuse, RZ ;  /* 0x0000002326277224 */ /* 0x080fe400078e02ff */
[----:B------:R-:W-:-:S04]  /*3250*/  IMAD.WIDE.U32 R22, R24, R35, R22 ;  /* 0x0000002318167225 */ /* 0x000fc800078e0016 */
[----:B------:R-:W-:-:S04]  /*3260*/  IMAD.HI.U32 R41, R38, R35, RZ ;  /* 0x0000002326297227 */ /* 0x000fc800078e00ff */
[----:B------:R-:W-:-:S05]  /*3270*/  IMAD.HI.U32 R22, P0, R38, R25, R22 ;  /* 0x0000001926167227 */ /* 0x000fca0007800016 */
[----:B------:R-:W-:Y:S02]  /*3280*/  IADD3 R39, P2, PT, R39, R22, RZ ;  /* 0x0000001627277210 */ /* 0x000fe40007f5e0ff */
[----:B------:R-:W-:-:S03]  /*3290*/  IADD3.X R41, PT, PT, R41, RZ, RZ, P0, !PT ;  /* 0x000000ff29297210 */ /* 0x000fc600007fe4ff */
[----:B------:R-:W-:-:S04]  /*32a0*/  IMAD.WIDE.U32 R22, R39, R32, RZ ;  /* 0x0000002027167225 */ /* 0x000fc800078e00ff */
[----:B------:R-:W-:Y:S01]  /*32b0*/  IMAD.X R41, RZ, RZ, R41, P2 ;  /* 0x000000ffff297224 */ /* 0x000fe200010e0629 */
[----:B------:R-:W-:Y:S02]  /*32c0*/  IADD3 R43, P0, PT, -R22, R25, RZ ;  /* 0x00000019162b7210 */ /* 0x000fe40007f1e1ff */
[----:B------:R-:W-:Y:S01]  /*32d0*/  IADD3 R22, P3, PT, R39, 0x1, RZ ;  /* 0x0000000127167810 */ /* 0x000fe20007f7e0ff */
[----:B------:R-:W-:Y:S01]  /*32e0*/  IMAD R24, R41, R32, R23 ;  /* 0x0000002029187224 */ /* 0x000fe200078e0217 */
[----:B------:R-:W-:-:S04]  /*32f0*/  IADD3 R23, P2, PT, -R32, R43, RZ ;  /* 0x0000002b20177210 */ /* 0x000fc80007f5e1ff */
[----:B------:R-:W-:Y:S02]  /*3300*/  IADD3.X R38, PT, PT, ~R24, R35, RZ, P0, !PT ;  /* 0x0000002318267210 */ /* 0x000fe400007fe5ff */
[----:B------:R-:W-:Y:S02]  /*3310*/  ISETP.GE.U32.AND P0, PT, R43, R32, PT ;  /* 0x000000202b00720c */ /* 0x000fe40003f06070 */
[C---:B------:R-:W-:Y:S02]  /*3320*/  IADD3.X R25, PT, PT, R38.reuse, -0x1, RZ, P2, !PT ;  /* 0xffffffff26197810 */ /* 0x040fe400017fe4ff */
[----:B------:R-:W-:Y:S02]  /*3330*/  ISETP.GE.U32.AND.EX P0, PT, R38, RZ, PT, P0 ;  /* 0x000000ff2600720c */ /* 0x000fe40003f06100 */
[----:B------:R-:W-:Y:S02]  /*3340*/  IADD3.X R24, PT, PT, RZ, R41, RZ, P3, !PT ;  /* 0x00000029ff187210 */ /* 0x000fe40001ffe4ff */
[----:B------:R-:W-:-:S02]  /*3350*/  SEL R23, R23, R43, P0 ;  /* 0x0000002b17177207 */ /* 0x000fc40000000000 */
[----:B------:R-:W-:Y:S02]  /*3360*/  SEL R39, R22, R39, P0 ;  /* 0x0000002716277207 */ /* 0x000fe40000000000 */
[----:B------:R-:W-:Y:S02]  /*3370*/  SEL R25, R25, R38, P0 ;  /* 0x0000002619197207 */ /* 0x000fe40000000000 */
[----:B------:R-:W-:Y:S02]  /*3380*/  ISETP.GE.U32.AND P2, PT, R23, R32, PT ;  /* 0x000000201700720c */ /* 0x000fe40003f46070 */
[----:B------:R-:W-:Y:S02]  /*3390*/  SEL R22, R24, R41, P0 ;  /* 0x0000002918167207 */ /* 0x000fe40000000000 */
[----:B------:R-:W-:Y:S02]  /*33a0*/  IADD3 R24, P3, PT, R39, 0x1, RZ ;  /* 0x0000000127187810 */ /* 0x000fe40007f7e0ff */
[----:B------:R-:W-:-:S02]  /*33b0*/  ISETP.GE.U32.AND.EX P0, PT, R25, RZ, PT, P2 ;  /* 0x000000ff1900720c */ /* 0x000fc40003f06120 */
[----:B------:R-:W-:Y:S01]  /*33c0*/  MOV R35, 0x0 ;  /* 0x0000000000237802 */ /* 0x000fe20000000f00 */
[----:B------:R-:W-:Y:S01]  /*33d0*/  IMAD.X R25, RZ, RZ, R22, P3 ;  /* 0x000000ffff197224 */ /* 0x000fe200018e0616 */
[----:B------:R-:W-:-:S04]  /*33e0*/  SEL R24, R24, R39, P0 ;  /* 0x0000002718187207 */ /* 0x000fc80000000000 */
[----:B------:R-:W-:Y:S02]  /*33f0*/  SEL R25, R25, R22, P0 ;  /* 0x0000001619197207 */ /* 0x000fe40000000000 */
[-C--:B------:R-:W-:Y:S02]  /*3400*/  IADD3 R23, P2, PT, RZ, -R24.reuse, RZ ;  /* 0x80000018ff177210 */ /* 0x080fe40007f5e0ff */
[----:B------:R-:W-:Y:S02]  /*3410*/  ISETP.NE.U32.AND P0, PT, R32, RZ, PT ;  /* 0x000000ff2000720c */ /* 0x000fe40003f05070 */
[----:B------:R-:W-:Y:S02]  /*3420*/  IADD3.X R22, PT, PT, RZ, ~R25, RZ, P2, !PT ;  /* 0x80000019ff167210 */ /* 0x000fe400017fe4ff */
[----:B------:R-:W-:Y:S02]  /*3430*/  ISETP.NE.AND.EX P0, PT, RZ, RZ, PT, P0 ;  /* 0x000000ffff00720c */ /* 0x000fe40003f05300 */
[----:B------:R-:W-:-:S02]  /*3440*/  SEL R24, R23, R24, !P1 ;  /* 0x0000001817187207 */ /* 0x000fc40004800000 */
[----:B------:R-:W-:Y:S02]  /*3450*/  SEL R25, R22, R25, !P1 ;  /* 0x0000001916197207 */ /* 0x000fe40004800000 */
[----:B------:R-:W-:Y:S02]  /*3460*/  SEL R24, R24, 0xffffffff, P0 ;  /* 0xffffffff18187807 */ /* 0x000fe40000000000 */
[----:B------:R-:W-:Y:S01]  /*3470*/  SEL R25, R25, 0xffffffff, P0 ;  /* 0xffffffff19197807 */ /* 0x000fe20000000000 */
[----:B------:R-:W-:Y:S06]  /*3480*/  RET.REL.NODEC R34 `(_ZN2at6native60_GLOBAL__N__fdc43544_27_DistributionRandomKernel_cu_f88cee4443distribution_elementwise_grid_stride_kernelImLi2EZZZNS0_9templates4cuda13random_kernelIPNS_17CUDAGeneratorImplEEEvRNS_18TensorIteratorBaseET_ENKUlvE_clEvENKUlvE8_clEvEUlP24curandStatePhilox4_32_10E_ZNS1_27distribution_nullary_kernelIbm10ulonglong2S7_SF_ZZZS5_IS7_EvS9_SA_ENKSB_clEvENKSC_clEvEUlmE_EEvS9_T2_RKT3_T4_EUlimE0_EEvlNS_15PhiloxCudaStateET1_SJ_) ;  /* 0xffffffc822dc7950 */ /* 0x000fec0003c3ffff */
.L_x_41:
        /* <DEDUP_REMOVED lines=15> */
.L_x_2163:


//--------------------- .text._ZN2at6native60_GLOBAL__N__fdc43544_27_DistributionRandomKernel_cu_f88cee4443distribution_elementwise_grid_stride_kernelImLi2EZZZNS0_9templates4cuda13random_kernelIPNS_17CUDAGeneratorImplEEEvRNS_18TensorIteratorBaseET_ENKUlvE_clEvENKUlvE8_clEvEUlP24curandStatePhilox4_32_10E_ZNS1_27distribution_nullary_kernelIbm10ulonglong2S7_SF_ZZZS5_IS7_EvS9_SA_ENKSB_clEvENKSC_clEvEUlmE_EEvS9_T2_RKT3_T4_EUlimE_EEvlNS_15PhiloxCudaStateET1_SJ_ --------------------------
	.section	.text._ZN2at6native60_GLOBAL__N__fdc43544_27_DistributionRandomKernel_cu_f88cee4443distribution_elementwise_grid_stride_kernelImLi2EZZZNS0_9templates4cuda13random_kernelIPNS_17CUDAGeneratorImplEEEvRNS_18TensorIteratorBaseET_ENKUlvE_clEvENKUlvE8_clEvEUlP24curandStatePhilox4_32_10E_ZNS1_27distribution_nullary_kernelIbm10ulonglong2S7_SF_ZZZS5_IS7_EvS9_SA_ENKSB_clEvENKSC_clEvEUlmE_EEvS9_T2_RKT3_T4_EUlimE_EEvlNS_15PhiloxCudaStateET1_SJ_,"ax",@progbits
	.align	128
.text._ZN2at6native60_GLOBAL__N__fdc43544_27_DistributionRandomKernel_cu_f88cee4443distribution_elementwise_grid_stride_kernelImLi2EZZZNS0_9templates4cuda13random_kernelIPNS_17CUDAGeneratorImplEEEvRNS_18TensorIteratorBaseET_ENKUlvE_clEvENKUlvE8_clEvEUlP24curandStatePhilox4_32_10E_ZNS1_27distribution_nullary_kernelIbm10ulonglong2S7_SF_ZZZS5_IS7_EvS9_SA_ENKSB_clEvENKSC_clEvEUlmE_EEvS9_T2_RKT3_T4_EUlimE_EEvlNS_15PhiloxCudaStateET1_SJ_:
        .type           _ZN2at6native60_GLOBAL__N__fdc43544_27_DistributionRandomKernel_cu_f88cee4443distribution_elementwise_grid_stride_kernelImLi2EZZZNS0_9templates4cuda13random_kernelIPNS_17CUDAGeneratorImplEEEvRNS_18TensorIteratorBaseET_ENKUlvE_clEvENKUlvE8_clEvEUlP24curandStatePhilox4_32_10E_ZNS1_27distribution_nullary_kernelIbm10ulonglong2S7_SF_ZZZS5_IS7_EvS9_SA_ENKSB_clEvENKSC_clEvEUlmE_EEvS9_T2_RKT3_T4_EUlimE_EEvlNS_15PhiloxCudaStateET1_SJ_,@function
        .size           _ZN2at6native60_GLOBAL__N__fdc43544_27_DistributionRandomKernel_cu_f88cee4443distribution_elementwise_grid_stride_kernelImLi2EZZZNS0_9templates4cuda13random_kernelIPNS_17CUDAGeneratorImplEEEvRNS_18TensorIteratorBaseET_ENKUlvE_clEvENKUlvE8_clEvEUlP24curandStatePhilox4_32_10E_ZNS1_27distribution_nullary_kernelIbm10ulonglong2S7_SF_ZZZS5_IS7_EvS9_SA_ENKSB_clEvENKSC_clEvEUlmE_EEvS9_T2_RKT3_T4_EUlimE_EEvlNS_15PhiloxCudaStateET1_SJ_,(.L_x_2165 - _ZN2at6native60_GLOBAL__N__fdc43544_27_DistributionRandomKernel_cu_f88cee4443distribution_elementwise_grid_stride_kernelImLi2EZZZNS0_9templates4cuda13random_kernelIPNS_17CUDAGeneratorImplEEEvRNS_18TensorIteratorBaseET_ENKUlvE_clEvENKUlvE8_clEvEUlP24curandStatePhilox4_32_10E_ZNS1_27distribution_nullary_kernelIbm10ulonglong2S7_SF_ZZZS5_IS7_EvS9_SA_ENKSB_clEvENKSC_clEvEUlmE_EEvS9_T2_RKT3_T4_EUlimE_EEvlNS_15PhiloxCudaStateET1_SJ_)
        .other          _ZN2at6native60_GLOBAL__N__fdc43544_27_DistributionRandomKernel_cu_f88cee4443distribution_elementwise_grid_stride_kernelImLi2EZZZNS0_9templates4cuda13random_kernelIPNS_17CUDAGeneratorImplEEEvRNS_18TensorIteratorBaseET_ENKUlvE_clEvENKUlvE8_clEvEUlP24curandStatePhilox4_32_10E_ZNS1_27distribution_nullary_kernelIbm10ulonglong2S7_SF_ZZZS5_IS7_EvS9_SA_ENKSB_clEvENKSC_clEvEUlmE_EEvS9_T2_RKT3_T4_EUlimE_EEvlNS_15PhiloxCudaStateET1_SJ_,@"STO_CUDA_ENTRY STV_DEFAULT"
_ZN2at6native60_GLOBAL__N__fdc43544_27_DistributionRandomKernel_cu_f88cee4443distribution_elementwise_grid_stride_kernelImLi2EZZZNS0_9templates4cuda13random_kernelIPNS_17CUDAGeneratorImplEEEvRNS_18TensorIteratorBaseET_ENKUlvE_clEvENKUlvE8_clEvEUlP24curandStatePhilox4_32_10E_ZNS1_27distribution_nullary_kernelIbm10ulonglong2S7_SF_ZZZS5_IS7_EvS9_SA_ENKSB_clEvENKSC_clEvEUlmE_EEvS9_T2_RKT3_T4_EUlimE_EEvlNS_15PhiloxCudaStateET1_SJ_:
        /* <DEDUP_REMOVED lines=23> */
[----:B------:R-:W-:-:S04]  /*0170*/  IMAD.WIDE.U32 R8, R28, -0x326172a9, RZ ;  /* 0xcd9e8d571c087825 */ /* 0x000fc800078e00ff */
[----:B------:R-:W-:Y:S01]  /*0180*/  IMAD.MOV.U32 R27, RZ, RZ, R29 ;  /* 0x000000ffff1b7224 */ /* 0x000fe200078e001d */
        /* <DEDUP_REMOVED lines=44> */
[----:B------:R-:W-:-:S03]  /*0450*/  LOP3.LUT R18, R13, R18, R21, 0x96, !PT ;  /* 0x000000120d127212 */ /* 0x000fc600078e9615 */
[C---:B------:R-:W-:Y:S02]  /*0460*/  VIADD R14, R43.reuse, 0x646e171e ;  /* 0x646e171e2b0e7836 */ /* 0x040fe40000000000 */
[----:B------:R-:W-:Y:S02]  /*0470*/  VIADD R15, R43, 0x1fd5c5a3 ;  /* 0x1fd5c5a32b0f7836 */ /* 0x000fe40000000000 */
[----:B------:R-:W-:Y:S01]  /*0480*/  IMAD.WIDE.U32 R18, R18, -0x2daee0ad, RZ ;  /* 0xd2511f5312127825 */ /* 0x000fe200078e00ff */
[----:B------:R-:W-:Y:S02]  /*0490*/  LOP3.LUT R30, R14, R16, R25, 0x96, !PT ;  /* 0x000000100e1e7212 */ /* 0x000fe400078e9619 */
[----:B------:R-:W-:Y:S01]  /*04a0*/  IADD3 R16, PT, PT, R42, 0x5384540f, RZ ;  /* 0x5384540f2a107810 */ /* 0x000fe20007ffe0ff */
[----:B---3--:R-:W-:Y:S01]  /*04b0*/  IMAD R17, R23, UR8, RZ ;  /* 0x0000000817117c24 */ /* 0x008fe2000f8e02ff */
[----:B------:R-:W-:Y:S01]  /*04c0*/  LOP3.LUT R24, R15, R24, R19, 0x96, !PT ;  /* 0x000000180f187212 */ /* 0x000fe200078e9613 */
[----:B------:R-:W-:-:S03]  /*04d0*/  IMAD.WIDE.U32 R30, R30, -0x326172a9, RZ ;  /* 0xcd9e8d571e1e7825 */ /* 0x000fc600078e00ff */
[----:B------:R-:W-:Y:S01]  /*04e0*/  SHF.L.U32 R32, R17, 0x1, RZ ;  /* 0x0000000111207819 */ /* 0x000fe200000006ff */
[----:B------:R-:W-:Y:S01]  /*04f0*/  IMAD.HI.U32 R19, R24, -0x326172a9, RZ ;  /* 0xcd9e8d5718137827 */ /* 0x000fe200078e00ff */
[----:B------:R-:W-:-:S03]  /*0500*/  LOP3.LUT R44, R16, R20, R31, 0x96, !PT ;  /* 0x00000014102c7212 */ /* 0x000fc600078e961f */
[----:B------:R-:W-:Y:S01]  /*0510*/  VIADD R31, R43, 0xdb3d7428 ;  /* 0xdb3d74282b1f7836 */ /* 0x000fe20000000000 */
[----:B------:R-:W-:Y:S01]  /*0520*/  LOP3.LUT R30, R26, R30, R19, 0x96, !PT ;  /* 0x0000001e1a1e7212 */ /* 0x000fe200078e9613 */
[----:B------:R-:W-:-:S04]  /*0530*/  IMAD.WIDE.U32 R44, R44, -0x2daee0ad, RZ ;  /* 0xd2511f532c2c7825 */ /* 0x000fc800078e00ff */
[----:B------:R-:W-:Y:S01]  /*0540*/  VIADD R33, R43, 0x96a522ad ;  /* 0x96a522ad2b217836 */ /* 0x000fe20000000000 */
        /* <DEDUP_REMOVED lines=17> */
[----:B------:R-:W-:Y:S01]  /*0660*/  ISETP.GE.U32.AND P1, PT, R21, R32, PT ;  /* 0x000000201500720c */ /* 0x000fe20003f26070 */
[----:B------:R-:W-:-:S12]  /*0670*/  IMAD.MOV.U32 R21, RZ, RZ, RZ ;  /* 0x000000ffff157224 */ /* 0x000fd800078e00ff */
[----:B------:R-:W-:Y:S02]  /*0680*/  @P1 IADD3 R19, PT, PT, R19, 0x1, RZ ;  /* 0x0000000113131810 */ /* 0x000fe40007ffe0ff */
[----:B------:R-:W-:-:S05]  /*0690*/  @!P2 LOP3.LUT R19, RZ, R32, RZ, 0x33, !PT ;  /* 0x00000020ff13a212 */ /* 0x000fca00078e33ff */
[----:B------:R-:W-:Y:S01]  /*06a0*/  IMAD.MOV.U32 R20, RZ, RZ, R19 ;  /* 0x000000ffff147224 */ /* 0x000fe200078e0013 */
[----:B------:R-:W-:Y:S06]  /*06b0*/  BRA `(.L_x_43) ;  /* 0x0000000000087947 */ /* 0x000fec0003800000 */
.L_x_42:
[----:B------:R-:W-:-:S07]  /*06c0*/  MOV R24, 0x6e0 ;  /* 0x000006e000187802 */ /* 0x000fce0000000f00 */
[----:B------:R-:W-:Y:S05]  /*06d0*/  CALL.REL.NOINC `($__internal_3_$__cuda_sm20_div_s64) ;  /* 0x0000000400c87944 */ /* 0x000fea0003c00000 */
.L_x_43:
        /* <DEDUP_REMOVED lines=10> */
[----:B------:R-:W-:Y:S01]  /*0780*/  IMAD.HI.U32 R20, R30, -0x2daee0ad, RZ ;  /* 0xd2511f531e147827 */ /* 0x000fe200078e00ff */
[----:B------:R-:W-:Y:S01]  /*0790*/  LOP3.LUT R22, R22, R31, RZ, 0x3c, !PT ;  /* 0x0000001f16167212 */ /* 0x000fe200078e3cff */
[----:B------:R-:W0:Y:S01]  /*07a0*/  LDCU.64 UR4, c[0x0][0x380] ;  /* 0x00007000ff0477ac */ /* 0x000e220008000a00 */
[----:B------:R-:W-:Y:S01]  /*07b0*/  LOP3.LUT R36, R36, 0x3, RZ, 0xc0, !PT ;  /* 0x0000000324247812 */ /* 0x000fe200078ec0ff */
[----:B------:R-:W-:Y:S01]  /*07c0*/  VIADD R37, R42, 0x8ff34781 ;  /* 0x8ff347812a257836 */ /* 0x000fe20000000000 */
[----:B------:R-:W-:Y:S01]  /*07d0*/  LOP3.LUT R44, R33, R44, R20, 0x96, !PT ;  /* 0x0000002c212c7212 */ /* 0x000fe200078e9614 */
[----:B------:R-:W-:-:S07]  /*07e0*/  IMAD R40, R22, -0x326172a9, RZ ;  /* 0xcd9e8d5716287824 */ /* 0x000fce00078e02ff */
.L_x_48:
[----:B------:R-:W-:Y:S01]  /*07f0*/  IADD3 R0, PT, PT, R0, 0x1, RZ ;  /* 0x0000000100007810 */ /* 0x000fe20007ffe0ff */
[----:B------:R-:W-:Y:S03]  /*0800*/  BSSY.RECONVERGENT B0, `(.L_x_44) ;  /* 0x000000c000007945 */ /* 0x000fe60003800200 */
[C---:B------:R-:W-:Y:S01]  /*0810*/  ISETP.NE.AND P0, PT, R0.reuse, RZ, PT ;  /* 0x000000ff0000720c */ /* 0x040fe20003f05270 */
[----:B-1----:R-:W-:-:S12]  /*0820*/  IMAD.WIDE.U32 R24, R0, -0x2daee0ad, RZ ;  /* 0xd2511f5300187825 */ /* 0x002fd800078e00ff */
[----:B------:R-:W-:Y:S05]  /*0830*/  @P0 BRA `(.L_x_45) ;  /* 0x0000000000200947 */ /* 0x000fea0003800000 */
[----:B------:R-:W-:-:S05]  /*0840*/  VIADD R2, R2, 0x1 ;  /* 0x0000000102027836 */ /* 0x000fca0000000000 */
[----:B------:R-:W-:-:S13]  /*0850*/  ISETP.NE.AND P0, PT, R2, RZ, PT ;  /* 0x000000ff0200720c */ /* 0x000fda0003f05270 */
[----:B------:R-:W-:Y:S01]  /*0860*/  @!P0 VIADD R28, R28, 0x1 ;  /* 0x000000011c1c8836 */ /* 0x000fe20000000000 */
[----:B------:R-:W-:Y:S01]  /*0870*/  @!P0 IADD3 R20, PT, PT, R29, 0x1, RZ ;  /* 0x000000011d148810 */ /* 0x000fe20007ffe0ff */
[----:B------:R-:W-:-:S03]  /*0880*/  @!P0 IMAD.MOV.U32 R2, RZ, RZ, RZ ;  /* 0x000000ffff028224 */ /* 0x000fc600078e00ff */
[----:B------:R-:W-:-:S13]  /*0890*/  ISETP.NE.AND P1, PT, R28, RZ, !P0 ;  /* 0x000000ff1c00720c */ /* 0x000fda0004725270 */
[----:B------:R-:W-:-:S05]  /*08a0*/  @P1 IMAD.MOV R20, RZ, RZ, R29 ;  /* 0x000000ffff141224 */ /* 0x000fca00078e021d */
[----:B------:R-:W-:-:S07]  /*08b0*/  @!P0 MOV R29, R20 ;  /* 0x00000014001d8202 */ /* 0x000fce0000000f00 */
.L_x_45:
[----:B0-----:R-:W-:Y:S05]  /*08c0*/  BSYNC.RECONVERGENT B0 ;  /* 0x0000000000007941 */ /* 0x001fea0003800200 */
.L_x_44:
[----:B------:R-:W-:Y:S01]  /*08d0*/  IMAD.WIDE.U32 R22, R28, -0x326172a9, RZ ;  /* 0xcd9e8d571c167825 */ /* 0x000fe200078e00ff */
[----:B------:R-:W-:Y:S02]  /*08e0*/  LOP3.LUT R20, R29, R25, R43, 0x96, !PT ;  /* 0x000000191d147212 */ /* 0x000fe400078e962b */
[----:B------:R-:W-:Y:S01]  /*08f0*/  ISETP.GT.AND P0, PT, R36, 0x1, PT ;  /* 0x000000012400780c */ /* 0x000fe20003f04270 */
[----:B------:R-:W-:Y:S01]  /*0900*/  IMAD R41, R30, -0x2daee0ad, RZ ;  /* 0xd2511f531e297824 */ /* 0x000fe200078e02ff */
        /* <DEDUP_REMOVED lines=34> */
[----:B------:R-:W-:Y:S01]  /*0b30*/  IMAD.HI.U32 R35, R30, -0x2daee0ad, RZ ;  /* 0xd2511f531e237827 */ /* 0x000fe200078e00ff */
[----:B------:R-:W-:-:S04]  /*0b40*/  LOP3.LUT R22, R37, R22, R21, 0x96, !PT ;  /* 0x0000001625167212 */ /* 0x000fc800078e9615 */
[----:B------:R-:W-:Y:S01]  /*0b50*/  LOP3.LUT R35, R33, R24, R35, 0x96, !PT ;  /* 0x0000001821237212 */ /* 0x000fe200078e9623 */
[----:B------:R-:W-:Y:S06]  /*0b60*/  @P0 BRA `(.L_x_46) ;  /* 0x0000000000180947 */ /* 0x000fec0003800000 */
[----:B------:R-:W-:Y:S01]  /*0b70*/  ISETP.NE.AND P0, PT, R36, RZ, PT ;  /* 0x000000ff2400720c */ /* 0x000fe20003f05270 */
[----:B------:R-:W-:-:S12]  /*0b80*/  IMAD.MOV.U32 R38, RZ, RZ, R41 ;  /* 0x000000ffff267224 */ /* 0x000fd800078e0029 */
[----:B------:R-:W-:Y:S05]  /*0b90*/  @!P0 BRA `(.L_x_47) ;  /* 0x0000000000208947 */ /* 0x000fea0003800000 */
[----:B------:R-:W-:Y:S01]  /*0ba0*/  IMAD.MOV.U32 R40, RZ, RZ, R44 ;  /* 0x000000ffff287224 */ /* 0x000fe200078e002c */
[----:B------:R-:W-:Y:S01]  /*0bb0*/  MOV R38, R22 ;  /* 0x0000001600267202 */ /* 0x000fe20000000f00 */
[----:B------:R-:W-:Y:S06]  /*0bc0*/  BRA `(.L_x_47) ;  /* 0x0000000000147947 */ /* 0x000fec0003800000 */
.L_x_46:
[----:B------:R-:W-:Y:S01]  /*0bd0*/  ISETP.NE.AND P0, PT, R36, 0x3, PT ;  /* 0x000000032400780c */ /* 0x000fe20003f05270 */
[----:B------:R-:W-:Y:S02]  /*0be0*/  IMAD.MOV.U32 R40, RZ, RZ, R22 ;  /* 0x000000ffff287224 */ /* 0x000fe400078e0016 */
[----:B------:R-:W-:-:S10]  /*0bf0*/  IMAD.MOV.U32 R38, RZ, RZ, R35 ;  /* 0x000000ffff267224 */ /* 0x000fd400078e0023 */
[----:B------:R-:W-:Y:S01]  /*0c00*/  @P0 MOV R40, R41 ;  /* 0x0000002900280202 */ /* 0x000fe20000000f00 */
[----:B------:R-:W-:-:S07]  /*0c10*/  @P0 IMAD.MOV.U32 R38, RZ, RZ, R20 ;  /* 0x000000ffff260224 */ /* 0x000fce00078e0014 */
.L_x_47:
[----:B------:R-:W-:Y:S01]  /*0c20*/  ISETP.GE.U32.AND P0, PT, R39, UR4, PT ;  /* 0x0000000427007c0c */ /* 0x000fe2000bf06070 */
[----:B------:R-:W-:Y:S05]  /*0c30*/  WARPSYNC.ALL ;  /* 0x0000000000007948 */ /* 0x000fea0003800000 */
[----:B------:R-:W-:Y:S02]  /*0c40*/  ISETP.GE.AND.EX P0, PT, R27, UR5, PT, P0 ;  /* 0x000000051b007c0c */ /* 0x000fe4000bf06300 */
[----:B------:R-:W-:-:S04]  /*0c50*/  IADD3 R21, P2, PT, R17, R39, RZ ;  /* 0x0000002711157210 */ /* 0x000fc80007f5e0ff */
[----:B------:R-:W-:Y:S01]  /*0c60*/  ISETP.GE.U32.AND P1, PT, R21, UR4, PT ;  /* 0x0000000415007c0c */ /* 0x000fe2000bf26070 */
[----:B------:R-:W-:-:S05]  /*0c70*/  IMAD.X R22, RZ, RZ, R27, P2 ;  /* 0x000000ffff167224 */ /* 0x000fca00010e061b */
[----:B------:R-:W-:Y:S01]  /*0c80*/  ISETP.GE.AND.EX P1, PT, R22, UR5, PT, P1 ;  /* 0x0000000516007c0c */ /* 0x000fe2000bf26310 */
[----:B------:R-:W0:Y:S08]  /*0c90*/  @!P0 LDC R46, c[0x0][0x3b0] ;  /* 0x0000ec00ff2e8b82 */ /* 0x000e300000000800 */
[----:B------:R-:W1:Y:S08]  /*0ca0*/  @!P0 LDC.64 R22, c[0x0][0x3a8] ;  /* 0x0000ea00ff168b82 */ /* 0x000e700000000a00 */
[----:B------:R-:W2:Y:S01]  /*0cb0*/  @!P1 LDC R44, c[0x0][0x3b0] ;  /* 0x0000ec00ff2c9b82 */ /* 0x000ea20000000800 */
[----:B0-----:R-:W-:-:S07]  /*0cc0*/  @!P0 IMAD R41, R39, R46, RZ ;  /* 0x0000002e27298224 */ /* 0x001fce00078e02ff */
[----:B------:R-:W0:Y:S01]  /*0cd0*/  @!P1 LDC.64 R24, c[0x0][0x3a8] ;  /* 0x0000ea00ff189b82 */ /* 0x000e220000000a00 */
[----:B-1----:R-:W-:-:S04]  /*0ce0*/  @!P0 IADD3 R22, P2, PT, R41, R22, RZ ;  /* 0x0000001629168210 */ /* 0x002fc80007f5e0ff */
[----:B------:R-:W-:Y:S02]  /*0cf0*/  @!P0 LEA.HI.X.SX32 R23, R41, R23, 0x1, P2 ;  /* 0x0000001729178211 */ /* 0x000fe400010f0eff */
[----:B------:R-:W-:Y:S01]  /*0d00*/  @!P0 LOP3.LUT R41, R40, 0x1, RZ, 0xc0, !PT ;  /* 0x0000000128298812 */ /* 0x000fe200078ec0ff */
[----:B------:R-:W-:Y:S02]  /*0d10*/  IMAD.MOV.U32 R40, RZ, RZ, R20 ;  /* 0x000000ffff287224 */ /* 0x000fe400078e0014 */
[----:B--2---:R-:W-:Y:S02]  /*0d20*/  @!P1 IMAD R21, R21, R44, RZ ;  /* 0x0000002c15159224 */ /* 0x004fe400078e02ff */
[----:B------:R1:W-:Y:S01]  /*0d30*/  @!P0 STG.E.U8 desc[UR6][R22.64], R41 ;  /* 0x0000002916008986 */ /* 0x0003e2000c101106 */
[----:B------:R-:W-:Y:S01]  /*0d40*/  IADD3 R39, P0, PT, R32, R39, RZ ;  /* 0x0000002720277210 */ /* 0x000fe20007f1e0ff */
[----:B------:R-:W-:-:S03]  /*0d50*/  IMAD.MOV.U32 R44, RZ, RZ, R35 ;  /* 0x000000ffff2c7224 */ /* 0x000fc600078e0023 */
[----:B------:R-:W-:Y:S02]  /*0d60*/  IADD3.X R27, PT, PT, RZ, R27, RZ, P0, !PT ;  /* 0x0000001bff1b7210 */ /* 0x000fe400007fe4ff */
[----:B------:R-:W-:Y:S02]  /*0d70*/  ISETP.GE.U32.AND P0, PT, R39, R18, PT ;  /* 0x000000122700720c */ /* 0x000fe40003f06070 */
[----:B0-----:R-:W-:Y:S02]  /*0d80*/  @!P1 IADD3 R24, P3, PT, R21, R24, RZ ;  /* 0x0000001815189210 */ /* 0x001fe40007f7e0ff */
[----:B------:R-:W-:Y:S02]  /*0d90*/  ISETP.GE.AND.EX P0, PT, R27, R34, PT, P0 ;  /* 0x000000221b00720c */ /* 0x000fe40003f06300 */
[----:B------:R-:W-:Y:S02]  /*0da0*/  @!P1 LEA.HI.X.SX32 R25, R21, R25, 0x1, P3 ;  /* 0x0000001915199211 */ /* 0x000fe400018f0eff */
[----:B------:R-:W-:-:S05]  /*0db0*/  @!P1 LOP3.LUT R21, R38, 0x1, RZ, 0xc0, !PT ;  /* 0x0000000126159812 */ /* 0x000fca00078ec0ff */
[----:B------:R1:W-:Y:S01]  /*0dc0*/  @!P1 STG.E.U8 desc[UR6][R24.64], R21 ;  /* 0x0000001518009986 */ /* 0x0003e2000c101106 */
[----:B------:R-:W-:Y:S06]  /*0dd0*/  BAR.SYNC.DEFER_BLOCKING 0x0 ;  /* 0x0000000000007b1d */ /* 0x000fec0000010000 */
[----:B------:R-:W-:Y:S05]  /*0de0*/  @!P0 BRA `(.L_x_48) ;  /* 0xfffffff800808947 */ /* 0x000fea000383ffff */
[----:B------:R-:W-:Y:S05]  /*0df0*/  EXIT ;  /* 0x000000000000794d */ /* 0x000fea0003800000 */
        .weak           $__internal_3_$__cuda_sm20_div_s64
        .type           $__internal_3_$__cuda_sm20_div_s64,@function
        .size           $__internal_3_$__cuda_sm20_div_s64,(.L_x_2165 - $__internal_3_$__cuda_sm20_div_s64)
$__internal_3_$__cuda_sm20_div_s64:
[----:B------:R-:W-:Y:S01]  /*0e00*/  MOV R34, R32 ;  /* 0x0000002000227202 */ /* 0x000fe20000000f00 */
[----:B------:R-:W-:-:S05]  /*0e10*/  IMAD.MOV.U32 R35, RZ, RZ, RZ ;  /* 0x000000ffff237224 */ /* 0x000fca00078e00ff */
        /* <DEDUP_REMOVED lines=11> */
[----:B------:R-:W-:-:S04]  /*0ed0*/  IMAD.HI.U32 R18, R20, R25, RZ ;  /* 0x0000001914127227 */ /* 0x000fc800078e00ff */
[----:B------:R-:W-:Y:S02]  /*0ee0*/  IMAD.MOV.U32 R19, RZ, RZ, R20 ;  /* 0x000000ffff137224 */ /* 0x000fe400078e0014 */
[-C--:B------:R-:W-:Y:S02]  /*0ef0*/  IMAD R35, R21, R37.reuse, RZ ;  /* 0x0000002515237224 */ /* 0x080fe400078e02ff */
[----:B------:R-:W-:-:S04]  /*0f00*/  IMAD.WIDE.U32 R18, P0, R20, R37, R18 ;  /* 0x0000002514127225 */ /* 0x000fc80007800012 */
[----:B------:R-:W-:-:S04]  /*0f10*/  IMAD.HI.U32 R18, P1, R21, R25, R18 ;  /* 0x0000001915127227 */ /* 0x000fc80007820012 */
[----:B------:R-:W-:Y:S01]  /*0f20*/  IMAD.HI.U32 R25, R21, R37, RZ ;  /* 0x0000002515197227 */ /* 0x000fe200078e00ff */
[----:B------:R-:W-:-:S03]  /*0f30*/  IADD3 R19, P2, PT, R35, R18, RZ ;  /* 0x0000001223137210 */ /* 0x000fc60007f5e0ff */
[----:B------:R-:W-:Y:S02]  /*0f40*/  IMAD.X R25, R25, 0x1, R21, P0 ;  /* 0x0000000119197824 */ /* 0x000fe400000e0615 */
[----:B------:R-:W-:-:S03]  /*0f50*/  IMAD.WIDE.U32 R20, R19, R32, RZ ;  /* 0x0000002013147225 */ /* 0x000fc600078e00ff */
[----:B------:R-:W-:Y:S02]  /*0f60*/  IADD3.X R25, PT, PT, RZ, RZ, R25, P2, P1 ;  /* 0x000000ffff197210 */ /* 0x000fe400017e2419 */
[----:B------:R-:W-:Y:S02]  /*0f70*/  IADD3 R35, P0, PT, RZ, -R20, RZ ;  /* 0x80000014ff237210 */ /* 0x000fe40007f1e0ff */
[----:B------:R-:W-:Y:S01]  /*0f80*/  ISETP.LE.AND P1, PT, RZ, UR5, PT ;  /* 0x00000005ff007c0c */ /* 0x000fe2000bf23270 */
[----:B------:R-:W-:Y:S01]  /*0f90*/  IMAD R20, R25, R32, R21 ;  /* 0x0000002019147224 */ /* 0x000fe200078e0215 */
[----:B------:R-:W-:Y:S01]  /*0fa0*/  IADD3 R21, P4, PT, RZ, -UR4, RZ ;  /* 0x80000004ff157c10 */ /* 0x000fe2000ff9e0ff */
[----:B------:R-:W-:-:S03]  /*0fb0*/  IMAD.HI.U32 R18, R19, R35, RZ ;  /* 0x0000002313127227 */ /* 0x000fc600078e00ff */
[----:B------:R-:W-:Y:S01]  /*0fc0*/  IADD3.X R20, PT, PT, RZ, ~R20, RZ, P0, !PT ;  /* 0x80000014ff147210 */ /* 0x000fe200007fe4ff */
[----:B------:R-:W-:Y:S01]  /*0fd0*/  IMAD.X R34, RZ, RZ, ~UR5, P4 ;  /* 0x80000005ff227e24 */ /* 0x000fe2000a0e06ff */
[----:B------:R-:W-:-:S03]  /*0fe0*/  SEL R21, R21, UR4, !P1 ;  /* 0x0000000415157c07 */ /* 0x000fc6000c800000 */
        /* <DEDUP_REMOVED lines=13> */
[----:B------:R-:W-:-:S04]  /*10c0*/  IMAD.HI.U32 R18, P0, R34, R21, R18 ;  /* 0x0000001522127227 */ /* 0x000fc80007800012 */
[----:B------:R-:W-:Y:S01]  /*10d0*/  IMAD.X R35, RZ, RZ, R35, P0 ;  /* 0x000000ffff237224 */ /* 0x000fe200000e0623 */
[----:B------:R-:W-:-:S05]  /*10e0*/  IADD3 R37, P2, PT, R37, R18, RZ ;  /* 0x0000001225257210 */ /* 0x000fca0007f5e0ff */
[----:B------:R-:W-:Y:S02]  /*10f0*/  IMAD.X R35, RZ, RZ, R35, P2 ;  /* 0x000000ffff237224 */ /* 0x000fe400010e0623 */
[----:B------:R-:W-:-:S04]  /*1100*/  IMAD.WIDE.U32 R18, R37, R32, RZ ;  /* 0x0000002025127225 */ /* 0x000fc800078e00ff */
[-C--:B------:R-:W-:Y:S01]  /*1110*/  IMAD R20, R35, R32.reuse, R19 ;  /* 0x0000002023147224 */ /* 0x080fe200078e0213 */
[----:B------:R-:W-:Y:S02]  /*1120*/  IADD3 R41, P0, PT, -R18, R21, RZ ;  /* 0x0000001512297210 */ /* 0x000fe40007f1e1ff */
[----:B------:R-:W-:Y:S02]  /*1130*/  IADD3 R18, P3, PT, R37, 0x1, RZ ;  /* 0x0000000125127810 */ /* 0x000fe40007f7e0ff */
[----:B------:R-:W-:Y:S01]  /*1140*/  IADD3.X R34, PT, PT, ~R20, R25, RZ, P0, !PT ;  /* 0x0000001914227210 */ /* 0x000fe200007fe5ff */
[----:B------:R-:W-:Y:S01]  /*1150*/  IMAD.MOV.U32 R25, RZ, RZ, 0x0 ;  /* 0x00000000ff197424 */ /* 0x000fe200078e00ff */
        /* <DEDUP_REMOVED lines=11> */
[----:B------:R-:W-:-:S03]  /*1210*/  ISETP.GE.U32.AND.EX P0, PT, R21, RZ, PT, P2 ;  /* 0x000000ff1500720c */ /* 0x000fc60003f06120 */
        /* <DEDUP_REMOVED lines=11> */
[----:B------:R-:W-:Y:S06]  /*12d0*/  RET.REL.NODEC R24 `(_ZN2at6native60_GLOBAL__N__fdc43544_27_DistributionRandomKernel_cu_f88cee4443distribution_elementwise_grid_stride_kernelImLi2EZZZNS0_9templates4cuda13random_kernelIPNS_17CUDAGeneratorImplEEEvRNS_18TensorIteratorBaseET_ENKUlvE_clEvENKUlvE8_clEvEUlP24curandStatePhilox4_32_10E_ZNS1_27distribution_nullary_kernelIbm10ulonglong2S7_SF_ZZZS5_IS7_EvS9_SA_ENKSB_clEvENKSC_clEvEUlmE_EEvS9_T2_RKT3_T4_EUlimE_EEvlNS_15PhiloxCudaStateET1_SJ_) ;  /* 0xffffffec18487950 */ /* 0x000fec0003c3ffff */
.L_x_49:
        /* <DEDUP_REMOVED lines=10> */
.L_x_2165:


//--------------------- .text._ZN2at6native60_GLOBAL__N__fdc43544_27_DistributionRandomKernel_cu_f88cee4443distribution_elementwise_grid_stride_kernelIjLi4EZZZNS0_9templates4cuda13random_kernelIPNS_17CUDAGeneratorImplEEEvRNS_18TensorIteratorBaseET_ENKUlvE_clEvENKUlvE7_clEvEUlP24curandStatePhilox4_32_10E0_ZNS1_27distribution_nullary_kernelIN3c108BFloat16Ej5uint4S7_SF_ZZZS5_IS7_EvS9_SA_ENKSB_clEvENKSC_clEvEUljE_EEvS9_T2_RKT3_T4_EUlijE0_EEvlNS_15PhiloxCudaStateET1_SL_ --------------------------
	.section	.text._ZN2at6native60_GLOBAL__N__fdc43544_27_DistributionRandomKernel_cu_f88cee4443distribution_elementwise_grid_stride_kernelIjLi4EZZZNS0_9templates4cuda13random_kernelIPNS_17CUDAGeneratorImplEEEvRNS_18TensorIteratorBaseET_ENKUlvE_clEvENKUlvE7_clEvEUlP24curandStatePhilox4_32_10E0_ZNS1_27distribution_nullary_kernelIN3c108BFloat16Ej5uint4S7_SF_ZZZS5_IS7_EvS9_SA_ENKSB_clEvENKSC_clEvEUljE_EEvS9_T2_RKT3_T4_EUlijE0_EEvlNS_15PhiloxCudaStateET1_SL_,"ax",@progbits
	.align	128
.text._ZN2at6native60_GLOBAL__N__fdc43544_27_DistributionRandomKernel_cu_f88cee4443distribution_elementwise_grid_stride_kernelIjLi4EZZZNS0_9templates4cuda13random_kernelIPNS_17CUDAGeneratorImplEEEvRNS_18TensorIteratorBaseET_ENKUlvE_clEvENKUlvE7_clEvEUlP24curandStatePhilox4_32_10E0_ZNS1_27distribution_nullary_kernelIN3c108BFloat16Ej5uint4S7_SF_ZZZS5_IS7_EvS9_SA_ENKSB_clEvENKSC_clEvEUljE_EEvS9_T2_RKT3_T4_EUlijE0_EEvlNS_15PhiloxCudaStateET1_SL_:
        .type           _ZN2at6native60_GLOBAL__N__fdc43544_27_DistributionRandomKernel_cu_f88cee4443distribution_elementwise_grid_stride_kernelIjLi4EZZZNS0_9templates4cuda13random_kernelIPNS_17CUDAGeneratorImplEEEvRNS_18TensorIteratorBaseET_ENKUlvE_clEvENKUlvE7_clEvEUlP24curandStatePhilox4_32_10E0_ZNS1_27distribution_nullary_kernelIN3c108BFloat16Ej5uint4S7_SF_ZZZS5_IS7_EvS9_SA_ENKSB_clEvENKSC_clEvEUljE_EEvS9_T2_RKT3_T4_EUlijE0_EEvlNS_15PhiloxCudaStateET1_SL_,@function
        .size           _ZN2at6native60_GLOBAL__N__fdc43544_27_DistributionRandomKernel_cu_f88cee4443distribution_elementwise_grid_stride_kernelIjLi4EZZZNS0_9templates4cuda13random_kernelIPNS_17CUDAGeneratorImplEEEvRNS_18TensorIteratorBaseET_ENKUlvE_clEvENKUlvE7_clEvEUlP24curandStatePhilox4_32_10E0_ZNS1_27distribution_nullary_kernelIN3c108BFloat16Ej5uint4S7_SF_ZZZS5_IS7_EvS9_SA_ENKSB_clEvENKSC_clEvEUljE_EEvS9_T2_RKT3_T4_EUlijE0_EEvlNS_15PhiloxCudaStateET1_SL_,(.L_x_2167 - _ZN2at6native60_GLOBAL__N__fdc43544_27_DistributionRandomKernel_cu_f88cee4443distribution_elementwise_grid_stride_kernelIjLi4EZZZNS0_9templates4cuda13random_kernelIPNS_17CUDAGeneratorImplEEEvRNS_18TensorIteratorBaseET_ENKUlvE_clEvENKUlvE7_clEvEUlP24curandStatePhilox4_32_10E0_ZNS1_27distribution_nullary_kernelIN3c108BFloat16Ej5uint4S7_SF_ZZZS5_IS7_EvS9_SA_ENKSB_clEvENKSC_clEvEUljE_EEvS9_T2_RKT3_T4_EUlijE0_EEvlNS_15PhiloxCudaStateET1_SL_)
        .other          _ZN2at6native60_GLOBAL__N__fdc43544_27_DistributionRandomKernel_cu_f88cee4443distribution_elementwise_grid_stride_kernelIjLi4EZZZNS0_9templates4cuda13random_kernelIPNS_17CUDAGeneratorImplEEEvRNS_18TensorIteratorBaseET_ENKUlvE_clEvENKUlvE7_clEvEUlP24curandStatePhilox4_32_10E0_ZNS1_27distribution_nullary_kernelIN3c108BFloat16Ej5uint4S7_SF_ZZZS5_IS7_EvS9_SA_ENKSB_clEvENKSC_clEvEUljE_EEvS9_T2_RKT3_T4_EUlijE0_EEvlNS_15PhiloxCudaStateET1_SL_,@"STO_CUDA_ENTRY STV_DEFAULT"
_ZN2at6native60_GLOBAL__N__fdc43544_27_DistributionRandomKernel_cu_f88cee4443distribution_elementwise_grid_stride_kernelIjLi4EZZZNS0_9templates4cuda13random_kernelIPNS_17CUDAGeneratorImplEEEvRNS_18TensorIteratorBaseET_ENKUlvE_clEvENKUlvE7_clEvEUlP24curandStatePhilox4_32_10E0_ZNS1_27distribution_nullary_kernelIN3c108BFloat16Ej5uint4S7_SF_ZZZS5_IS7_EvS9_SA_ENKSB_clEvENKSC_clEvEUljE_EEvS9_T2_RKT3_T4_EUlijE0_EEvlNS_15PhiloxCudaStateET1_SL_:
        /* <DEDUP_REMOVED lines=112> */
.L_x_50:
[----:B------:R-:W-:-:S07]  /*0700*/  MOV R28, 0x720 ;  /* 0x00000720001c7802 */ /* 0x000fce0000000f00 */
[----:B------:R-:W-:Y:S05]  /*0710*/  CALL.REL.NOINC `($__internal_4_$__cuda_sm20_div_s64) ;  /* 0x0000004c00387944 */ /* 0x000fea0003c00000 */
.L_x_51:
        /* <DEDUP_REMOVED lines=81> */
.L_x_68:
        /* <DEDUP_REMOVED lines=13> */
.L_x_53:
[----:B0-----:R-:W-:Y:S05]  /*0d00*/  BSYNC.RECONVERGENT B0 ;  /* 0x0000000000007941 */ /* 0x001fea0003800200 */
.L_x_52:
        /* <DEDUP_REMOVED lines=62> */
.L_x_54:
        /* <DEDUP_REMOVED lines=9> */
.L_x_55:
        /* <DEDUP_REMOVED lines=13> */
[----:B------:R-:W-:Y:S01]  /*1250*/  @!P2 IMAD.HI.U32 R45, R38, -0xff00ff, RZ ;  /* 0xff00ff01262da827 */ /* 0x000fe200078e00ff */
[----:B------:R-:W0:Y:S03]  /*1260*/  @!P2 LDC.64 R24, c[0x0][0x540] ;  /* 0x00015000ff18ab82 */ /* 0x000e260000000a00 */
[----:B------:R-:W-:Y:S01]  /*1270*/  @!P1 IMAD.HI.U32 R43, R40, -0xff00ff, RZ ;  /* 0xff00ff01282b9827 */ /* 0x000fe200078e00ff */
[----:B------:R-:W-:-:S03]  /*1280*/  @!P2 SHF.R.U32.HI R45, RZ, 0x8, R45 ;  /* 0x00000008ff2da819 */ /* 0x000fc6000001162d */
[----:B------:R-:W-:Y:S01]  /*1290*/  @!P0 IMAD.HI.U32 R44, R41, -0xff00ff, RZ ;  /* 0xff00ff01292c8827 */ /* 0x000fe200078e00ff */
[----:B------:R-:W1:Y:S01]  /*12a0*/  @!P1 LDC.64 R26, c[0x0][0x540] ;  /* 0x00015000ff1a9b82 */ /* 0x000e620000000a00 */
[----:B------:R-:W-:Y:S02]  /*12b0*/  @!P1 SHF.R.U32.HI R43, RZ, 0x8, R43 ;  /* 0x00000008ff2b9819 */ /* 0x000fe4000001162b */
[----:B------:R-:W-:Y:S01]  /*12c0*/  @!P2 IMAD R45, R45, -0x101, R38 ;  /* 0xfffffeff2d2da824 */ /* 0x000fe200078e0226 */
[----:B------:R-:W-:Y:S02]  /*12d0*/  @!P0 SHF.R.U32.HI R44, RZ, 0x8, R44 ;  /* 0x00000008ff2c8819 */ /* 0x000fe4000001162c */
[----:B------:R-:W-:Y:S02]  /*12e0*/  @!P1 IMAD R43, R43, -0x101, R40 ;  /* 0xfffffeff2b2b9824 */ /* 0x000fe400078e0228 */
[----:B------:R-:W2:Y:S01]  /*12f0*/  @!P0 LDC.64 R28, c[0x0][0x540] ;  /* 0x00015000ff1c8b82 */ /* 0x000ea20000000a00 */
[----:B------:R-:W-:Y:S01]  /*1300*/  @!P0 IMAD R44, R44, -0x101, R41 ;  /* 0xfffffeff2c2c8824 */ /* 0x000fe200078e0229 */
[----:B------:R-:W-:-:S02]  /*1310*/  @!P2 I2FP.F32.U32 R45, R45 ;  /* 0x0000002d002da245 */ /* 0x000fc40000201000 */
[----:B------:R-:W-:Y:S02]  /*1320*/  @!P1 I2FP.F32.U32 R43, R43 ;  /* 0x0000002b002b9245 */ /* 0x000fe40000201000 */
[----:B------:R-:W-:Y:S02]  /*1330*/  @!P2 F2FP.BF16.F32.PACK_AB R45, RZ, R45 ;  /* 0x0000002dff2da23e */ /* 0x000fe400000010ff */
[----:B------:R-:W-:Y:S02]  /*1340*/  @!P0 I2FP.F32.U32 R44, R44 ;  /* 0x0000002c002c8245 */ /* 0x000fe40000201000 */
[----:B------:R-:W-:Y:S01]  /*1350*/  @!P1 F2FP.BF16.F32.PACK_AB R43, RZ, R43 ;  /* 0x0000002bff2b923e */ /* 0x000fe200000010ff */
[----:B0-----:R3:W-:Y:S01]  /*1360*/  @!P2 STG.E.U16 desc[UR76][R24.64], R45 ;  /* 0x0000002d1800a986 */ /* 0x0017e2000c10154c */
[----:B------:R-:W-:-:S03]  /*1370*/  @!P0 F2FP.BF16.F32.PACK_AB R44, RZ, R44 ;  /* 0x0000002cff2c823e */ /* 0x000fc600000010ff */
[----:B-1----:R3:W-:Y:S01]  /*1380*/  @!P1 STG.E.U16 desc[UR76][R26.64], R43 ;  /* 0x0000002b1a009986 */ /* 0x0027e2000c10154c */
[----:B------:R-:W-:-:S03]  /*1390*/  IADD3 R38, P1, PT, R39, R16, RZ ;  /* 0x0000001027267210 */ /* 0x000fc60007f3e0ff */
[----:B--2---:R3:W-:Y:S01]  /*13a0*/  @!P0 STG.E.U16 desc[UR76][R28.64], R44 ;  /* 0x0000002c1c008986 */ /* 0x0047e2000c10154c */
[----:B------:R-:W-:Y:S02]  /*13b0*/  ISETP.GE.U32.AND P0, PT, R38, UR48, PT ;  /* 0x0000003026007c0c */ /* 0x000fe4000bf06070 */
[----:B------:R-:W-:-:S04]  /*13c0*/  IADD3.X R38, PT, PT, RZ, R17, RZ, P1, !PT ;  /* 0x00000011ff267210 */ /* 0x000fc80000ffe4ff */
[----:B------:R-:W-:-:S13]  /*13d0*/  ISETP.GE.AND.EX P0, PT, R38, UR49, PT, P0 ;  /* 0x0000003126007c0c */ /* 0x000fda000bf06300 */
[----:B---3--:R-:W-:Y:S05]  /*13e0*/  @P0 BRA `(.L_x_57) ;  /* 0x0000003c00d80947 */ /* 0x008fea0003800000 */
[----:B------:R-:W-:Y:S01]  /*13f0*/  IMAD.HI.U32 R26, R42, -0xff00ff, RZ ;  /* 0xff00ff012a1a7827 */ /* 0x000fe200078e00ff */
[----:B------:R-:W0:Y:S04]  /*1400*/  LDC.64 R24, c[0x0][0x540] ;  /* 0x00015000ff187b82 */ /* 0x000e280000000a00 */
[----:B------:R-:W-:-:S05]  /*1410*/  SHF.R.U32.HI R27, RZ, 0x8, R26 ;  /* 0x00000008ff1b7819 */ /* 0x000fca000001161a */
[----:B------:R-:W-:-:S05]  /*1420*/  IMAD R27, R27, -0x101, R42 ;  /* 0xfffffeff1b1b7824 */ /* 0x000fca00078e022a */
[----:B------:R-:W-:-:S04]  /*1430*/  I2FP.F32.U32 R27, R27 ;  /* 0x0000001b001b7245 */ /* 0x000fc80000201000 */
[----:B------:R-:W-:-:S05]  /*1440*/  F2FP.BF16.F32.PACK_AB R27, RZ, R27 ;  /* 0x0000001bff1b723e */ /* 0x000fca00000010ff */
[----:B0-----:R1:W-:Y:S01]  /*1450*/  STG.E.U16 desc[UR76][R24.64], R27 ;  /* 0x0000001b18007986 */ /* 0x0013e2000c10154c */
[----:B------:R-:W-:Y:S05]  /*1460*/  BRA `(.L_x_57) ;  /* 0x0000003c00b87947 */ /* 0x000fea0003800000 */
.L_x_56:
        /* <DEDUP_REMOVED lines=233> */
.L_x_60:
[----:B------:R-:W0:Y:S01]  /*2300*/  LDCU.64 UR48, c[0x0][0x540] ;  /* 0x0000a800ff3077ac */ /* 0x000e220008000a00 */
[----:B------:R-:W-:-:S05]  /*2310*/  IMAD.HI.U32 R24, R38, -0xff00ff, RZ ;  /* 0xff00ff0126187827 */ /* 0x000fca00078e00ff */
[----:B------:R-:W-:-:S05]  /*2320*/  SHF.R.U32.HI R25, RZ, 0x8, R24 ;  /* 0x00000008ff197819 */ /* 0x000fca0000011618 */
[----:B------:R-:W-:-:S05]  /*2330*/  IMAD R25, R25, -0x101, R38 ;  /* 0xfffffeff19197824 */ /* 0x000fca00078e0226 */
[----:B------:R-:W-:Y:S02]  /*2340*/  I2FP.F32.U32 R25, R25 ;  /* 0x0000001900197245 */ /* 0x000fe40000201000 */
[----:B0-----:R-:W-:Y:S02]  /*2350*/  IADD3 R26, P0, PT, R26, UR48, RZ ;  /* 0x000000301a1a7c10 */ /* 0x001fe4000ff1e0ff */
[----:B------:R-:W-:Y:S02]  /*2360*/  F2FP.BF16.F32.PACK_AB R25, RZ, R25 ;  /* 0x00000019ff19723e */ /* 0x000fe400000010ff */
[----:B------:R-:W-:-:S05]  /*2370*/  IADD3.X R27, PT, PT, RZ, UR49, RZ, P0, !PT ;  /* 0x00000031ff1b7c10 */ /* 0x000fca00087fe4ff */
[----:B------:R0:W-:Y:S04]  /*2380*/  STG.E.U16 desc[UR76][R26.64], R25 ;  /* 0x000000191a007986 */ /* 0x0001e8000c10154c */
.L_x_59:
[----:B------:R-:W-:Y:S05]  /*2390*/  BSYNC.RECONVERGENT B0 ;  /* 0x0000000000007941 */ /* 0x000fea0003800200 */
.L_x_58:
        /* <DEDUP_REMOVED lines=245> */
.L_x_63:
        /* <DEDUP_REMOVED lines=9> */
.L_x_62:
[----:B------:R-:W-:Y:S05]  /*3380*/  BSYNC.RECONVERGENT B0 ;  /* 0x0000000000007941 */ /* 0x000fea0003800200 */
.L_x_61:
        /* <DEDUP_REMOVED lines=245> */
.L_x_66:
[----:B------:R-:W0:Y:S01]  /*42e0*/  LDCU.64 UR48, c[0x0][0x540] ;  /* 0x0000a800ff3077ac */ /* 0x000e220008000a00 */
[----:B------:R-:W-:-:S05]  /*42f0*/  IMAD.HI.U32 R24, R41, -0xff00ff, RZ ;  /* 0xff00ff0129187827 */ /* 0x000fca00078e00ff */
[----:B------:R-:W-:-:S05]  /*4300*/  SHF.R.U32.HI R24, RZ, 0x8, R24 ;  /* 0x00000008ff187819 */ /* 0x000fca0000011618 */
[----:B------:R-:W-:-:S05]  /*4310*/  IMAD R24, R24, -0x101, R41 ;  /* 0xfffffeff18187824 */ /* 0x000fca00078e0229 */
[----:B------:R-:W-:Y:S02]  /*4320*/  I2FP.F32.U32 R24, R24 ;  /* 0x0000001800187245 */ /* 0x000fe40000201000 */
[----:B0-----:R-:W-:Y:S02]  /*4330*/  IADD3 R26, P0, PT, R26, UR48, RZ ;  /* 0x000000301a1a7c10 */ /* 0x001fe4000ff1e0ff */
[----:B------:R-:W-:-:S03]  /*4340*/  F2FP.BF16.F32.PACK_AB R24, RZ, R24 ;  /* 0x00000018ff18723e */ /* 0x000fc600000010ff */
[----:B------:R-:W-:-:S05]  /*4350*/  IMAD.X R27, RZ, RZ, UR49, P0 ;  /* 0x00000031ff1b7e24 */ /* 0x000fca00080e06ff */
[----:B------:R0:W-:Y:S03]  /*4360*/  STG.E.U16 desc[UR76][R26.64], R24 ;  /* 0x000000181a007986 */ /* 0x0001e6000c10154c */
.L_x_65:
[----:B------:R-:W-:Y:S05]  /*4370*/  BSYNC.RECONVERGENT B0 ;  /* 0x0000000000007941 */ /* 0x000fea0003800200 */
.L_x_64:
[----:B------:R-:W-:-:S04]  /*4380*/  IADD3 R25, P1, PT, R39, R16, RZ ;  /* 0x0000001027197210 */ /* 0x000fc80007f3e0ff */
[----:B------:R-:W-:Y:S02]  /*4390*/  ISETP.GE.U32.AND P0, PT, R25, R22, PT ;  /* 0x000000161900720c */ /* 0x000fe40003f06070 */
[----:B0-----:R-:W-:-:S04]  /*43a0*/  IADD3.X R24, PT, PT, RZ, R17, RZ, P1, !PT ;  /* 0x00000011ff187210 */ /* 0x001fc80000ffe4ff */
        /* <DEDUP_REMOVED lines=241> */
.L_x_67:
        /* <DEDUP_REMOVED lines=9> */
.L_x_57:
        /* <DEDUP_REMOVED lines=11> */
        .weak           $__internal_4_$__cuda_sm20_div_s64
        .type           $__internal_4_$__cuda_sm20_div_s64,@function
        .size           $__internal_4_$__cuda_sm20_div_s64,(.L_x_2167 - $__internal_4_$__cuda_sm20_div_s64)
$__internal_4_$__cuda_sm20_div_s64:
        /* <DEDUP_REMOVED lines=77> */
[----:B------:R-:W-:Y:S06]  /*58d0*/  RET.REL.NODEC R28 `(_ZN2at6native60_GLOBAL__N__fdc43544_27_DistributionRandomKernel_cu_f88cee4443distribution_elementwise_grid_stride_kernelIjLi4EZZZNS0_9templates4cuda13random_kernelIPNS_17CUDAGeneratorImplEEEvRNS_18TensorIteratorBaseET_ENKUlvE_clEvENKUlvE7_clEvEUlP24curandStatePhilox4_32_10E0_ZNS1_27distribution_nullary_kernelIN3c108BFloat16Ej5uint4S7_SF_ZZZS5_IS7_EvS9_SA_ENKSB_clEvENKSC_clEvEUljE_EEvS9_T2_RKT3_T4_EUlijE0_EEvlNS_15PhiloxCudaStateET1_SL_) ;  /* 0xffffffa41cc87950 */ /* 0x000fec0003c3ffff */
.L_x_69:
        /* <DEDUP_REMOVED lines=10> */
.L_x_2167:


//--------------------- .text._ZN2at6native60_GLOBAL__N__fdc43544_27_DistributionRandomKernel_cu_f88cee4443distribution_elementwise_grid_stride_kernelIjLi4EZZZNS0_9templates4cuda13random_kernelIPNS_17CUDAGeneratorImplEEEvRNS_18TensorIteratorBaseET_ENKUlvE_clEvENKUlvE7_clEvEUlP24curandStatePhilox4_32_10E0_ZNS1_27distribution_nullary_kernelIN3c108BFloat16Ej5uint4S7_SF_ZZZS5_IS7_EvS9_SA_ENKSB_clEvENKSC_clEvEUljE_EEvS9_T2_RKT3_T4_EUlijE_EEvlNS_15PhiloxCudaStateET1_SL_ --------------------------
	.section	.text._ZN2at6native60_GLOBAL__N__fdc43544_27_DistributionRandomKernel_cu_f88cee4443distribution_elementwise_grid_stride_kernelIjLi4EZZZNS0_9templates4cuda13random_kernelIPNS_17CUDAGeneratorImplEEEvRNS_18TensorIteratorBaseET_ENKUlvE_clEvENKUlvE7_clEvEUlP24curandStatePhilox4_32_10E0_ZNS1_27distribution_nullary_kernelIN3c108BFloat16Ej5uint4S7_SF_ZZZS5_IS7_EvS9_SA_ENKSB_clEvENKSC_clEvEUljE_EEvS9_T2_RKT3_T4_EUlijE_EEvlNS_15PhiloxCudaStateET1_SL_,"ax",@progbits
	.align	128
.text._ZN2at6native60_GLOBAL__N__fdc43544_27_DistributionRandomKernel_cu_f88cee4443distribution_elementwise_grid_stride_kernelIjLi4EZZZNS0_9templates4cuda13random_kernelIPNS_17CUDAGeneratorImplEEEvRNS_18TensorIteratorBaseET_ENKUlvE_clEvENKUlvE7_clEvEUlP24curandStatePhilox4_32_10E0_ZNS1_27distribution_nullary_kernelIN3c108BFloat16Ej5uint4S7_SF_ZZZS5_IS7_EvS9_SA_ENKSB_clEvENKSC_clEvEUljE_EEvS9_T2_RKT3_T4_EUlijE_EEvlNS_15PhiloxCudaStateET1_SL_:
        .type           _ZN2at6native60_GLOBAL__N__fdc43544_27_DistributionRandomKernel_cu_f88cee4443distribution_elementwise_grid_stride_kernelIjLi4EZZZNS0_9templates4cuda13random_kernelIPNS_17CUDAGeneratorImplEEEvRNS_18TensorIteratorBaseET_ENKUlvE_clEvENKUlvE7_clEvEUlP24curandStatePhilox4_32_10E0_ZNS1_27distribution_nullary_kernelIN3c108BFloat16Ej5uint4S7_SF_ZZZS5_IS7_EvS9_SA_ENKSB_clEvENKSC_clEvEUljE_EEvS9_T2_RKT3_T4_EUlijE_EEvlNS_15PhiloxCudaStateET1_SL_,@function
        .size           _ZN2at6native60_GLOBAL__N__fdc43544_27_DistributionRandomKernel_cu_f88cee4443distribution_elementwise_grid_stride_kernelIjLi4EZZZNS0_9templates4cuda13random_kernelIPNS_17CUDAGeneratorImplEEEvRNS_18TensorIteratorBaseET_ENKUlvE_clEvENKUlvE7_clEvEUlP24curandStatePhilox4_32_10E0_ZNS1_27distribution_nullary_kernelIN3c108BFloat16Ej5uint4S7_SF_ZZZS5_IS7_EvS9_SA_ENKSB_clEvENKSC_clEvEUljE_EEvS9_T2_RKT3_T4_EUlijE_EEvlNS_15PhiloxCudaStateET1_SL_,(.L_x_2169 - _ZN2at6native60_GLOBAL__N__fdc43544_27_DistributionRandomKernel_cu_f88cee4443distribution_elementwise_grid_stride_kernelIjLi4EZZZNS0_9templates4cuda13random_kernelIPNS_17CUDAGeneratorImplEEEvRNS_18TensorIteratorBaseET_ENKUlvE_clEvENKUlvE7_clEvEUlP24curandStatePhilox4_32_10E0_ZNS1_27distribution_nullary_kernelIN3c108BFloat16Ej5uint4S7_SF_ZZZS5_IS7_EvS9_SA_ENKSB_clEvENKSC_clEvEUljE_EEvS9_T2_RKT3_T4_EUlijE_EEvlNS_15PhiloxCudaStateET1_SL_)
        .other          _ZN2at6native60_GLOBAL__N__fdc43544_27_DistributionRandomKernel_cu_f88cee4443distribution_elementwise_grid_stride_kernelIjLi4EZZZNS0_9templates4cuda13random_kernelIPNS_17CUDAGeneratorImplEEEvRNS_18TensorIteratorBaseET_ENKUlvE_clEvENKUlvE7_clEvEUlP24curandStatePhilox4_32_10E0_ZNS1_27distribution_nullary_kernelIN3c108BFloat16Ej5uint4S7_SF_ZZZS5_IS7_EvS9_SA_ENKSB_clEvENKSC_clEvEUljE_EEvS9_T2_RKT3_T4_EUlijE_EEvlNS_15PhiloxCudaStateET1_SL_,@"STO_CUDA_ENTRY STV_DEFAULT"
_ZN2at6native60_GLOBAL__N__fdc43544_27_DistributionRandomKernel_cu_f88cee4443distribution_elementwise_grid_stride_kernelIjLi4EZZZNS0_9templates4cuda13random_kernelIPNS_17CUDAGeneratorImplEEEvRNS_18TensorIteratorBaseET_ENKUlvE_clEvENKUlvE7_clEvEUlP24curandStatePhilox4_32_10E0_ZNS1_27distribution_nullary_kernelIN3c108BFloat16Ej5uint4S7_SF_ZZZS5_IS7_EvS9_SA_ENKSB_clEvENKSC_clEvEUljE_EEvS9_T2_RKT3_T4_EUlijE_EEvlNS_15PhiloxCudaStateET1_SL_:
        /* <DEDUP_REMOVED lines=22> */
[----:B------:R-:W-:Y:S01]  /*0160*/  IMAD.MOV.U32 R34, RZ, RZ, R22 ;  /* 0x000000ffff227224 */ /* 0x000fe200078e0016 */
[----:B------:R-:W-:Y:S01]  /*0170*/  MOV R35, R23 ;  /* 0x0000001700237202 */ /* 0x000fe20000000f00 */
        /* <DEDUP_REMOVED lines=60> */
[----:B---3--:R-:W-:Y:S01]  /*0540*/  IMAD R19, R29, UR8, RZ ;  /* 0x000000081d137c24 */ /* 0x008fe2000f8e02ff */
[----:B------:R-:W-:Y:S01]  /*0550*/  LOP3.LUT R44, R18, R44, R31, 0x96, !PT ;  /* 0x0000002c122c7212 */ /* 0x000fe200078e961f */
[----:B------:R-:W-:-:S03]  /*0560*/  IMAD.HI.U32 R25, R46, -0x2daee0ad, RZ ;  /* 0xd2511f532e197827 */ /* 0x000fc600078e00ff */
[----:B------:R-:W-:Y:S01]  /*0570*/  SHF.L.U32 R40, R19, 0x2, RZ ;  /* 0x0000000213287819 */ /* 0x000fe200000006ff */
[----:B------:R-:W-:Y:S01]  /*0580*/  IMAD.HI.U32 R22, R44, -0x326172a9, RZ ;  /* 0xcd9e8d572c167827 */ /* 0x000fe200078e00ff */
[----:B------:R-:W-:-:S03]  /*0590*/  LOP3.LUT R30, R30, R25, RZ, 0x3c, !PT ;  /* 0x000000191e1e7212 */ /* 0x000fc600078e3cff */
[----:B------:R-:W-:Y:S01]  /*05a0*/  IMAD.MOV.U32 R39, RZ, RZ, R23 ;  /* 0x000000ffff277224 */ /* 0x000fe200078e0017 */
[----:B------:R-:W-:Y:S01]  /*05b0*/  LOP3.LUT R38, R37, R38, R22, 0x96, !PT ;  /* 0x0000002625267212 */ /* 0x000fe200078e9616 */
[----:B------:R-:W-:Y:S01]  /*05c0*/  VIADD R41, R21, 0x96a522ad ;  /* 0x96a522ad15297836 */ /* 0x000fe20000000000 */
[----:B------:R-:W-:Y:S06]  /*05d0*/  BRA.U UP0, `(.L_x_70) ;  /* 0x0000000100507547 */ /* 0x000fec000b800000 */
[----:B------:R-:W0:Y:S01]  /*05e0*/  I2F.U32.RP R24, R40 ;  /* 0x0000002800187306 */ /* 0x000e220000209000 */
[----:B------:R-:W-:Y:S01]  /*05f0*/  IMAD.MOV R25, RZ, RZ, -R40 ;  /* 0x000000ffff197224 */ /* 0x000fe200078e0a28 */
[----:B------:R-:W-:Y:S01]  /*0600*/  ISETP.NE.U32.AND P2, PT, R40, RZ, PT ;  /* 0x000000ff2800720c */ /* 0x000fe20003f45070 */
[----:B------:R-:W-:-:S05]  /*0610*/  IMAD.MOV.U32 R27, RZ, RZ, RZ ;  /* 0x000000ffff1b7224 */ /* 0x000fca00078e00ff */
[----:B0-----:R-:W0:Y:S02]  /*0620*/  MUFU.RCP R24, R24 ;  /* 0x0000001800187308 */ /* 0x001e240000001000 */
[----:B0-----:R-:W-:-:S06]  /*0630*/  VIADD R22, R24, 0xffffffe ;  /* 0x0ffffffe18167836 */ /* 0x001fcc0000000000 */
[----:B------:R0:W1:Y:S02]  /*0640*/  F2I.FTZ.U32.TRUNC.NTZ R23, R22 ;  /* 0x0000001600177305 */ /* 0x000064000021f000 */
[----:B0-----:R-:W-:Y:S02]  /*0650*/  HFMA2 R22, -RZ, RZ, 0, 0 ;  /* 0x00000000ff167431 */ /* 0x001fe400000001ff */
[----:B-1----:R-:W-:-:S04]  /*0660*/  IMAD R25, R25, R23, RZ ;  /* 0x0000001719197224 */ /* 0x002fc800078e02ff */
[----:B------:R-:W-:-:S06]  /*0670*/  IMAD.HI.U32 R23, R23, R25, R22 ;  /* 0x0000001917177227 */ /* 0x000fcc00078e0016 */
[----:B------:R-:W-:-:S04]  /*0680*/  IMAD.HI.U32 R26, R23, UR4, RZ ;  /* 0x00000004171a7c27 */ /* 0x000fc8000f8e00ff */
[----:B------:R-:W-:-:S04]  /*0690*/  IMAD.MOV R23, RZ, RZ, -R26 ;  /* 0x000000ffff177224 */ /* 0x000fc800078e0a1a */
[----:B------:R-:W-:-:S05]  /*06a0*/  IMAD R23, R40, R23, UR4 ;  /* 0x0000000428177e24 */ /* 0x000fca000f8e0217 */
[----:B------:R-:W-:-:S13]  /*06b0*/  ISETP.GE.U32.AND P0, PT, R23, R40, PT ;  /* 0x000000281700720c */ /* 0x000fda0003f06070 */
[----:B------:R-:W-:Y:S02]  /*06c0*/  @P0 IMAD.IADD R23, R23, 0x1, -R40 ;  /* 0x0000000117170824 */ /* 0x000fe400078e0a28 */
[----:B------:R-:W-:-:S03]  /*06d0*/  @P0 VIADD R26, R26, 0x1 ;  /* 0x000000011a1a0836 */ /* 0x000fc60000000000 */
[----:B------:R-:W-:-:S13]  /*06e0*/  ISETP.GE.U32.AND P1, PT, R23, R40, PT ;  /* 0x000000281700720c */ /* 0x000fda0003f26070 */
[----:B------:R-:W-:Y:S02]  /*06f0*/  @P1 IADD3 R26, PT, PT, R26, 0x1, RZ ;  /* 0x000000011a1a1810 */ /* 0x000fe40007ffe0ff */
[----:B------:R-:W-:Y:S01]  /*0700*/  @!P2 LOP3.LUT R26, RZ, R40, RZ, 0x33, !PT ;  /* 0x00000028ff1aa212 */ /* 0x000fe200078e33ff */
[----:B------:R-:W-:Y:S06]  /*0710*/  BRA `(.L_x_71) ;  /* 0x0000000000087947 */ /* 0x000fec0003800000 */
.L_x_70:
[----:B------:R-:W-:-:S07]  /*0720*/  MOV R32, 0x740 ;  /* 0x0000074000207802 */ /* 0x000fce0000000f00 */
[----:B------:R-:W-:Y:S05]  /*0730*/  CALL.REL.NOINC `($__internal_5_$__cuda_sm20_div_s64) ;  /* 0x0000000800887944 */ /* 0x000fea0003c00000 */
.L_x_71:
[----:B------:R-:W-:-:S05]  /*0740*/  IMAD.WIDE.U32 R22, R29, UR8, RZ ;  /* 0x000000081d167c25 */ /* 0x000fca000f8e00ff */
[C---:B------:R-:W-:Y:S01]  /*0750*/  SHF.L.U64.HI R23, R22.reuse, 0x2, R23 ;  /* 0x0000000216177819 */ /* 0x040fe20000010217 */
[----:B------:R-:W-:-:S04]  /*0760*/  IMAD.SHL.U32 R22, R22, 0x4, RZ ;  /* 0x0000000416167824 */ /* 0x000fc800078e00ff */
[----:B------:R-:W-:Y:S02]  /*0770*/  IMAD R29, R23, R26, RZ ;  /* 0x0000001a171d7224 */ /* 0x000fe400078e02ff */
[----:B------:R-:W-:-:S04]  /*0780*/  IMAD.WIDE.U32 R24, R26, R22, R22 ;  /* 0x000000161a187225 */ /* 0x000fc800078e0016 */
[----:B------:R-:W-:Y:S01]  /*0790*/  IMAD R29, R27, R22, R29 ;  /* 0x000000161b1d7224 */ /* 0x000fe200078e021d */
[----:B------:R-:W-:-:S03]  /*07a0*/  ISETP.GE.U32.AND P0, PT, R34, R24, PT ;  /* 0x000000182200720c */ /* 0x000fc60003f06070 */
[----:B------:R-:W-:-:S05]  /*07b0*/  IMAD.IADD R42, R25, 0x1, R29 ;  /* 0x00000001192a7824 */ /* 0x000fca00078e021d */
[----:B------:R-:W-:-:S13]  /*07c0*/  ISETP.GE.AND.EX P0, PT, R35, R42, PT, P0 ;  /* 0x0000002a2300720c */ /* 0x000fda0003f06300 */
[----:B------:R-:W-:Y:S05]  /*07d0*/  @P0 EXIT ;  /* 0x000000000000094d */ /* 0x000fea0003800000 */
[----:B------:R-:W0:Y:S01]  /*07e0*/  LDC.64 R26, c[0x0][0x380] ;  /* 0x0000e000ff1a7b82 */ /* 0x000e220000000a00 */
[----:B------:R-:W-:Y:S01]  /*07f0*/  IMAD R44, R44, -0x326172a9, RZ ;  /* 0xcd9e8d572c2c7824 */ /* 0x000fe200078e02ff */
[----:B------:R-:W-:Y:S01]  /*0800*/  LOP3.LUT R43, R30, R41, RZ, 0x3c, !PT ;  /* 0x000000291e2b7212 */ /* 0x000fe200078e3cff */
[----:B------:R-:W1:Y:S01]  /*0810*/  LDCU UR4, c[0x0][0x3b0] ;  /* 0x00007600ff0477ac */ /* 0x000e620008000800 */
[----:B------:R-:W-:Y:S01]  /*0820*/  LOP3.LUT R45, R28, 0x3, RZ, 0xc0, !PT ;  /* 0x000000031c2d7812 */ /* 0x000fe200078ec0ff */
[----:B------:R-:W2:Y:S06]  /*0830*/  LDCU.64 UR8, c[0x0][0x3a8] ;  /* 0x00007500ff0877ac */ /* 0x000eac0008000a00 */
.L_x_83:
[----:B------:R-:W-:Y:S01]  /*0840*/  IADD3 R0, PT, PT, R0, 0x1, RZ ;  /* 0x0000000100007810 */ /* 0x000fe20007ffe0ff */
[----:B------:R-:W-:Y:S03]  /*0850*/  BSSY.RECONVERGENT B0, `(.L_x_72) ;  /* 0x000000c000007945 */ /* 0x000fe60003800200 */
[C---:B------:R-:W-:Y:S01]  /*0860*/  ISETP.NE.AND P0, PT, R0.reuse, RZ, PT ;  /* 0x000000ff0000720c */ /* 0x040fe20003f05270 */
[----:B--2---:R-:W-:-:S12]  /*0870*/  IMAD.WIDE.U32 R32, R0, -0x2daee0ad, RZ ;  /* 0xd2511f5300207825 */ /* 0x004fd800078e00ff */
[----:B---3--:R-:W-:Y:S05]  /*0880*/  @P0 BRA `(.L_x_73) ;  /* 0x0000000000200947 */ /* 0x008fea0003800000 */
[----:B------:R-:W-:-:S05]  /*0890*/  VIADD R2, R2, 0x1 ;  /* 0x0000000102027836 */ /* 0x000fca0000000000 */
[----:B------:R-:W-:-:S13]  /*08a0*/  ISETP.NE.AND P0, PT, R2, RZ, PT ;  /* 0x000000ff0200720c */ /* 0x000fda0003f05270 */
[----:B------:R-:W-:Y:S02]  /*08b0*/  @!P0 VIADD R36, R36, 0x1 ;  /* 0x0000000124248836 */ /* 0x000fe40000000000 */
[----:B------:R-:W-:Y:S02]  /*08c0*/  @!P0 VIADD R22, R39, 0x1 ;  /* 0x0000000127168836 */ /* 0x000fe40000000000 */
[----:B------:R-:W-:Y:S01]  /*08d0*/  @!P0 IMAD.MOV.U32 R2, RZ, RZ, RZ ;  /* 0x000000ffff028224 */ /* 0x000fe200078e00ff */
[----:B------:R-:W-:-:S13]  /*08e0*/  ISETP.NE.AND P1, PT, R36, RZ, !P0 ;  /* 0x000000ff2400720c */ /* 0x000fda0004725270 */
[----:B------:R-:W-:-:S05]  /*08f0*/  @P1 IADD3 R22, PT, PT, R39, RZ, RZ ;  /* 0x000000ff27161210 */ /* 0x000fca0007ffe0ff */
[----:B------:R-:W-:-:S07]  /*0900*/  @!P0 IMAD.MOV.U32 R39, RZ, RZ, R22 ;  /* 0x000000ffff278224 */ /* 0x000fce00078e0016 */
.L_x_73:
[----:B-12---:R-:W-:Y:S05]  /*0910*/  BSYNC.RECONVERGENT B0 ;  /* 0x0000000000007941 */ /* 0x006fea0003800200 */
.L_x_72:
        /* <DEDUP_REMOVED lines=43> */
[----:B------:R-:W-:Y:S01]  /*0bd0*/  IMAD.MOV.U32 R33, RZ, RZ, R43 ;  /* 0x000000ffff217224 */ /* 0x000fe200078e002b */
[----:B------:R-:W-:-:S11]  /*0be0*/  MOV R31, R29 ;  /* 0x0000001d001f7202 */ /* 0x000fd60000000f00 */
[----:B------:R-:W-:Y:S05]  /*0bf0*/  @!P0 BRA `(.L_x_75) ;  /* 0x0000000000388947 */ /* 0x000fea0003800000 */
[----:B------:R-:W-:Y:S01]  /*0c00*/  IMAD.MOV.U32 R38, RZ, RZ, R44 ;  /* 0x000000ffff267224 */ /* 0x000fe200078e002c */
[----:B------:R-:W-:Y:S01]  /*0c10*/  MOV R44, R43 ;  /* 0x0000002b002c7202 */ /* 0x000fe20000000f00 */
[----:B------:R-:W-:Y:S02]  /*0c20*/  IMAD.MOV.U32 R33, RZ, RZ, R29 ;  /* 0x000000ffff217224 */ /* 0x000fe400078e001d */
[----:B------:R-:W-:Y:S01]  /*0c30*/  IMAD.MOV.U32 R31, RZ, RZ, R32 ;  /* 0x000000ffff1f7224 */ /* 0x000fe200078e0020 */
[----:B------:R-:W-:Y:S06]  /*0c40*/  BRA `(.L_x_75) ;  /* 0x0000000000247947 */ /* 0x000fec0003800000 */
.L_x_74:
[----:B------:R-:W-:Y:S01]  /*0c50*/  ISETP.NE.AND P0, PT, R45, 0x3, PT ;  /* 0x000000032d00780c */ /* 0x000fe20003f05270 */
[----:B------:R-:W-:Y:S01]  /*0c60*/  IMAD.MOV.U32 R38, RZ, RZ, R29 ;  /* 0x000000ffff267224 */ /* 0x000fe200078e001d */
[----:B------:R-:W-:Y:S01]  /*0c70*/  MOV R31, R30 ;  /* 0x0000001e001f7202 */ /* 0x000fe20000000f00 */
[----:B------:R-:W-:Y:S02]  /*0c80*/  IMAD.MOV.U32 R44, RZ, RZ, R32 ;  /* 0x000000ffff2c7224 */ /* 0x000fe400078e0020 */
[----:B------:R-:W-:-:S08]  /*0c90*/  IMAD.MOV.U32 R33, RZ, RZ, R22 ;  /* 0x000000ffff217224 */ /* 0x000fd000078e0016 */
[----:B------:R-:W-:Y:S01]  /*0ca0*/  @P0 IMAD.MOV.U32 R38, RZ, RZ, R43 ;  /* 0x000000ffff260224 */ /* 0x000fe200078e002b */
[----:B------:R-:W-:Y:S01]  /*0cb0*/  @P0 MOV R33, R32 ;  /* 0x0000002000210202 */ /* 0x000fe20000000f00 */
[----:B------:R-:W-:Y:S02]  /*0cc0*/  @P0 IMAD.MOV.U32 R44, RZ, RZ, R29 ;  /* 0x000000ffff2c0224 */ /* 0x000fe400078e001d */
[----:B------:R-:W-:-:S07]  /*0cd0*/  @P0 IMAD.MOV.U32 R31, RZ, RZ, R22 ;  /* 0x000000ffff1f0224 */ /* 0x000fce00078e0016 */
.L_x_75:
[----:B0-----:R-:W-:Y:S01]  /*0ce0*/  ISETP.GE.U32.AND P2, PT, R34, R26, PT ;  /* 0x0000001a2200720c */ /* 0x001fe20003f46070 */
[C---:B------:R-:W-:Y:S01]  /*0cf0*/  IMAD R43, R19.reuse, 0x3, RZ ;  /* 0x00000003132b7824 */ /* 0x040fe200078e02ff */
[-C--:B------:R-:W-:Y:S01]  /*0d00*/  IADD3 R49, P1, PT, R19, R34.reuse, RZ ;  /* 0x0000002213317210 */ /* 0x080fe20007f3e0ff */
[----:B------:R-:W-:Y:S01]  /*0d10*/  BSSY.RECONVERGENT B0, `(.L_x_76) ;  /* 0x0000017000007945 */ /* 0x000fe20003800200 */
[----:B------:R-:W-:Y:S02]  /*0d20*/  ISETP.GE.AND.EX P2, PT, R35, R27, PT, P2 ;  /* 0x0000001b2300720c */ /* 0x000fe40003f46320 */
[-C--:B------:R-:W-:Y:S01]  /*0d30*/  IADD3 R43, P4, PT, R43, R34.reuse, RZ ;  /* 0x000000222b2b7210 */ /* 0x080fe20007f9e0ff */
[--C-:B------:R-:W-:Y:S01]  /*0d40*/  IMAD.X R50, RZ, RZ, R35.reuse, P1 ;  /* 0x000000ffff327224 */ /* 0x100fe200008e0623 */
[----:B------:R-:W-:Y:S02]  /*0d50*/  LEA R47, P5, R19, R34, 0x1 ;  /* 0x00000022132f7211 */ /* 0x000fe400078a08ff */
[-C--:B------:R-:W-:Y:S01]  /*0d60*/  ISETP.GE.U32.AND P0, PT, R49, R26.reuse, PT ;  /* 0x0000001a3100720c */ /* 0x080fe20003f06070 */
[----:B------:R-:W-:Y:S01]  /*0d70*/  IMAD.X R28, RZ, RZ, R35, P4 ;  /* 0x000000ffff1c7224 */ /* 0x000fe200020e0623 */
[----:B------:R-:W-:-:S02]  /*0d80*/  ISETP.GE.U32.AND P3, PT, R47, R26, PT ;  /* 0x0000001a2f00720c */ /* 0x000fc40003f66070 */
[----:B------:R-:W-:Y:S02]  /*0d90*/  IADD3.X R48, PT, PT, RZ, R35, RZ, P5, !PT ;  /* 0x00000023ff307210 */ /* 0x000fe40002ffe4ff */
[----:B------:R-:W-:Y:S02]  /*0da0*/  ISETP.GE.U32.AND P1, PT, R43, R26, PT ;  /* 0x0000001a2b00720c */ /* 0x000fe40003f26070 */
[-C--:B------:R-:W-:Y:S02]  /*0db0*/  ISETP.GE.AND.EX P0, PT, R50, R27.reuse, PT, P0 ;  /* 0x0000001b3200720c */ /* 0x080fe40003f06300 */
[-C--:B------:R-:W-:Y:S02]  /*0dc0*/  ISETP.GE.AND.EX P3, PT, R48, R27.reuse, PT, P3 ;  /* 0x0000001b3000720c */ /* 0x080fe40003f66330 */
[----:B------:R-:W-:Y:S01]  /*0dd0*/  ISETP.GE.AND.EX P1, PT, R28, R27, PT, P1 ;  /* 0x0000001b1c00720c */ /* 0x000fe20003f26310 */
[----:B------:R-:W-:-:S12]  /*0de0*/  @P2 BRA `(.L_x_77) ;  /* 0x0000000000242947 */ /* 0x000fd80003800000 */
[----:B------:R-:W-:-:S04]  /*0df0*/  IMAD.HI.U32 R28, R38, -0xff00ff, RZ ;  /* 0xff00ff01261c7827 */ /* 0x000fc800078e00ff */
[----:B------:R-:W-:Y:S01]  /*0e00*/  IMAD R48, R34, UR4, RZ ;  /* 0x0000000422307c24 */ /* 0x000fe2000f8e02ff */
[----:B------:R-:W-:-:S04]  /*0e10*/  SHF.R.U32.HI R29, RZ, 0x8, R28 ;  /* 0x00000008ff1d7819 */ /* 0x000fc8000001161c */
[----:B------:R-:W-:Y:S01]  /*0e20*/  IADD3 R28, P2, PT, R48, UR8, RZ ;  /* 0x00000008301c7c10 */ /* 0x000fe2000ff5e0ff */
[----:B------:R-:W-:-:S05]  /*0e30*/  IMAD R29, R29, -0x101, R38 ;  /* 0xfffffeff1d1d7824 */ /* 0x000fca00078e0226 */
[----:B------:R-:W-:-:S04]  /*0e40*/  I2FP.F32.U32 R29, R29 ;  /* 0x0000001d001d7245 */ /* 0x000fc80000201000 */
[----:B------:R-:W-:Y:S02]  /*0e50*/  F2FP.BF16.F32.PACK_AB R38, RZ, R29 ;  /* 0x0000001dff26723e */ /* 0x000fe400000010ff */
[----:B------:R-:W-:-:S05]  /*0e60*/  LEA.HI.X.SX32 R29, R48, UR9, 0x1, P2 ;  /* 0x00000009301d7c11 */ /* 0x000fca00090f0eff */
[----:B------:R0:W-:Y:S02]  /*0e70*/  STG.E.U16 desc[UR6][R28.64], R38 ;  /* 0x000000261c007986 */ /* 0x0001e4000c101506 */
.L_x_77:
[----:B------:R-:W-:Y:S05]  /*0e80*/  BSYNC.RECONVERGENT B0 ;  /* 0x0000000000007941 */ /* 0x000fea0003800200 */
.L_x_76:
[----:B------:R-:W-:Y:S04]  /*0e90*/  BSSY.RECONVERGENT B0, `(.L_x_78) ;  /* 0x000000b000007945 */ /* 0x000fe80003800200 */
[----:B------:R-:W-:Y:S05]  /*0ea0*/  @P0 BRA `(.L_x_79) ;  /* 0x0000000000240947 */ /* 0x000fea0003800000 */
[----:B0-----:R-:W-:-:S04]  /*0eb0*/  IMAD.HI.U32 R28, R44, -0xff00ff, RZ ;  /* 0xff00ff012c1c7827 */ /* 0x001fc800078e00ff */
        /* <DEDUP_REMOVED lines=8> */
.L_x_79:
[----:B------:R-:W-:Y:S05]  /*0f40*/  BSYNC.RECONVERGENT B0 ;  /* 0x0000000000007941 */ /* 0x000fea0003800200 */
.L_x_78:
[----:B------:R-:W-:Y:S04]  /*0f50*/  BSSY.RECONVERGENT B0, `(.L_x_80) ;  /* 0x000000b000007945 */ /* 0x000fe80003800200 */
[----:B------:R-:W-:Y:S05]  /*0f60*/  @P3 BRA `(.L_x_81) ;  /* 0x0000000000243947 */ /* 0x000fea0003800000 */
[----:B01----:R-:W-:-:S04]  /*0f70*/  IMAD.HI.U32 R28, R33, -0xff00ff, RZ ;  /* 0xff00ff01211c7827 */ /* 0x003fc800078e00ff */
[----:B------:R-:W-:Y:S01]  /*0f80*/  IMAD R47, R47, UR4, RZ ;  /* 0x000000042f2f7c24 */ /* 0x000fe2000f8e02ff */
[----:B------:R-:W-:-:S05]  /*0f90*/  SHF.R.U32.HI R28, RZ, 0x8, R28 ;  /* 0x00000008ff1c7819 */ /* 0x000fca000001161c */
[----:B------:R-:W-:-:S05]  /*0fa0*/  IMAD R28, R28, -0x101, R33 ;  /* 0xfffffeff1c1c7824 */ /* 0x000fca00078e0221 */
[----:B------:R-:W-:Y:S02]  /*0fb0*/  I2FP.F32.U32 R29, R28 ;  /* 0x0000001c001d7245 */ /* 0x000fe40000201000 */
[C---:B------:R-:W-:Y:S02]  /*0fc0*/  IADD3 R28, P0, PT, R47.reuse, UR8, RZ ;  /* 0x000000082f1c7c10 */ /* 0x040fe4000ff1e0ff */
[----:B------:R-:W-:Y:S02]  /*0fd0*/  F2FP.BF16.F32.PACK_AB R33, RZ, R29 ;  /* 0x0000001dff21723e */ /* 0x000fe400000010ff */
[----:B------:R-:W-:-:S05]  /*0fe0*/  LEA.HI.X.SX32 R29, R47, UR9, 0x1, P0 ;  /* 0x000000092f1d7c11 */ /* 0x000fca00080f0eff */
[----:B------:R2:W-:Y:S04]  /*0ff0*/  STG.E.U16 desc[UR6][R28.64], R33 ;  /* 0x000000211c007986 */ /* 0x0005e8000c101506 */
.L_x_81:
[----:B------:R-:W-:Y:S05]  /*1000*/  BSYNC.RECONVERGENT B0 ;  /* 0x0000000000007941 */ /* 0x000fea0003800200 */
.L_x_80:
[----:B------:R-:W-:Y:S05]  /*1010*/  @P1 BRA `(.L_x_82) ;  /* 0x0000000000241947 */ /* 0x000fea0003800000 */
[----:B012---:R-:W-:-:S04]  /*1020*/  IMAD.HI.U32 R28, R31, -0xff00ff, RZ ;  /* 0xff00ff011f1c7827 */ /* 0x007fc800078e00ff */
        /* <DEDUP_REMOVED lines=8> */
.L_x_82:
[----:B------:R-:W-:Y:S01]  /*10b0*/  IADD3 R34, P0, PT, R40, R34, RZ ;  /* 0x0000002228227210 */ /* 0x000fe20007f1e0ff */
[----:B------:R-:W-:Y:S05]  /*10c0*/  WARPSYNC.ALL ;  /* 0x0000000000007948 */ /* 0x000fea0003800000 */
[----:B------:R-:W-:Y:S01]  /*10d0*/  IMAD.X R35, RZ, RZ, R35, P0 ;  /* 0x000000ffff237224 */ /* 0x000fe200000e0623 */
[----:B------:R-:W-:Y:S01]  /*10e0*/  BAR.SYNC.DEFER_BLOCKING 0x0 ;  /* 0x0000000000007b1d */ /* 0x000fe20000010000 */
[----:B------:R-:W-:Y:S01]  /*10f0*/  ISETP.GE.U32.AND P0, PT, R34, R24, PT ;  /* 0x000000182200720c */ /* 0x000fe20003f06070 */
[----:B01----:R-:W-:Y:S01]  /*1100*/  IMAD.MOV.U32 R38, RZ, RZ, R32 ;  /* 0x000000ffff267224 */ /* 0x003fe200078e0020 */
[----:B------:R-:W-:Y:S01]  /*1110*/  MOV R44, R22 ;  /* 0x00000016002c7202 */ /* 0x000fe20000000f00 */
[----:B------:R-:W-:Y:S01]  /*1120*/  IMAD.MOV.U32 R43, RZ, RZ, R30 ;  /* 0x000000ffff2b7224 */ /* 0x000fe200078e001e */
[----:B------:R-:W-:-:S13]  /*1130*/  ISETP.GE.AND.EX P0, PT, R35, R42, PT, P0 ;  /* 0x0000002a2300720c */ /* 0x000fda0003f06300 */
[----:B------:R-:W-:Y:S05]  /*1140*/  @!P0 BRA `(.L_x_83) ;  /* 0xfffffff400bc8947 */ /* 0x000fea000383ffff */
[----:B------:R-:W-:Y:S05]  /*1150*/  EXIT ;  /* 0x000000000000794d */ /* 0x000fea0003800000 */
        .weak           $__internal_5_$__cuda_sm20_div_s64
        .type           $__internal_5_$__cuda_sm20_div_s64,@function
        .size           $__internal_5_$__cuda_sm20_div_s64,(.L_x_2169 - $__internal_5_$__cuda_sm20_div_s64)
$__internal_5_$__cuda_sm20_div_s64:
        /* <DEDUP_REMOVED lines=17> */
[----:B------:R-:W-:-:S04]  /*1270*/  IMAD.HI.U32 R33, R25, R33, RZ ;  /* 0x0000002119217227 */ /* 0x000fc800078e00ff */
[----:B------:R-:W-:-:S05]  /*1280*/  IMAD.HI.U32 R22, P1, R25, R31, R22 ;  /* 0x0000001f19167227 */ /* 0x000fca0007820016 */
[----:B------:R-:W-:Y:S01]  /*1290*/  IADD3 R23, P2, PT, R27, R22, RZ ;  /* 0x000000161b177210 */ /* 0x000fe20007f5e0ff */
[----:B------:R-:W-:-:S04]  /*12a0*/  IMAD.X R22, R33, 0x1, R25, P0 ;  /* 0x0000000121167824 */ /* 0x000fc800000e0619 */
[----:B------:R-:W-:Y:S01]  /*12b0*/  IMAD.WIDE.U32 R24, R23, R40, RZ ;  /* 0x0000002817187225 */ /* 0x000fe200078e00ff */
[----:B------:R-:W-:Y:S02]  /*12c0*/  IADD3.X R27, PT, PT, RZ, RZ, R22, P2, P1 ;  /* 0x000000ffff1b7210 */ /* 0x000fe400017e2416 */
[----:B------:R-:W-:Y:S02]  /*12d0*/  ISETP.LE.AND P2, PT, RZ, UR5, PT ;  /* 0x00000005ff007c0c */ /* 0x000fe4000bf43270 */
[----:B------:R-:W-:Y:S01]  /*12e0*/  IADD3 R31, P0, PT, RZ, -R24, RZ ;  /* 0x80000018ff1f7210 */ /* 0x000fe20007f1e0ff */
[----:B------:R-:W-:Y:S01]  /*12f0*/  IMAD R24, R27, R40, R25 ;  /* 0x000000281b187224 */ /* 0x000fe200078e0219 */
[----:B------:R-:W-:-:S03]  /*1300*/  IADD3 R25, P4, PT, RZ, -UR4, RZ ;  /* 0x80000004ff197c10 */ /* 0x000fc6000ff9e0ff */
[----:B------:R-:W-:Y:S01]  /*1310*/  IMAD.HI.U32 R22, R23, R31, RZ ;  /* 0x0000001f17167227 */ /* 0x000fe200078e00ff */
[----:B------:R-:W-:Y:S02]  /*1320*/  IADD3.X R24, PT, PT, RZ, ~R24, RZ, P0, !PT ;  /* 0x80000018ff187210 */ /* 0x000fe400007fe4ff */
[----:B------:R-:W-:Y:S01]  /*1330*/  SEL R25, R25, UR4, !P2 ;  /* 0x0000000419197c07 */ /* 0x000fe2000d000000 */
[----:B------:R-:W-:Y:S02]  /*1340*/  IMAD.X R26, RZ, RZ, ~UR5, P4 ;  /* 0x80000005ff1a7e24 */ /* 0x000fe4000a0e06ff */
        /* <DEDUP_REMOVED lines=12> */
[----:B------:R-:W-:-:S04]  /*1410*/  IMAD.HI.U32 R22, P0, R26, R25, R22 ;  /* 0x000000191a167227 */ /* 0x000fc80007800016 */
[----:B------:R-:W-:Y:S01]  /*1420*/  IMAD.HI.U32 R26, R26, R27, RZ ;  /* 0x0000001b1a1a7227 */ /* 0x000fe200078e00ff */
[----:B------:R-:W-:-:S03]  /*1430*/  IADD3 R31, P1, PT, R31, R22, RZ ;  /* 0x000000161f1f7210 */ /* 0x000fc60007f3e0ff */
[----:B------:R-:W-:-:S04]  /*1440*/  IMAD.X R22, RZ, RZ, R26, P0 ;  /* 0x000000ffff167224 */ /* 0x000fc800000e061a */
[----:B------:R-:W-:Y:S02]  /*1450*/  IMAD.X R33, RZ, RZ, R22, P1 ;  /* 0x000000ffff217224 */ /* 0x000fe400008e0616 */
[----:B------:R-:W-:-:S04]  /*1460*/  IMAD.WIDE.U32 R22, R31, R40, RZ ;  /* 0x000000281f167225 */ /* 0x000fc800078e00ff */
[-C--:B------:R-:W-:Y:S01]  /*1470*/  IMAD R24, R33, R40.reuse, R23 ;  /* 0x0000002821187224 */ /* 0x080fe200078e0217 */
        /* <DEDUP_REMOVED lines=12> */
[----:B------:R-:W-:Y:S01]  /*1540*/  SEL R22, R24, R33, P0 ;  /* 0x0000002118167207 */ /* 0x000fe20000000000 */
[----:B------:R-:W-:Y:S01]  /*1550*/  IMAD.MOV.U32 R33, RZ, RZ, 0x0 ;  /* 0x00000000ff217424 */ /* 0x000fe200078e00ff */
[----:B------:R-:W-:-:S02]  /*1560*/  IADD3 R26, P3, PT, R31, 0x1, RZ ;  /* 0x000000011f1a7810 */ /* 0x000fc40007f7e0ff */
        /* <DEDUP_REMOVED lines=12> */
[----:B------:R-:W-:Y:S06]  /*1630*/  RET.REL.NODEC R32 `(_ZN2at6native60_GLOBAL__N__fdc43544_27_DistributionRandomKernel_cu_f88cee4443distribution_elementwise_grid_stride_kernelIjLi4EZZZNS0_9templates4cuda13random_kernelIPNS_17CUDAGeneratorImplEEEvRNS_18TensorIteratorBaseET_ENKUlvE_clEvENKUlvE7_clEvEUlP24curandStatePhilox4_32_10E0_ZNS1_27distribution_nullary_kernelIN3c108BFloat16Ej5uint4S7_SF_ZZZS5_IS7_EvS9_SA_ENKSB_clEvENKSC_clEvEUljE_EEvS9_T2_RKT3_T4_EUlijE_EEvlNS_15PhiloxCudaStateET1_SL_) ;  /* 0xffffffe820707950 */ /* 0x000fec0003c3ffff */
.L_x_84:
        /* <DEDUP_REMOVED lines=12> */
.L_x_2169:


//--------------------- .text._ZN2at6native60_GLOBAL__N__fdc43544_27_DistributionRandomKernel_cu_f88cee4443distribution_elementwise_grid_stride_kernelImLi2EZZZNS0_9templates4cuda13random_kernelIPNS_17CUDAGeneratorImplEEEvRNS_18TensorIteratorBaseET_ENKUlvE_clEvENKUlvE7_clEvEUlP24curandStatePhilox4_32_10E_ZNS1_27distribution_nullary_kernelIN3c108BFloat16Em10ulonglong2S7_SF_ZZZS5_IS7_EvS9_SA_ENKSB_clEvENKSC_clEvEUlmE_EEvS9_T2_RKT3_T4_EUlimE0_EEvlNS_15PhiloxCudaStateET1_SL_ --------------------------
	.section	.text._ZN2at6native60_GLOBAL__N__fdc43544_27_DistributionRandomKernel_cu_f88cee4443distribution_elementwise_grid_stride_kernelImLi2EZZZNS0_9templates4cuda13random_kernelIPNS_17CUDAGeneratorImplEEEvRNS_18TensorIteratorBaseET_ENKUlvE_clEvENKUlvE7_clEvEUlP24curandStatePhilox4_32_10E_ZNS1_27distribution_nullary_kernelIN3c108BFloat16Em10ulonglong2S7_SF_ZZZS5_IS7_EvS9_SA_ENKSB_clEvENKSC_clEvEUlmE_EEvS9_T2_RKT3_T4_EUlimE0_EEvlNS_15PhiloxCudaStateET1_SL_,"ax",@progbits
	.align	128
.text._ZN2at6native60_GLOBAL__N__fdc43544_27_DistributionRandomKernel_cu_f88cee4443distribution_elementwise_grid_stride_kernelImLi2EZZZNS0_9templates4cuda13random_kernelIPNS_17CUDAGeneratorImplEEEvRNS_18TensorIteratorBaseET_ENKUlvE_clEvENKUlvE7_clEvEUlP24curandStatePhilox4_32_10E_ZNS1_27distribution_nullary_kernelIN3c108BFloat16Em10ulonglong2S7_SF_ZZZS5_IS7_EvS9_SA_ENKSB_clEvENKSC_clEvEUlmE_EEvS9_T2_RKT3_T4_EUlimE0_EEvlNS_15PhiloxCudaStateET1_SL_:
        .type           _ZN2at6native60_GLOBAL__N__fdc43544_27_DistributionRandomKernel_cu_f88cee4443distribution_elementwise_grid_stride_kernelImLi2EZZZNS0_9templates4cuda13random_kernelIPNS_17CUDAGeneratorImplEEEvRNS_18TensorIteratorBaseET_ENKUlvE_clEvENKUlvE7_clEvEUlP24curandStatePhilox4_32_10E_ZNS1_27distribution_nullary_kernelIN3c108BFloat16Em10ulonglong2S7_SF_ZZZS5_IS7_EvS9_SA_ENKSB_clEvENKSC_clEvEUlmE_EEvS9_T2_RKT3_T4_EUlimE0_EEvlNS_15PhiloxCudaStateET1_SL_,@function
        .size           _ZN2at6native60_GLOBAL__N__fdc43544_27_DistributionRandomKernel_cu_f88cee4443distribution_elementwise_grid_stride_kernelImLi2EZZZNS0_9templates4cuda13random_kernelIPNS_17CUDAGeneratorImplEEEvRNS_18TensorIteratorBaseET_ENKUlvE_clEvENKUlvE7_clEvEUlP24curandStatePhilox4_32_10E_ZNS1_27distribution_nullary_kernelIN3c108BFloat16Em10ulonglong2S7_SF_ZZZS5_IS7_EvS9_SA_ENKSB_clEvENKSC_clEvEUlmE_EEvS9_T2_RKT3_T4_EUlimE0_EEvlNS_15PhiloxCudaStateET1_SL_,(.L_x_2171 - _ZN2at6native60_GLOBAL__N__fdc43544_27_DistributionRandomKernel_cu_f88cee4443distribution_elementwise_grid_stride_kernelImLi2EZZZNS0_9templates4cuda13random_kernelIPNS_17CUDAGeneratorImplEEEvRNS_18TensorIteratorBaseET_ENKUlvE_clEvENKUlvE7_clEvEUlP24curandStatePhilox4_32_10E_ZNS1_27distribution_nullary_kernelIN3c108BFloat16Em10ulonglong2S7_SF_ZZZS5_IS7_EvS9_SA_ENKSB_clEvENKSC_clEvEUlmE_EEvS9_T2_RKT3_T4_EUlimE0_EEvlNS_15PhiloxCudaStateET1_SL_)
        .other          _ZN2at6native60_GLOBAL__N__fdc43544_27_DistributionRandomKernel_cu_f88cee4443distribution_elementwise_grid_stride_kernelImLi2EZZZNS0_9templates4cuda13random_kernelIPNS_17CUDAGeneratorImplEEEvRNS_18TensorIteratorBaseET_ENKUlvE_clEvENKUlvE7_clEvEUlP24curandStatePhilox4_32_10E_ZNS1_27distribution_nullary_kernelIN3c108BFloat16Em10ulonglong2S7_SF_ZZZS5_IS7_EvS9_SA_ENKSB_clEvENKSC_clEvEUlmE_EEvS9_T2_RKT3_T4_EUlimE0_EEvlNS_15PhiloxCudaStateET1_SL_,@"STO_CUDA_ENTRY STV_DEFAULT"
_ZN2at6native60_GLOBAL__N__fdc43544_27_DistributionRandomKernel_cu_f88cee4443distribution_elementwise_grid_stride_kernelImLi2EZZZNS0_9templates4cuda13random_kernelIPNS_17CUDAGeneratorImplEEEvRNS_18TensorIteratorBaseET_ENKUlvE_clEvENKUlvE7_clEvEUlP24curandStatePhilox4_32_10E_ZNS1_27distribution_nullary_kernelIN3c108BFloat16Em10ulonglong2S7_SF_ZZZS5_IS7_EvS9_SA_ENKSB_clEvENKSC_clEvEUlmE_EEvS9_T2_RKT3_T4_EUlimE0_EEvlNS_15PhiloxCudaStateET1_SL_:
        /* <DEDUP_REMOVED lines=22> */
[----:B------:R-:W-:Y:S02]  /*0160*/  IMAD.MOV.U32 R34, RZ, RZ, R37 ;  /* 0x000000ffff227224 */ /* 0x000fe400078e0025 */
        /* <DEDUP_REMOVED lines=41> */
[----:B------:R-:W-:Y:S02]  /*0400*/  LOP3.LUT R18, R11, R14, R17, 0x96, !PT ;  /* 0x0000000e0b127212 */ /* 0x000fe400078e9611 */
[C---:B------:R-:W-:Y:S01]  /*0410*/  IADD3 R17, PT, PT, R22.reuse, -0xe443238, RZ ;  /* 0xf1bbcdc816117810 */ /* 0x040fe20007ffe0ff */
[----:B------:R-:W-:Y:S02]  /*0420*/  VIADD R12, R22, 0x1715609d ;  /* 0x1715609d160c7836 */ /* 0x000fe40000000000 */
[----:B------:R-:W-:-:S03]  /*0430*/  IMAD.WIDE.U32 R18, R18, -0x326172a9, RZ ;  /* 0xcd9e8d5712127825 */ /* 0x000fc600078e00ff */
[----:B------:R-:W-:Y:S01]  /*0440*/  LOP3.LUT R24, R12, R20, R27, 0x96, !PT ;  /* 0x000000140c187212 */ /* 0x000fe200078e961b */
[----:B------:R-:W-:Y:S01]  /*0450*/  VIADD R14, R23, 0x646e171e ;  /* 0x646e171e170e7836 */ /* 0x000fe20000000000 */
[----:B------:R-:W-:-:S03]  /*0460*/  LOP3.LUT R42, R13, R26, R19, 0x96, !PT ;  /* 0x0000001a0d2a7212 */ /* 0x000fc600078e9613 */
        /* <DEDUP_REMOVED lines=8> */
[----:B------:R-:W-:Y:S01]  /*04f0*/  MOV R21, R36 ;  /* 0x0000002400157202 */ /* 0x000fe20000000f00 */
[----:B------:R-:W-:Y:S01]  /*0500*/  VIADD R18, R23, 0xdb3d7428 ;  /* 0xdb3d742817127836 */ /* 0x000fe20000000000 */
[----:B------:R-:W-:Y:S01]  /*0510*/  LOP3.LUT R19, R17, R20, R39, 0x96, !PT ;  /* 0x0000001411137212 */ /* 0x000fe200078e9627 */
[----:B------:R-:W-:-:S04]  /*0520*/  IMAD.WIDE.U32 R44, R44, -0x2daee0ad, RZ ;  /* 0xd2511f532c2c7825 */ /* 0x000fc800078e00ff */
[----:B------:R-:W-:Y:S01]  /*0530*/  IMAD.HI.U32 R25, R19, -0x2daee0ad, RZ ;  /* 0xd2511f5313197827 */ /* 0x000fe200078e00ff */
[----:B------:R-:W-:-:S03]  /*0540*/  LOP3.LUT R42, R18, R42, R45, 0x96, !PT ;  /* 0x0000002a122a7212 */ /* 0x000fc600078e962d */
[----:B0-----:R-:W-:Y:S01]  /*0550*/  IMAD R20, R31, UR6, RZ ;  /* 0x000000061f147c24 */ /* 0x001fe2000f8e02ff */
[----:B------:R-:W-:Y:S01]  /*0560*/  LOP3.LUT R44, R44, R25, RZ, 0x3c, !PT ;  /* 0x000000192c2c7212 */ /* 0x000fe200078e3cff */
[----:B------:R-:W-:-:S04]  /*0570*/  IMAD.HI.U32 R24, R42, -0x326172a9, RZ ;  /* 0xcd9e8d572a187827 */ /* 0x000fc800078e00ff */
[----:B------:R-:W-:Y:S01]  /*0580*/  IMAD.SHL.U32 R40, R20, 0x2, RZ ;  /* 0x0000000214287824 */ /* 0x000fe200078e00ff */
[----:B------:R-:W-:Y:S01]  /*0590*/  LOP3.LUT R38, R35, R38, R24, 0x96, !PT ;  /* 0x0000002623267212 */ /* 0x000fe200078e9618 */
[----:B------:R-:W-:Y:S06]  /*05a0*/  BRA.U UP0, `(.L_x_85) ;  /* 0x0000000100507547 */ /* 0x000fec000b800000 */
[----:B------:R-:W0:Y:S01]  /*05b0*/  I2F.U32.RP R26, R40 ;  /* 0x00000028001a7306 */ /* 0x000e220000209000 */
[----:B------:R-:W-:Y:S01]  /*05c0*/  IMAD.MOV R27, RZ, RZ, -R40 ;  /* 0x000000ffff1b7224 */ /* 0x000fe200078e0a28 */
[----:B------:R-:W-:Y:S01]  /*05d0*/  ISETP.NE.U32.AND P2, PT, R40, RZ, PT ;  /* 0x000000ff2800720c */ /* 0x000fe20003f45070 */
[----:B------:R-:W-:-:S05]  /*05e0*/  IMAD.MOV.U32 R29, RZ, RZ, RZ ;  /* 0x000000ffff1d7224 */ /* 0x000fca00078e00ff */
[----:B0-----:R-:W0:Y:S02]  /*05f0*/  MUFU.RCP R26, R26 ;  /* 0x0000001a001a7308 */ /* 0x001e240000001000 */
[----:B0-----:R-:W-:-:S06]  /*0600*/  IADD3 R24, PT, PT, R26, 0xffffffe, RZ ;  /* 0x0ffffffe1a187810 */ /* 0x001fcc0007ffe0ff */
        /* <DEDUP_REMOVED lines=8> */
[----:B------:R-:W-:Y:S01]  /*0690*/  @P0 IADD3 R25, PT, PT, -R40, R25, RZ ;  /* 0x0000001928190210 */ /* 0x000fe20007ffe1ff */
[----:B------:R-:W-:-:S03]  /*06a0*/  @P0 VIADD R28, R28, 0x1 ;  /* 0x000000011c1c0836 */ /* 0x000fc60000000000 */
[----:B------:R-:W-:-:S13]  /*06b0*/  ISETP.GE.U32.AND P1, PT, R25, R40, PT ;  /* 0x000000281900720c */ /* 0x000fda0003f26070 */
[----:B------:R-:W-:Y:S02]  /*06c0*/  @P1 IADD3 R28, PT, PT, R28, 0x1, RZ ;  /* 0x000000011c1c1810 */ /* 0x000fe40007ffe0ff */
[----:B------:R-:W-:Y:S01]  /*06d0*/  @!P2 LOP3.LUT R28, RZ, R40, RZ, 0x33, !PT ;  /* 0x00000028ff1ca212 */ /* 0x000fe200078e33ff */
[----:B------:R-:W-:Y:S06]  /*06e0*/  BRA `(.L_x_86) ;  /* 0x0000000000107947 */ /* 0x000fec0003800000 */
.L_x_85:
[----:B------:R-:W-:-:S07]  /*06f0*/  MOV R28, 0x710 ;  /* 0x00000710001c7802 */ /* 0x000fce0000000f00 */
[----:B------:R-:W-:Y:S05]  /*0700*/  CALL.REL.NOINC `($__internal_6_$__cuda_sm20_div_s64) ;  /* 0x0000002c00707944 */ /* 0x000fea0003c00000 */
[----:B------:R-:W-:Y:S02]  /*0710*/  MOV R28, R26 ;  /* 0x0000001a001c7202 */ /* 0x000fe40000000f00 */
[----:B------:R-:W-:-:S07]  /*0720*/  MOV R29, R27 ;  /* 0x0000001b001d7202 */ /* 0x000fce0000000f00 */
.L_x_86:
        /* <DEDUP_REMOVED lines=11> */
[----:B------:R-:W-:Y:S01]  /*07e0*/  IADD3 R41, PT, PT, R23, -0x695add53, RZ ;  /* 0x96a522ad17297810 */ /* 0x000fe20007ffe0ff */
[----:B------:R-:W-:Y:S01]  /*07f0*/  IMAD R42, R42, -0x326172a9, RZ ;  /* 0xcd9e8d572a2a7824 */ /* 0x000fe200078e02ff */
[----:B------:R-:W-:Y:S01]  /*0800*/  LOP3.LUT R43, R30, 0x3, RZ, 0xc0, !PT ;  /* 0x000000031e2b7812 */ /* 0x000fe200078ec0ff */
[----:B------:R-:W1:Y:S01]  /*0810*/  LDCU UR4, c[0x0][0x3a8] ;  /* 0x00007500ff0477ac */ /* 0x000e620008000800 */
[----:B------:R-:W-:Y:S01]  /*0820*/  LOP3.LUT R44, R44, R41, RZ, 0x3c, !PT ;  /* 0x000000292c2c7212 */ /* 0x000fe200078e3cff */
        /* <DEDUP_REMOVED lines=62> */
.L_x_99:
[----:B------:R-:W-:Y:S01]  /*0c10*/  VIADD R0, R0, 0x1 ;  /* 0x0000000100007836 */ /* 0x000fe20000000000 */
[----:B------:R-:W-:Y:S03]  /*0c20*/  BSSY.RECONVERGENT B0, `(.L_x_87) ;  /* 0x000000c000007945 */ /* 0x000fe60003800200 */
[C---:B------:R-:W-:Y:S01]  /*0c30*/  IMAD.WIDE.U32 R30, R0.reuse, -0x2daee0ad, RZ ;  /* 0xd2511f53001e7825 */ /* 0x040fe200078e00ff */
[----:B------:R-:W-:-:S13]  /*0c40*/  ISETP.NE.AND P0, PT, R0, RZ, PT ;  /* 0x000000ff0000720c */ /* 0x000fda0003f05270 */
[----:B012---:R-:W-:Y:S05]  /*0c50*/  @P0 BRA `(.L_x_88) ;  /* 0x0000000000200947 */ /* 0x007fea0003800000 */
        /* <DEDUP_REMOVED lines=8> */
.L_x_88:
[----:B0-----:R-:W-:Y:S05]  /*0ce0*/  BSYNC.RECONVERGENT B0 ;  /* 0x0000000000007941 */ /* 0x001fea0003800200 */
.L_x_87:
[----:B------:R-:W-:Y:S01]  /*0cf0*/  IMAD.WIDE.U32 R28, R36, -0x326172a9, RZ ;  /* 0xcd9e8d57241c7825 */ /* 0x000fe200078e00ff */
[----:B------:R-:W-:Y:S02]  /*0d00*/  LOP3.LUT R26, R37, R31, R23, 0x96, !PT ;  /* 0x0000001f251a7212 */ /* 0x000fe400078e9617 */
[----:B------:R-:W-:Y:S02]  /*0d10*/  ISETP.GT.AND P0, PT, R43, 0x1, PT ;  /* 0x000000012b00780c */ /* 0x000fe40003f04270 */
[----:B------:R-:W-:Y:S01]  /*0d20*/  LOP3.LUT R32, R2, R29, R22, 0x96, !PT ;  /* 0x0000001d02207212 */ /* 0x000fe200078e9616 */
[----:B------:R-:W-:Y:S01]  /*0d30*/  IMAD.WIDE.U32 R26, R26, -0x326172a9, RZ ;  /* 0xcd9e8d571a1a7825 */ /* 0x000fe200078e00ff */
[----:B------:R-:W-:Y:S02]  /*0d40*/  MOV R46, R42 ;  /* 0x0000002a002e7202 */ /* 0x000fe40000000f00 */
[----:B------:R-:W-:Y:S01]  /*0d50*/  MOV R45, R38 ;  /* 0x00000026002d7202 */ /* 0x000fe20000000f00 */
        /* <DEDUP_REMOVED lines=34> */
[----:B------:R-:W-:-:S03]  /*0f80*/  LOP3.LUT R38, R35, R30, R27, 0x96, !PT ;  /* 0x0000001e23267212 */ /* 0x000fc600078e961b */
[----:B------:R-:W-:Y:S01]  /*0f90*/  IMAD.MOV.U32 R42, RZ, RZ, R26 ;  /* 0x000000ffff2a7224 */ /* 0x000fe200078e001a */
[----:B------:R-:W-:Y:S02]  /*0fa0*/  MOV R26, R44 ;  /* 0x0000002c001a7202 */ /* 0x000fe40000000f00 */
[----:B------:R-:W-:Y:S01]  /*0fb0*/  LOP3.LUT R44, R41, R28, R29, 0x96, !PT ;  /* 0x0000001c292c7212 */ /* 0x000fe200078e961d */
[----:B------:R-:W-:Y:S06]  /*0fc0*/  @P0 BRA `(.L_x_89) ;  /* 0x0000000000240947 */ /* 0x000fec0003800000 */
[----:B------:R-:W-:Y:S01]  /*0fd0*/  ISETP.NE.AND P0, PT, R43, RZ, PT ;  /* 0x000000ff2b00720c */ /* 0x000fe20003f05270 */
[----:B------:R-:W-:Y:S01]  /*0fe0*/  IMAD.MOV.U32 R48, RZ, RZ, R32 ;  /* 0x000000ffff307224 */ /* 0x000fe200078e0020 */
[----:B------:R-:W-:-:S11]  /*0ff0*/  MOV R47, R26 ;  /* 0x0000001a002f7202 */ /* 0x000fd60000000f00 */
[----:B------:R-:W-:Y:S05]  /*1000*/  @!P0 BRA `(.L_x_90) ;  /* 0x0000000000388947 */ /* 0x000fea0003800000 */
[----:B------:R-:W-:Y:S01]  /*1010*/  MOV R45, R46 ;  /* 0x0000002e002d7202 */ /* 0x000fe20000000f00 */
[----:B------:R-:W-:Y:S01]  /*1020*/  IMAD.MOV.U32 R48, RZ, RZ, R38 ;  /* 0x000000ffff307224 */ /* 0x000fe200078e0026 */
[----:B------:R-:W-:Y:S02]  /*1030*/  MOV R47, R32 ;  /* 0x00000020002f7202 */ /* 0x000fe40000000f00 */
[----:B------:R-:W-:Y:S01]  /*1040*/  MOV R46, R26 ;  /* 0x0000001a002e7202 */ /* 0x000fe20000000f00 */
[----:B------:R-:W-:Y:S06]  /*1050*/  BRA `(.L_x_90) ;  /* 0x0000000000247947 */ /* 0x000fec0003800000 */
.L_x_89:
[----:B------:R-:W-:Y:S01]  /*1060*/  ISETP.NE.AND P0, PT, R43, 0x3, PT ;  /* 0x000000032b00780c */ /* 0x000fe20003f05270 */
[----:B------:R-:W-:Y:S01]  /*1070*/  IMAD.MOV.U32 R46, RZ, RZ, R38 ;  /* 0x000000ffff2e7224 */ /* 0x000fe200078e0026 */
[----:B------:R-:W-:Y:S02]  /*1080*/  MOV R45, R32 ;  /* 0x00000020002d7202 */ /* 0x000fe40000000f00 */
[----:B------:R-:W-:Y:S02]  /*1090*/  MOV R47, R42 ;  /* 0x0000002a002f7202 */ /* 0x000fe40000000f00 */
[----:B------:R-:W-:-:S07]  /*10a0*/  MOV R48, R44 ;  /* 0x0000002c00307202 */ /* 0x000fce0000000f00 */
[----:B------:R-:W-:Y:S01]  /*10b0*/  @P0 IMAD.MOV.U32 R45, RZ, RZ, R26 ;  /* 0x000000ffff2d0224 */ /* 0x000fe200078e001a */
[----:B------:R-:W-:Y:S01]  /*10c0*/  @P0 MOV R46, R32 ;  /* 0x00000020002e0202 */ /* 0x000fe20000000f00 */
[----:B------:R-:W-:Y:S01]  /*10d0*/  @P0 IMAD.MOV.U32 R48, RZ, RZ, R42 ;  /* 0x000000ffff300224 */ /* 0x000fe200078e002a */
[----:B------:R-:W-:-:S07]  /*10e0*/  @P0 MOV R47, R38 ;  /* 0x00000026002f0202 */ /* 0x000fce0000000f00 */
.L_x_90:
[----:B------:R-:W0:Y:S01]  /*10f0*/  LDC.64 R26, c[0x0][0x380] ;  /* 0x0000e000ff1a7b82 */ /* 0x000e220000000a00 */
[----:B------:R-:W-:-:S09]  /*1100*/  UISETP.NE.AND UP0, UPT, UR4, URZ, UPT ;  /* 0x000000ff0400728c */ /* 0x000fd2000bf05270 */
[----:B------:R-:W-:Y:S05]  /*1110*/  BRA.U UP0, `(.L_x_91) ;  /* 0x0000000100b87547 */ /* 0x000fea000b800000 */
[-C--:B0-----:R-:W-:Y:S01]  /*1120*/  ISETP.GE.U32.AND P0, PT, R21, R26.reuse, PT ;  /* 0x0000001a1500720c */ /* 0x081fe20003f06070 */
[----:B------:R-:W-:Y:S01]  /*1130*/  BSSY.RECONVERGENT B0, `(.L_x_92) ;  /* 0x0000019000007945 */ /* 0x000fe20003800200 */
[----:B------:R-:W-:Y:S02]  /*1140*/  IADD3 R29, P2, PT, R20, R21, RZ ;  /* 0x00000015141d7210 */ /* 0x000fe40007f5e0ff */
[----:B------:R-:W-:Y:S02]  /*1150*/  ISETP.GE.AND.EX P0, PT, R34, R27, PT, P0 ;  /* 0x0000001b2200720c */ /* 0x000fe40003f06300 */
[----:B------:R-:W-:Y:S02]  /*1160*/  ISETP.GE.U32.AND P1, PT, R29, R26, PT ;  /* 0x0000001a1d00720c */ /* 0x000fe40003f26070 */
[----:B------:R-:W-:-:S04]  /*1170*/  IADD3.X R26, PT, PT, RZ, R34, RZ, P2, !PT ;  /* 0x00000022ff1a7210 */ /* 0x000fc800017fe4ff */
[----:B------:R-:W-:-:S05]  /*1180*/  ISETP.GE.AND.EX P1, PT, R26, R27, PT, P1 ;  /* 0x0000001b1a00720c */ /* 0x000fca0003f26310 */
[----:B------:R-:W-:Y:S08]  /*1190*/  @P0 BRA `(.L_x_93) ;  /* 0x0000000000480947 */ /* 0x000ff00003800000 */
[----:B------:R-:W-:-:S04]  /*11a0*/  IMAD.WIDE.U32 R28, R45, -0xff00ff, RZ ;  /* 0xff00ff012d1c7825 */ /* 0x000fc800078e00ff */
[----:B------:R-:W-:-:S04]  /*11b0*/  IMAD.WIDE.U32 R30, R46, -0xff00ff, RZ ;  /* 0xff00ff012e1e7825 */ /* 0x000fc800078e00ff */
[----:B------:R-:W-:-:S04]  /*11c0*/  IMAD.WIDE.U32 R28, P0, R46, -0xff0100, R28 ;  /* 0xff00ff002e1c7825 */ /* 0x000fc8000780001c */
[----:B------:R-:W-:Y:S01]  /*11d0*/  IMAD.MOV.U32 R26, RZ, RZ, R29 ;  /* 0x000000ffff1a7224 */ /* 0x000fe200078e001d */
[----:B------:R-:W-:Y:S02]  /*11e0*/  IADD3.X R27, PT, PT, RZ, RZ, RZ, P0, !PT ;  /* 0x000000ffff1b7210 */ /* 0x000fe400007fe4ff */
[----:B------:R-:W-:Y:S02]  /*11f0*/  IADD3 RZ, P0, PT, R31, R28, RZ ;  /* 0x0000001c1fff7210 */ /* 0x000fe40007f1e0ff */
[----:B------:R-:W0:Y:S03]  /*1200*/  LDC.64 R28, c[0x0][0x540] ;  /* 0x00015000ff1c7b82 */ /* 0x000e260000000a00 */
[----:B------:R-:W-:-:S05]  /*1210*/  IMAD.WIDE.U32.X R26, R45, -0xff0100, R26, P0 ;  /* 0xff00ff002d1a7825 */ /* 0x000fca00000e041a */
[--C-:B------:R-:W-:Y:S02]  /*1220*/  SHF.R.U64 R31, R26, 0x8, R27.reuse ;  /* 0x000000081a1f7819 */ /* 0x100fe4000000121b */
[----:B------:R-:W-:Y:S02]  /*1230*/  SHF.R.U32.HI R30, RZ, 0x8, R27 ;  /* 0x00000008ff1e7819 */ /* 0x000fe4000001161b */
[----:B------:R-:W-:Y:S02]  /*1240*/  MOV R26, R46 ;  /* 0x0000002e001a7202 */ /* 0x000fe40000000f00 */
[----:B------:R-:W-:Y:S01]  /*1250*/  MOV R27, R45 ;  /* 0x0000002d001b7202 */ /* 0x000fe20000000f00 */
[----:B------:R-:W-:Y:S02]  /*1260*/  IMAD R30, R30, -0x101, RZ ;  /* 0xfffffeff1e1e7824 */ /* 0x000fe400078e02ff */
[----:B------:R-:W-:-:S05]  /*1270*/  IMAD.WIDE.U32 R26, R31, -0x101, R26 ;  /* 0xfffffeff1f1a7825 */ /* 0x000fca00078e001a */
[----:B------:R-:W-:-:S04]  /*1280*/  IADD3 R27, PT, PT, R27, -R31, R30 ;  /* 0x8000001f1b1b7210 */ /* 0x000fc80007ffe01e */
[----:B------:R-:W1:Y:S02]  /*1290*/  I2F.U64 R26, R26 ;  /* 0x0000001a001a7312 */ /* 0x000e640000301000 */
[----:B-1----:R-:W-:-:S05]  /*12a0*/  F2FP.BF16.F32.PACK_AB R27, RZ, R26 ;  /* 0x0000001aff1b723e */ /* 0x002fca00000010ff */
[----:B0-----:R0:W-:Y:S02]  /*12b0*/  STG.E.U16 desc[UR76][R28.64], R27 ;  /* 0x0000001b1c007986 */ /* 0x0011e4000c10154c */
.L_x_93:
[----:B------:R-:W-:Y:S05]  /*12c0*/  BSYNC.RECONVERGENT B0 ;  /* 0x0000000000007941 */ /* 0x000fea0003800200 */
.L_x_92:
[----:B------:R-:W-:Y:S05]  /*12d0*/  @P1 BRA `(.L_x_94) ;  /* 0x00000020005c1947 */ /* 0x000fea0003800000 */
[----:B0-----:R-:W-:Y:S01]  /*12e0*/  IMAD.WIDE.U32 R28, R47, -0xff00ff, RZ ;  /* 0xff00ff012f1c7825 */ /* 0x001fe200078e00ff */
[----:B------:R-:W-:-:S03]  /*12f0*/  MOV R46, R48 ;  /* 0x00000030002e7202 */ /* 0x000fc60000000f00 */
[----:B------:R-:W-:-:S04]  /*1300*/  IMAD.WIDE.U32 R30, R48, -0xff00ff, RZ ;  /* 0xff00ff01301e7825 */ /* 0x000fc800078e00ff */
[----:B------:R-:W-:-:S04]  /*1310*/  IMAD.WIDE.U32 R28, P0, R48, -0xff0100, R28 ;  /* 0xff00ff00301c7825 */ /* 0x000fc8000780001c */
[----:B------:R-:W-:Y:S01]  /*1320*/  IMAD.X R27, RZ, RZ, RZ, P0 ;  /* 0x000000ffff1b7224 */ /* 0x000fe200000e06ff */
[----:B------:R-:W-:Y:S02]  /*1330*/  IADD3 RZ, P0, PT, R31, R28, RZ ;  /* 0x0000001c1fff7210 */ /* 0x000fe40007f1e0ff */
[----:B------:R-:W-:-:S05]  /*1340*/  MOV R26, R29 ;  /* 0x0000001d001a7202 */ /* 0x000fca0000000f00 */
[----:B------:R-:W-:-:S05]  /*1350*/  IMAD.WIDE.U32.X R26, R47, -0xff0100, R26, P0 ;  /* 0xff00ff002f1a7825 */ /* 0x000fca00000e041a */
[--C-:B------:R-:W-:Y:S02]  /*1360*/  SHF.R.U64 R31, R26, 0x8, R27.reuse ;  /* 0x000000081a1f7819 */ /* 0x100fe4000000121b */
[----:B------:R-:W-:Y:S02]  /*1370*/  SHF.R.U32.HI R30, RZ, 0x8, R27 ;  /* 0x00000008ff1e7819 */ /* 0x000fe4000001161b */
[----:B------:R-:W0:Y:S01]  /*1380*/  LDC.64 R26, c[0x0][0x540] ;  /* 0x00015000ff1a7b82 */ /* 0x000e220000000a00 */
[----:B------:R-:W-:-:S04]  /*1390*/  IMAD.WIDE.U32 R28, R31, -0x101, R46 ;  /* 0xfffffeff1f1c7825 */ /* 0x000fc800078e002e */
[----:B------:R-:W-:-:S05]  /*13a0*/  IMAD R30, R30, -0x101, RZ ;  /* 0xfffffeff1e1e7824 */ /* 0x000fca00078e02ff */
[----:B------:R-:W-:-:S04]  /*13b0*/  IADD3 R29, PT, PT, R29, -R31, R30 ;  /* 0x8000001f1d1d7210 */ /* 0x000fc80007ffe01e */
[----:B------:R-:W1:Y:S02]  /*13c0*/  I2F.U64 R28, R28 ;  /* 0x0000001c001c7312 */ /* 0x000e640000301000 */
[----:B-1----:R-:W-:-:S05]  /*13d0*/  F2FP.BF16.F32.PACK_AB R29, RZ, R28 ;  /* 0x0000001cff1d723e */ /* 0x002fca00000010ff */
[----:B0-----:R1:W-:Y:S01]  /*13e0*/  STG.E.U16 desc[UR76][R26.64], R29 ;  /* 0x0000001d1a007986 */ /* 0x0013e2000c10154c */
[----:B------:R-:W-:Y:S05]  /*13f0*/  BRA `(.L_x_94) ;  /* 0x0000002000147947 */ /* 0x000fea0003800000 */
.L_x_91:
[----:B0-----:R-:W-:Y:S01]  /*1400*/  ISETP.GE.U32.AND P0, PT, R21, R26, PT ;  /* 0x0000001a1500720c */ /* 0x001fe20003f06070 */
        /* <DEDUP_REMOVED lines=231> */
.L_x_97:
[----:B------:R-:W-:Y:S01]  /*2280*/  IMAD.WIDE.U32 R28, R45, -0xff00ff, RZ ;  /* 0xff00ff012d1c7825 */ /* 0x000fe200078e00ff */
[----:B------:R-:W0:Y:S03]  /*2290*/  LDCU.64 UR48, c[0x0][0x540] ;  /* 0x0000a800ff3077ac */ /* 0x000e260008000a00 */
[----:B------:R-:W-:-:S04]  /*22a0*/  IMAD.WIDE.U32 R30, R46, -0xff00ff, RZ ;  /* 0xff00ff012e1e7825 */ /* 0x000fc800078e00ff */
[----:B------:R-:W-:-:S04]  /*22b0*/  IMAD.WIDE.U32 R28, P0, R46, -0xff0100, R28 ;  /* 0xff00ff002e1c7825 */ /* 0x000fc8000780001c */
[----:B------:R-:W-:Y:S01]  /*22c0*/  IMAD.X R33, RZ, RZ, RZ, P0 ;  /* 0x000000ffff217224 */ /* 0x000fe200000e06ff */
[----:B------:R-:W-:Y:S02]  /*22d0*/  IADD3 RZ, P0, PT, R31, R28, RZ ;  /* 0x0000001c1fff7210 */ /* 0x000fe40007f1e0ff */
[----:B------:R-:W-:Y:S01]  /*22e0*/  MOV R32, R29 ;  /* 0x0000001d00207202 */ /* 0x000fe20000000f00 */
[----:B------:R-:W-:Y:S01]  /*22f0*/  IMAD.MOV.U32 R29, RZ, RZ, R45 ;  /* 0x000000ffff1d7224 */ /* 0x000fe200078e002d */
[----:B------:R-:W-:-:S03]  /*2300*/  MOV R28, R46 ;  /* 0x0000002e001c7202 */ /* 0x000fc60000000f00 */
[----:B------:R-:W-:Y:S01]  /*2310*/  IMAD.WIDE.U32.X R32, R45, -0xff0100, R32, P0 ;  /* 0xff00ff002d207825 */ /* 0x000fe200000e0420 */
[----:B0-----:R-:W-:-:S04]  /*2320*/  IADD3 R30, P0, PT, R49, UR48, RZ ;  /* 0x00000030311e7c10 */ /* 0x001fc8000ff1e0ff */
[--C-:B------:R-:W-:Y:S02]  /*2330*/  SHF.R.U64 R31, R32, 0x8, R33.reuse ;  /* 0x00000008201f7819 */ /* 0x100fe40000001221 */
[----:B------:R-:W-:-:S03]  /*2340*/  SHF.R.U32.HI R32, RZ, 0x8, R33 ;  /* 0x00000008ff207819 */ /* 0x000fc60000011621 */
[----:B------:R-:W-:-:S04]  /*2350*/  IMAD.WIDE.U32 R28, R31, -0x101, R28 ;  /* 0xfffffeff1f1c7825 */ /* 0x000fc800078e001c */
[----:B------:R-:W-:-:S05]  /*2360*/  IMAD R32, R32, -0x101, RZ ;  /* 0xfffffeff20207824 */ /* 0x000fca00078e02ff */
[----:B------:R-:W-:Y:S02]  /*2370*/  IADD3 R29, PT, PT, R29, -R31, R32 ;  /* 0x8000001f1d1d7210 */ /* 0x000fe40007ffe020 */
[----:B------:R-:W-:Y:S02]  /*2380*/  IADD3.X R31, PT, PT, RZ, UR49, RZ, P0, !PT ;  /* 0x00000031ff1f7c10 */ /* 0x000fe400087fe4ff */
[----:B------:R-:W0:Y:S02]  /*2390*/  I2F.U64 R28, R28 ;  /* 0x0000001c001c7312 */ /* 0x000e240000301000 */
[----:B0-----:R-:W-:-:S05]  /*23a0*/  F2FP.BF16.F32.PACK_AB R29, RZ, R28 ;  /* 0x0000001cff1d723e */ /* 0x001fca00000010ff */
[----:B------:R0:W-:Y:S02]  /*23b0*/  STG.E.U16 desc[UR76][R30.64], R29 ;  /* 0x0000001d1e007986 */ /* 0x0001e4000c10154c */
.L_x_96:
[----:B------:R-:W-:Y:S05]  /*23c0*/  BSYNC.RECONVERGENT B0 ;  /* 0x0000000000007941 */ /* 0x000fea0003800200 */
.L_x_95:
[----:B0-----:R-:W-:-:S04]  /*23d0*/  IADD3 R29, P1, PT, R20, R21, RZ ;  /* 0x00000015141d7210 */ /* 0x001fc80007f3e0ff */
[----:B------:R-:W-:Y:S02]  /*23e0*/  ISETP.GE.U32.AND P0, PT, R29, R26, PT ;  /* 0x0000001a1d00720c */ /* 0x000fe40003f06070 */
[----:B------:R-:W-:-:S04]  /*23f0*/  IADD3.X R26, PT, PT, RZ, R34, RZ, P1, !PT ;  /* 0x00000022ff1a7210 */ /* 0x000fc80000ffe4ff */
        /* <DEDUP_REMOVED lines=242> */
.L_x_98:
[----:B------:R-:W-:Y:S01]  /*3320*/  IMAD.WIDE.U32 R28, R47, -0xff00ff, RZ ;  /* 0xff00ff012f1c7825 */ /* 0x000fe200078e00ff */
[----:B------:R-:W0:Y:S01]  /*3330*/  LDCU.64 UR48, c[0x0][0x540] ;  /* 0x0000a800ff3077ac */ /* 0x000e220008000a00 */
[----:B------:R-:W-:Y:S02]  /*3340*/  MOV R46, R48 ;  /* 0x00000030002e7202 */ /* 0x000fe40000000f00 */
[----:B------:R-:W-:-:S04]  /*3350*/  IMAD.WIDE.U32 R30, R48, -0xff00ff, RZ ;  /* 0xff00ff01301e7825 */ /* 0x000fc800078e00ff */
[----:B------:R-:W-:-:S04]  /*3360*/  IMAD.WIDE.U32 R28, P0, R48, -0xff0100, R28 ;  /* 0xff00ff00301c7825 */ /* 0x000fc8000780001c */
[----:B------:R-:W-:Y:S01]  /*3370*/  IMAD.X R27, RZ, RZ, RZ, P0 ;  /* 0x000000ffff1b7224 */ /* 0x000fe200000e06ff */
[----:B------:R-:W-:Y:S02]  /*3380*/  IADD3 RZ, P0, PT, R31, R28, RZ ;  /* 0x0000001c1fff7210 */ /* 0x000fe40007f1e0ff */
[----:B------:R-:W-:-:S05]  /*3390*/  MOV R26, R29 ;  /* 0x0000001d001a7202 */ /* 0x000fca0000000f00 */
[----:B------:R-:W-:Y:S01]  /*33a0*/  IMAD.WIDE.U32.X R26, R47, -0xff0100, R26, P0 ;  /* 0xff00ff002f1a7825 */ /* 0x000fe200000e041a */
[----:B0-----:R-:W-:-:S04]  /*33b0*/  IADD3 R32, P0, PT, R32, UR48, RZ ;  /* 0x0000003020207c10 */ /* 0x001fc8000ff1e0ff */
[--C-:B------:R-:W-:Y:S01]  /*33c0*/  SHF.R.U64 R29, R26, 0x8, R27.reuse ;  /* 0x000000081a1d7819 */ /* 0x100fe2000000121b */
[----:B------:R-:W-:Y:S01]  /*33d0*/  IMAD.X R33, RZ, RZ, UR49, P0 ;  /* 0x00000031ff217e24 */ /* 0x000fe200080e06ff */
[----:B------:R-:W-:-:S03]  /*33e0*/  SHF.R.U32.HI R28, RZ, 0x8, R27 ;  /* 0x00000008ff1c7819 */ /* 0x000fc6000001161b */
[----:B------:R-:W-:-:S04]  /*33f0*/  IMAD.WIDE.U32 R26, R29, -0x101, R46 ;  /* 0xfffffeff1d1a7825 */ /* 0x000fc800078e002e */
[----:B------:R-:W-:-:S05]  /*3400*/  IMAD R28, R28, -0x101, RZ ;  /* 0xfffffeff1c1c7824 */ /* 0x000fca00078e02ff */
[----:B------:R-:W-:-:S04]  /*3410*/  IADD3 R27, PT, PT, R27, -R29, R28 ;  /* 0x8000001d1b1b7210 */ /* 0x000fc80007ffe01c */
[----:B------:R-:W0:Y:S02]  /*3420*/  I2F.U64 R26, R26 ;  /* 0x0000001a001a7312 */ /* 0x000e240000301000 */
[----:B0-----:R-:W-:-:S05]  /*3430*/  F2FP.BF16.F32.PACK_AB R27, RZ, R26 ;  /* 0x0000001aff1b723e */ /* 0x001fca00000010ff */
[----:B------:R2:W-:Y:S02]  /*3440*/  STG.E.U16 desc[UR76][R32.64], R27 ;  /* 0x0000001b20007986 */ /* 0x0005e4000c10154c */
.L_x_94:
[----:B------:R-:W-:Y:S01]  /*3450*/  IADD3 R21, P0, PT, R40, R21, RZ ;  /* 0x0000001528157210 */ /* 0x000fe20007f1e0ff */
[----:B------:R-:W-:Y:S05]  /*3460*/  WARPSYNC.ALL ;  /* 0x0000000000007948 */ /* 0x000fea0003800000 */
[----:B------:R-:W-:Y:S01]  /*3470*/  IADD3.X R34, PT, PT, RZ, R34, RZ, P0, !PT ;  /* 0x00000022ff227210 */ /* 0x000fe200007fe4ff */
[----:B------:R-:W-:Y:S01]  /*3480*/  BAR.SYNC.DEFER_BLOCKING 0x0 ;  /* 0x0000000000007b1d */ /* 0x000fe20000010000 */
[----:B------:R-:W-:-:S04]  /*3490*/  ISETP.GE.U32.AND P0, PT, R21, R24, PT ;  /* 0x000000181500720c */ /* 0x000fc80003f06070 */
[----:B------:R-:W-:-:S13]  /*34a0*/  ISETP.GE.AND.EX P0, PT, R34, R39, PT, P0 ;  /* 0x000000272200720c */ /* 0x000fda0003f06300 */
[----:B------:R-:W-:Y:S05]  /*34b0*/  @!P0 BRA `(.L_x_99) ;  /* 0xffffffd400d48947 */ /* 0x000fea000383ffff */
[----:B------:R-:W-:Y:S05]  /*34c0*/  EXIT ;  /* 0x000000000000794d */ /* 0x000fea0003800000 */
        .weak           $__internal_6_$__cuda_sm20_div_s64
        .type           $__internal_6_$__cuda_sm20_div_s64,@function
        .size           $__internal_6_$__cuda_sm20_div_s64,(.L_x_2171 - $__internal_6_$__cuda_sm20_div_s64)
$__internal_6_$__cuda_sm20_div_s64:
        /* <DEDUP_REMOVED lines=30> */
[----:B------:R-:W-:-:S03]  /*36b0*/  IMAD.WIDE.U32 R24, P0, R25, R26, R24 ;  /* 0x0000001a19187225 */ /* 0x000fc60007800018 */
[----:B------:R-:W-:Y:S01]  /*36c0*/  SEL R32, R32, UR5, !P1 ;  /* 0x0000000520207c07 */ /* 0x000fe2000c800000 */
[----:B------:R-:W-:-:S04]  /*36d0*/  IMAD.HI.U32 R46, R29, R26, RZ ;  /* 0x0000001a1d2e7227 */ /* 0x000fc800078e00ff */
[----:B------:R-:W-:-:S04]  /*36e0*/  IMAD.HI.U32 R24, P2, R29, R33, R24 ;  /* 0x000000211d187227 */ /* 0x000fc80007840018 */
[----:B------:R-:W-:Y:S02]  /*36f0*/  IMAD R25, R29, R26, RZ ;  /* 0x0000001a1d197224 */ /* 0x000fe400078e02ff */
[----:B------:R-:W-:-:S03]  /*3700*/  IMAD.X R29, R46, 0x1, R29, P0 ;  /* 0x000000012e1d7824 */ /* 0x000fc600000e061d */
[----:B------:R-:W-:Y:S01]  /*3710*/  IADD3 R26, P3, PT, R25, R24, RZ ;  /* 0x00000018191a7210 */ /* 0x000fe20007f7e0ff */
[----:B------:R-:W-:-:S03]  /*3720*/  HFMA2 R25, -RZ, RZ, 0, 0 ;  /* 0x00000000ff197431 */ /* 0x000fc600000001ff */
[----:B------:R-:W-:Y:S01]  /*3730*/  IADD3.X R29, PT, PT, RZ, RZ, R29, P3, P2 ;  /* 0x000000ffff1d7210 */ /* 0x000fe20001fe441d */
[----:B------:R-:W-:-:S04]  /*3740*/  IMAD.HI.U32 R24, R26, R27, RZ ;  /* 0x0000001b1a187227 */ /* 0x000fc800078e00ff */
[-C--:B------:R-:W-:Y:S02]  /*3750*/  IMAD R33, R29, R32.reuse, RZ ;  /* 0x000000201d217224 */ /* 0x080fe400078e02ff */
[----:B------:R-:W-:-:S04]  /*3760*/  IMAD.WIDE.U32 R24, R26, R32, R24 ;  /* 0x000000201a187225 */ /* 0x000fc800078e0018 */
        /* <DEDUP_REMOVED lines=8> */
[----:B------:R-:W-:Y:S02]  /*37f0*/  IADD3 R24, P3, PT, R29, 0x1, RZ ;  /* 0x000000011d187810 */ /* 0x000fe40007f7e0ff */
[----:B------:R-:W-:Y:S02]  /*3800*/  IADD3.X R32, PT, PT, ~R25, R32, RZ, P0, !PT ;  /* 0x0000002019207210 */ /* 0x000fe400007fe5ff */
[----:B------:R-:W-:Y:S02]  /*3810*/  ISETP.GE.U32.AND P0, PT, R39, R40, PT ;  /* 0x000000282700720c */ /* 0x000fe40003f06070 */
[----:B------:R-:W-:Y:S02]  /*3820*/  IADD3 R25, P2, PT, -R40, R39, RZ ;  /* 0x0000002728197210 */ /* 0x000fe40007f5e1ff */
[----:B------:R-:W-:-:S02]  /*3830*/  ISETP.GE.U32.AND.EX P0, PT, R32, RZ, PT, P0 ;  /* 0x000000ff2000720c */ /* 0x000fc40003f06100 */
[----:B------:R-:W-:Y:S02]  /*3840*/  IADD3.X R27, PT, PT, R32, -0x1, RZ, P2, !PT ;  /* 0xffffffff201b7810 */ /* 0x000fe400017fe4ff */
[----:B------:R-:W-:Y:S02]  /*3850*/  SEL R25, R25, R39, P0 ;  /* 0x0000002719197207 */ /* 0x000fe40000000000 */
[----:B------:R-:W-:Y:S02]  /*3860*/  IADD3.X R26, PT, PT, RZ, R33, RZ, P3, !PT ;  /* 0x00000021ff1a7210 */ /* 0x000fe40001ffe4ff */
[----:B------:R-:W-:Y:S02]  /*3870*/  SEL R29, R24, R29, P0 ;  /* 0x0000001d181d7207 */ /* 0x000fe40000000000 */
[----:B------:R-:W-:Y:S02]  /*3880*/  SEL R27, R27, R32, P0 ;  /* 0x000000201b1b7207 */ /* 0x000fe40000000000 */
[----:B------:R-:W-:-:S02]  /*3890*/  ISETP.GE.U32.AND P2, PT, R25, R40, PT ;  /* 0x000000281900720c */ /* 0x000fc40003f46070 */
[----:B------:R-:W-:Y:S02]  /*38a0*/  SEL R24, R26, R33, P0 ;  /* 0x000000211a187207 */ /* 0x000fe40000000000 */
[----:B------:R-:W-:Y:S02]  /*38b0*/  IADD3 R26, P3, PT, R29, 0x1, RZ ;  /* 0x000000011d1a7810 */ /* 0x000fe40007f7e0ff */
[----:B------:R-:W-:-:S03]  /*38c0*/  ISETP.GE.U32.AND.EX P0, PT, R27, RZ, PT, P2 ;  /* 0x000000ff1b00720c */ /* 0x000fc60003f06120 */
[----:B------:R-:W-:Y:S01]  /*38d0*/  IMAD.X R27, RZ, RZ, R24, P3 ;  /* 0x000000ffff1b7224 */ /* 0x000fe200018e0618 */
[----:B------:R-:W-:Y:S02]  /*38e0*/  SEL R26, R26, R29, P0 ;  /* 0x0000001d1a1a7207 */ /* 0x000fe40000000000 */
[----:B------:R-:W-:Y:S02]  /*38f0*/  MOV R29, 0x0 ;  /* 0x00000000001d7802 */ /* 0x000fe40000000f00 */
[----:B------:R-:W-:Y:S02]  /*3900*/  SEL R27, R27, R24, P0 ;  /* 0x000000181b1b7207 */ /* 0x000fe40000000000 */
[----:B------:R-:W-:Y:S02]  /*3910*/  IADD3 R25, P2, PT, RZ, -R26, RZ ;  /* 0x8000001aff197210 */ /* 0x000fe40007f5e0ff */
[----:B------:R-:W-:Y:S02]  /*3920*/  ISETP.NE.U32.AND P0, PT, R40, RZ, PT ;  /* 0x000000ff2800720c */ /* 0x000fe40003f05070 */
[----:B------:R-:W-:-:S02]  /*3930*/  IADD3.X R24, PT, PT, RZ, ~R27, RZ, P2, !PT ;  /* 0x8000001bff187210 */ /* 0x000fc400017fe4ff */
[----:B------:R-:W-:Y:S02]  /*3940*/  ISETP.NE.AND.EX P0, PT, RZ, RZ, PT, P0 ;  /* 0x000000ffff00720c */ /* 0x000fe40003f05300 */
[----:B------:R-:W-:Y:S02]  /*3950*/  SEL R26, R25, R26, !P1 ;  /* 0x0000001a191a7207 */ /* 0x000fe40004800000 */
[----:B------:R-:W-:Y:S02]  /*3960*/  SEL R27, R24, R27, !P1 ;  /* 0x0000001b181b7207 */ /* 0x000fe40004800000 */
[----:B------:R-:W-:Y:S02]  /*3970*/  SEL R26, R26, 0xffffffff, P0 ;  /* 0xffffffff1a1a7807 */ /* 0x000fe40000000000 */
[----:B------:R-:W-:Y:S01]  /*3980*/  SEL R27, R27, 0xffffffff, P0 ;  /* 0xffffffff1b1b7807 */ /* 0x000fe20000000000 */
[----:B------:R-:W-:Y:S06]  /*3990*/  RET.REL.NODEC R28 `(_ZN2at6native60_GLOBAL__N__fdc43544_27_DistributionRandomKernel_cu_f88cee4443distribution_elementwise_grid_stride_kernelImLi2EZZZNS0_9templates4cuda13random_kernelIPNS_17CUDAGeneratorImplEEEvRNS_18TensorIteratorBaseET_ENKUlvE_clEvENKUlvE7_clEvEUlP24curandStatePhilox4_32_10E_ZNS1_27distribution_nullary_kernelIN3c108BFloat16Em10ulonglong2S7_SF_ZZZS5_IS7_EvS9_SA_ENKSB_clEvENKSC_clEvEUlmE_EEvS9_T2_RKT3_T4_EUlimE0_EEvlNS_15PhiloxCudaStateET1_SL_) ;  /* 0xffffffc41c987950 */ /* 0x000fec0003c3ffff */
.L_x_100:
        /* <DEDUP_REMOVED lines=14> */
.L_x_2171:


//--------------------- .text._ZN2at6native60_GLOBAL__N__fdc43544_27_DistributionRandomKernel_cu_f88cee4443distribution_elementwise_grid_stride_kernelImLi2EZZZNS0_9templates4cuda13random_kernelIPNS_17CUDAGeneratorImplEEEvRNS_18TensorIteratorBaseET_ENKUlvE_clEvENKUlvE7_clEvEUlP24curandStatePhilox4_32_10E_ZNS1_27distribution_nullary_kernelIN3c108BFloat16Em10ulonglong2S7_SF_ZZZS5_IS7_EvS9_SA_ENKSB_clEvENKSC_clEvEUlmE_EEvS9_T2_RKT3_T4_EUlimE_EEvlNS_15PhiloxCudaStateET1_SL_ --------------------------
	.section	.text._ZN2at6native60_GLOBAL__N__fdc43544_27_DistributionRandomKernel_cu_f88cee4443distribution_elementwise_grid_stride_kernelImLi2EZZZNS0_9templates4cuda13random_kernelIPNS_17CUDAGeneratorImplEEEvRNS_18TensorIteratorBaseET_ENKUlvE_clEvENKUlvE7_clEvEUlP24curandStatePhilox4_32_10E_ZNS1_27distribution_nullary_kernelIN3c108BFloat16Em10ulonglong2S7_SF_ZZZS5_IS7_EvS9_SA_ENKSB_clEvENKSC_clEvEUlmE_EEvS9_T2_RKT3_T4_EUlimE_EEvlNS_15PhiloxCudaStateET1_SL_,"ax",@progbits
	.align	128
.text._ZN2at6native60_GLOBAL__N__fdc43544_27_DistributionRandomKernel_cu_f88cee4443distribution_elementwise_grid_stride_kernelImLi2EZZZNS0_9templates4cuda13random_kernelIPNS_17CUDAGeneratorImplEEEvRNS_18TensorIteratorBaseET_ENKUlvE_clEvENKUlvE7_clEvEUlP24curandStatePhilox4_32_10E_ZNS1_27distribution_nullary_kernelIN3c108BFloat16Em10ulonglong2S7_SF_ZZZS5_IS7_EvS9_SA_ENKSB_clEvENKSC_clEvEUlmE_EEvS9_T2_RKT3_T4_EUlimE_EEvlNS_15PhiloxCudaStateET1_SL_:
        .type           _ZN2at6native60_GLOBAL__N__fdc43544_27_DistributionRandomKernel_cu_f88cee4443distribution_elementwise_grid_stride_kernelImLi2EZZZNS0_9templates4cuda13random_kernelIPNS_17CUDAGeneratorImplEEEvRNS_18TensorIteratorBaseET_ENKUlvE_clEvENKUlvE7_clEvEUlP24curandStatePhilox4_32_10E_ZNS1_27distribution_nullary_kernelIN3c108BFloat16Em10ulonglong2S7_SF_ZZZS5_IS7_EvS9_SA_ENKSB_clEvENKSC_clEvEUlmE_EEvS9_T2_RKT3_T4_EUlimE_EEvlNS_15PhiloxCudaStateET1_SL_,@function
        .size           _ZN2at6native60_GLOBAL__N__fdc43544_27_DistributionRandomKernel_cu_f88cee4443distribution_elementwise_grid_stride_kernelImLi2EZZZNS0_9templates4cuda13random_kernelIPNS_17CUDAGeneratorImplEEEvRNS_18TensorIteratorBaseET_ENKUlvE_clEvENKUlvE7_clEvEUlP24curandStatePhilox4_32_10E_ZNS1_27distribution_nullary_kernelIN3c108BFloat16Em10ulonglong2S7_SF_ZZZS5_IS7_EvS9_SA_ENKSB_clEvENKSC_clEvEUlmE_EEvS9_T2_RKT3_T4_EUlimE_EEvlNS_15PhiloxCudaStateET1_SL_,(.L_x_2173 - _ZN2at6native60_GLOBAL__N__fdc43544_27_DistributionRandomKernel_cu_f88cee4443distribution_elementwise_grid_stride_kernelImLi2EZZZNS0_9templates4cuda13random_kernelIPNS_17CUDAGeneratorImplEEEvRNS_18TensorIteratorBaseET_ENKUlvE_clEvENKUlvE7_clEvEUlP24curandStatePhilox4_32_10E_ZNS1_27distribution_nullary_kernelIN3c108BFloat16Em10ulonglong2S7_SF_ZZZS5_IS7_EvS9_SA_ENKSB_clEvENKSC_clEvEUlmE_EEvS9_T2_RKT3_T4_EUlimE_EEvlNS_15PhiloxCudaStateET1_SL_)
        .other          _ZN2at6native60_GLOBAL__N__fdc43544_27_DistributionRandomKernel_cu_f88cee4443distribution_elementwise_grid_stride_kernelImLi2EZZZNS0_9templates4cuda13random_kernelIPNS_17CUDAGeneratorImplEEEvRNS_18TensorIteratorBaseET_ENKUlvE_clEvENKUlvE7_clEvEUlP24curandStatePhilox4_32_10E_ZNS1_27distribution_nullary_kernelIN3c108BFloat16Em10ulonglong2S7_SF_ZZZS5_IS7_EvS9_SA_ENKSB_clEvENKSC_clEvEUlmE_EEvS9_T2_RKT3_T4_EUlimE_EEvlNS_15PhiloxCudaStateET1_SL_,@"STO_CUDA_ENTRY STV_DEFAULT"
_ZN2at6native60_GLOBAL__N__fdc43544_27_DistributionRandomKernel_cu_f88cee4443distribution_elementwise_grid_stride_kernelImLi2EZZZNS0_9templates4cuda13random_kernelIPNS_17CUDAGeneratorImplEEEvRNS_18TensorIteratorBaseET_ENKUlvE_clEvENKUlvE7_clEvEUlP24curandStatePhilox4_32_10E_ZNS1_27distribution_nullary_kernelIN3c108BFloat16Em10ulonglong2S7_SF_ZZZS5_IS7_EvS9_SA_ENKSB_clEvENKSC_clEvEUlmE_EEvS9_T2_RKT3_T4_EUlimE_EEvlNS_15PhiloxCudaStateET1_SL_:
        /* <DEDUP_REMOVED lines=12> */
[----:B0-----:R-:W-:Y:S01]  /*00c0*/  MOV R20, UR4 ;  /* 0x0000000400147c02 */ /* 0x001fe20008000f00 */
[----:B------:R-:W-:-:S06]  /*00d0*/  IMAD.U32 R21, RZ, RZ, UR5 ;  /* 0x00000005ff157e24 */ /* 0x000fcc000f8e00ff */
[----:B------:R-:W2:Y:S01]  /*00e0*/  @P0 LDG.E.64 R20, desc[UR6][R20.64] ;  /* 0x0000000614140981 */ /* 0x000ea2000c1e1b00 */
[----:B------:R-:W0:Y:S01]  /*00f0*/  S2UR UR4, SR_CTAID.X ;  /* 0x00000000000479c3 */ /* 0x000e220000002500 */
[----:B------:R-:W-:Y:S01]  /*0100*/  HFMA2 R39, -RZ, RZ, 0, 0 ;  /* 0x00000000ff277431 */ /* 0x000fe200000001ff */
[----:B------:R-:W0:Y:S06]  /*0110*/  S2R R38, SR_TID.X ;  /* 0x0000000000267919 */ /* 0x000e2c0000002100 */
[----:B------:R-:W3:Y:S01]  /*0120*/  LDC R28, c[0x0][0x360] ;  /* 0x0000d800ff1c7b82 */ /* 0x000ee20000000800 */
[----:B------:R-:W3:Y:S02]  /*0130*/  LDCU UR8, c[0x0][0x370] ;  /* 0x00006e00ff0877ac */ /* 0x000ee40008000800 */
[----:B---3--:R-:W-:-:S02]  /*0140*/  IMAD R34, R28, UR8, RZ ;  /* 0x000000081c227c24 */ /* 0x008fc4000f8e02ff */
[----:B0-----:R-:W-:Y:S01]  /*0150*/  IMAD.WIDE.U32 R38, R28, UR4, R38 ;  /* 0x000000041c267c25 */ /* 0x001fe2000f8e0026 */
[----:B------:R-:W0:Y:S03]  /*0160*/  LDCU.64 UR4, c[0x0][0x380] ;  /* 0x00007000ff0477ac */ /* 0x000e260008000a00 */
[----:B------:R-:W-:Y:S01]  /*0170*/  IMAD.MOV.U32 R35, RZ, RZ, R38 ;  /* 0x000000ffff237224 */ /* 0x000fe200078e0026 */
[----:B------:R-:W-:Y:S01]  /*0180*/  MOV R36, R39 ;  /* 0x0000002700247202 */ /* 0x000fe20000000f00 */
[----:B------:R-:W-:-:S04]  /*0190*/  IMAD.WIDE.U32 R8, R38, -0x326172a9, RZ ;  /* 0xcd9e8d5726087825 */ /* 0x000fc800078e00ff */
[----:B------:R-:W-:Y:S01]  /*01a0*/  IMAD.SHL.U32 R40, R34, 0x2, RZ ;  /* 0x0000000222287824 */ /* 0x000fe200078e00ff */
        /* <DEDUP_REMOVED lines=41> */
[----:B------:R-:W-:Y:S01]  /*0440*/  IADD3 R14, PT, PT, R21, 0x646e171e, RZ ;  /* 0x646e171e150e7810 */ /* 0x000fe20007ffe0ff */
[C---:B------:R-:W-:Y:S01]  /*0450*/  VIADD R12, R20.reuse, 0x1715609d ;  /* 0x1715609d140c7836 */ /* 0x040fe20000000000 */
[----:B------:R-:W-:Y:S01]  /*0460*/  IADD3 R17, PT, PT, R20, -0xe443238, RZ ;  /* 0xf1bbcdc814117810 */ /* 0x000fe20007ffe0ff */
        /* <DEDUP_REMOVED lines=16> */
[----:B------:R-:W-:-:S04]  /*0570*/  LOP3.LUT R50, R18, R50, R33, 0x96, !PT ;  /* 0x0000003212327212 */ /* 0x000fc800078e9621 */
[----:B------:R-:W-:Y:S01]  /*0580*/  LOP3.LUT R32, R32, R23, RZ, 0x3c, !PT ;  /* 0x0000001720207212 */ /* 0x000fe200078e3cff */
[----:B------:R-:W-:-:S05]  /*0590*/  IMAD.HI.U32 R51, R50, -0x326172a9, RZ ;  /* 0xcd9e8d5732337827 */ /* 0x000fca00078e00ff */
[----:B------:R-:W-:Y:S01]  /*05a0*/  LOP3.LUT R51, R37, R22, R51, 0x96, !PT ;  /* 0x0000001625337212 */ /* 0x000fe200078e9633 */
        /* <DEDUP_REMOVED lines=8> */
[----:B0-----:R-:W-:Y:S01]  /*0630*/  MOV R22, RZ ;  /* 0x000000ff00167202 */ /* 0x001fe20000000f00 */
[----:B-1----:R-:W-:-:S04]  /*0640*/  IMAD R25, R25, R23, RZ ;  /* 0x0000001719197224 */ /* 0x002fc800078e02ff */
[----:B------:R-:W-:-:S06]  /*0650*/  IMAD.HI.U32 R23, R23, R25, R22 ;  /* 0x0000001917177227 */ /* 0x000fcc00078e0016 */
[----:B------:R-:W-:-:S04]  /*0660*/  IMAD.HI.U32 R26, R23, UR4, RZ ;  /* 0x00000004171a7c27 */ /* 0x000fc8000f8e00ff */
[----:B------:R-:W-:-:S04]  /*0670*/  IMAD.MOV R23, RZ, RZ, -R26 ;  /* 0x000000ffff177224 */ /* 0x000fc800078e0a1a */
[----:B------:R-:W-:-:S05]  /*0680*/  IMAD R23, R40, R23, UR4 ;  /* 0x0000000428177e24 */ /* 0x000fca000f8e0217 */
[----:B------:R-:W-:-:S13]  /*0690*/  ISETP.GE.U32.AND P0, PT, R23, R40, PT ;  /* 0x000000281700720c */ /* 0x000fda0003f06070 */
[----:B------:R-:W-:Y:S01]  /*06a0*/  @P0 IMAD.IADD R23, R23, 0x1, -R40 ;  /* 0x0000000117170824 */ /* 0x000fe200078e0a28 */
[----:B------:R-:W-:-:S04]  /*06b0*/  @P0 IADD3 R26, PT, PT, R26, 0x1, RZ ;  /* 0x000000011a1a0810 */ /* 0x000fc80007ffe0ff */
[----:B------:R-:W-:-:S13]  /*06c0*/  ISETP.GE.U32.AND P1, PT, R23, R40, PT ;  /* 0x000000281700720c */ /* 0x000fda0003f26070 */
[----:B------:R-:W-:Y:S01]  /*06d0*/  @P1 VIADD R26, R26, 0x1 ;  /* 0x000000011a1a1836 */ /* 0x000fe20000000000 */
[----:B------:R-:W-:Y:S01]  /*06e0*/  @!P2 LOP3.LUT R26, RZ, R40, RZ, 0x33, !PT ;  /* 0x00000028ff1aa212 */ /* 0x000fe200078e33ff */
[----:B------:R-:W-:Y:S06]  /*06f0*/  BRA `(.L_x_102) ;  /* 0x0000000000087947 */ /* 0x000fec0003800000 */
.L_x_101:
[----:B------:R-:W-:-:S07]  /*0700*/  MOV R30, 0x720 ;  /* 0x00000720001e7802 */ /* 0x000fce0000000f00 */
[----:B------:R-:W-:Y:S05]  /*0710*/  CALL.REL.NOINC `($__internal_7_$__cuda_sm20_div_s64) ;  /* 0x00000008004c7944 */ /* 0x000fea0003c00000 */
.L_x_102:
        /* <DEDUP_REMOVED lines=16> */
.L_x_110:
[----:B------:R-:W-:Y:S01]  /*0820*/  VIADD R0, R0, 0x1 ;  /* 0x0000000100007836 */ /* 0x000fe20000000000 */
[----:B------:R-:W-:Y:S03]  /*0830*/  BSSY.RECONVERGENT B0, `(.L_x_103) ;  /* 0x000000c000007945 */ /* 0x000fe60003800200 */
[C---:B------:R-:W-:Y:S01]  /*0840*/  IMAD.WIDE.U32 R44, R0.reuse, -0x2daee0ad, RZ ;  /* 0xd2511f53002c7825 */ /* 0x040fe200078e00ff */
[----:B------:R-:W-:-:S13]  /*0850*/  ISETP.NE.AND P0, PT, R0, RZ, PT ;  /* 0x000000ff0000720c */ /* 0x000fda0003f05270 */
[----:B01----:R-:W-:Y:S05]  /*0860*/  @P0 BRA `(.L_x_104) ;  /* 0x0000000000200947 */ /* 0x003fea0003800000 */
[----:B------:R-:W-:-:S04]  /*0870*/  IADD3 R2, PT, PT, R2, 0x1, RZ ;  /* 0x0000000102027810 */ /* 0x000fc80007ffe0ff */
[----:B------:R-:W-:-:S13]  /*0880*/  ISETP.NE.AND P0, PT, R2, RZ, PT ;  /* 0x000000ff0200720c */ /* 0x000fda0003f05270 */
[----:B------:R-:W-:Y:S02]  /*0890*/  @!P0 VIADD R38, R38, 0x1 ;  /* 0x0000000126268836 */ /* 0x000fe40000000000 */
[----:B------:R-:W-:Y:S02]  /*08a0*/  @!P0 VIADD R26, R39, 0x1 ;  /* 0x00000001271a8836 */ /* 0x000fe40000000000 */
[----:B------:R-:W-:Y:S01]  /*08b0*/  @!P0 IMAD.MOV.U32 R2, RZ, RZ, RZ ;  /* 0x000000ffff028224 */ /* 0x000fe200078e00ff */
[----:B------:R-:W-:-:S13]  /*08c0*/  ISETP.NE.AND P1, PT, R38, RZ, !P0 ;  /* 0x000000ff2600720c */ /* 0x000fda0004725270 */
[----:B------:R-:W-:-:S05]  /*08d0*/  @P1 IADD3 R26, PT, PT, R39, RZ, RZ ;  /* 0x000000ff271a1210 */ /* 0x000fca0007ffe0ff */
[----:B------:R-:W-:-:S07]  /*08e0*/  @!P0 IMAD.MOV.U32 R39, RZ, RZ, R26 ;  /* 0x000000ffff278224 */ /* 0x000fce00078e001a */
.L_x_104:
[----:B-12---:R-:W-:Y:S05]  /*08f0*/  BSYNC.RECONVERGENT B0 ;  /* 0x0000000000007941 */ /* 0x006fea0003800200 */
.L_x_103:
        /* <DEDUP_REMOVED lines=51> */
.L_x_105:
[----:B------:R-:W-:Y:S01]  /*0c30*/  ISETP.NE.AND P0, PT, R42, 0x3, PT ;  /* 0x000000032a00780c */ /* 0x000fe20003f05270 */
[----:B------:R-:W-:Y:S01]  /*0c40*/  IMAD.MOV.U32 R50, RZ, RZ, R44 ;  /* 0x000000ffff327224 */ /* 0x000fe200078e002c */
[----:B------:R-:W-:Y:S01]  /*0c50*/  MOV R51, R31 ;  /* 0x0000001f00337202 */ /* 0x000fe20000000f00 */
[----:B------:R-:W-:Y:S01]  /*0c60*/  IMAD.MOV.U32 R47, RZ, RZ, R26 ;  /* 0x000000ffff2f7224 */ /* 0x000fe200078e001a */
[----:B------:R-:W-:-:S09]  /*0c70*/  MOV R46, R45 ;  /* 0x0000002d002e7202 */ /* 0x000fd20000000f00 */
[----:B------:R-:W-:Y:S01]  /*0c80*/  @P0 IMAD.MOV.U32 R51, RZ, RZ, R32 ;  /* 0x000000ffff330224 */ /* 0x000fe200078e0020 */
[----:B------:R-:W-:Y:S01]  /*0c90*/  @P0 MOV R47, R44 ;  /* 0x0000002c002f0202 */ /* 0x000fe20000000f00 */
[----:B------:R-:W-:Y:S02]  /*0ca0*/  @P0 IMAD.MOV.U32 R50, RZ, RZ, R31 ;  /* 0x000000ffff320224 */ /* 0x000fe400078e001f */
[----:B------:R-:W-:-:S07]  /*0cb0*/  @P0 IMAD.MOV.U32 R46, RZ, RZ, R26 ;  /* 0x000000ffff2e0224 */ /* 0x000fce00078e001a */
.L_x_106:
[-C--:B0-----:R-:W-:Y:S01]  /*0cc0*/  ISETP.GE.U32.AND P0, PT, R35, R24.reuse, PT ;  /* 0x000000182300720c */ /* 0x081fe20003f06070 */
[----:B------:R-:W-:Y:S01]  /*0cd0*/  BSSY.RECONVERGENT B0, `(.L_x_107) ;  /* 0x0000019000007945 */ /* 0x000fe20003800200 */
[----:B------:R-:W-:Y:S02]  /*0ce0*/  IADD3 R49, P2, PT, R34, R35, RZ ;  /* 0x0000002322317210 */ /* 0x000fe40007f5e0ff */
[----:B------:R-:W-:Y:S02]  /*0cf0*/  ISETP.GE.AND.EX P0, PT, R36, R25, PT, P0 ;  /* 0x000000192400720c */ /* 0x000fe40003f06300 */
[----:B------:R-:W-:Y:S01]  /*0d00*/  ISETP.GE.U32.AND P1, PT, R49, R24, PT ;  /* 0x000000183100720c */ /* 0x000fe20003f26070 */
[----:B------:R-:W-:-:S05]  /*0d10*/  IMAD.X R28, RZ, RZ, R36, P2 ;  /* 0x000000ffff1c7224 */ /* 0x000fca00010e0624 */
[----:B------:R-:W-:-:S05]  /*0d20*/  ISETP.GE.AND.EX P1, PT, R28, R25, PT, P1 ;  /* 0x000000191c00720c */ /* 0x000fca0003f26310 */
[----:B------:R-:W-:Y:S08]  /*0d30*/  @P0 BRA `(.L_x_108) ;  /* 0x0000000000480947 */ /* 0x000ff00003800000 */
[----:B------:R-:W-:-:S04]  /*0d40*/  IMAD.WIDE.U32 R28, R51, -0xff00ff, RZ ;  /* 0xff00ff01331c7825 */ /* 0x000fc800078e00ff */
[----:B------:R-:W-:-:S04]  /*0d50*/  IMAD.WIDE.U32 R32, R50, -0xff00ff, RZ ;  /* 0xff00ff0132207825 */ /* 0x000fc800078e00ff */
[----:B------:R-:W-:-:S04]  /*0d60*/  IMAD.WIDE.U32 R28, P0, R50, -0xff0100, R28 ;  /* 0xff00ff00321c7825 */ /* 0x000fc8000780001c */
[----:B------:R-:W-:Y:S01]  /*0d70*/  IMAD.MOV.U32 R30, RZ, RZ, R29 ;  /* 0x000000ffff1e7224 */ /* 0x000fe200078e001d */
[----:B------:R-:W-:Y:S02]  /*0d80*/  IADD3.X R31, PT, PT, RZ, RZ, RZ, P0, !PT ;  /* 0x000000ffff1f7210 */ /* 0x000fe400007fe4ff */
[----:B------:R-:W-:-:S05]  /*0d90*/  IADD3 RZ, P0, PT, R33, R28, RZ ;  /* 0x0000001c21ff7210 */ /* 0x000fca0007f1e0ff */
[----:B------:R-:W-:-:S05]  /*0da0*/  IMAD.WIDE.U32.X R30, R51, -0xff0100, R30, P0 ;  /* 0xff00ff00331e7825 */ /* 0x000fca00000e041e */
[--C-:B------:R-:W-:Y:S02]  /*0db0*/  SHF.R.U64 R29, R30, 0x8, R31.reuse ;  /* 0x000000081e1d7819 */ /* 0x100fe4000000121f */
[----:B------:R-:W-:-:S03]  /*0dc0*/  SHF.R.U32.HI R28, RZ, 0x8, R31 ;  /* 0x00000008ff1c7819 */ /* 0x000fc6000001161f */
[----:B------:R-:W-:-:S04]  /*0dd0*/  IMAD.WIDE.U32 R30, R29, -0x101, R50 ;  /* 0xfffffeff1d1e7825 */ /* 0x000fc800078e0032 */
[----:B------:R-:W-:-:S05]  /*0de0*/  IMAD R28, R28, -0x101, RZ ;  /* 0xfffffeff1c1c7824 */ /* 0x000fca00078e02ff */
[----:B------:R-:W-:Y:S01]  /*0df0*/  IADD3 R31, PT, PT, R31, -R29, R28 ;  /* 0x8000001d1f1f7210 */ /* 0x000fe20007ffe01c */
[----:B------:R-:W-:-:S03]  /*0e00*/  IMAD R29, R35, UR4, RZ ;  /* 0x00000004231d7c24 */ /* 0x000fc6000f8e02ff */
[----:B------:R-:W0:Y:S02]  /*0e10*/  I2F.U64 R30, R30 ;  /* 0x0000001e001e7312 */ /* 0x000e240000301000 */
[C---:B------:R-:W-:Y:S02]  /*0e20*/  IADD3 R28, P0, PT, R29.reuse, UR8, RZ ;  /* 0x000000081d1c7c10 */ /* 0x040fe4000ff1e0ff */
[----:B0-----:R-:W-:Y:S02]  /*0e30*/  F2FP.BF16.F32.PACK_AB R31, RZ, R30 ;  /* 0x0000001eff1f723e */ /* 0x001fe400000010ff */
[----:B------:R-:W-:-:S05]  /*0e40*/  LEA.HI.X.SX32 R29, R29, UR9, 0x1, P0 ;  /* 0x000000091d1d7c11 */ /* 0x000fca00080f0eff */
[----:B------:R0:W-:Y:S04]  /*0e50*/  STG.E.U16 desc[UR6][R28.64], R31 ;  /* 0x0000001f1c007986 */ /* 0x0001e8000c101506 */
.L_x_108:
[----:B------:R-:W-:Y:S05]  /*0e60*/  BSYNC.RECONVERGENT B0 ;  /* 0x0000000000007941 */ /* 0x000fea0003800200 */
.L_x_107:
[----:B------:R-:W-:Y:S05]  /*0e70*/  @P1 BRA `(.L_x_109) ;  /* 0x0000000000481947 */ /* 0x000fea0003800000 */
[----:B0-----:R-:W-:-:S04]  /*0e80*/  IMAD.WIDE.U32 R28, R47, -0xff00ff, RZ ;  /* 0xff00ff012f1c7825 */ /* 0x001fc800078e00ff */
[----:B------:R-:W-:-:S04]  /*0e90*/  IMAD.WIDE.U32 R30, R46, -0xff00ff, RZ ;  /* 0xff00ff012e1e7825 */ /* 0x000fc800078e00ff */
[----:B------:R-:W-:-:S04]  /*0ea0*/  IMAD.WIDE.U32 R28, P0, R46, -0xff0100, R28 ;  /* 0xff00ff002e1c7825 */ /* 0x000fc8000780001c */
[----:B------:R-:W-:Y:S01]  /*0eb0*/  IMAD.X R33, RZ, RZ, RZ, P0 ;  /* 0x000000ffff217224 */ /* 0x000fe200000e06ff */
[----:B------:R-:W-:Y:S01]  /*0ec0*/  IADD3 RZ, P0, PT, R31, R28, RZ ;  /* 0x0000001c1fff7210 */ /* 0x000fe20007f1e0ff */
[----:B------:R-:W-:Y:S01]  /*0ed0*/  IMAD R49, R49, UR4, RZ ;  /* 0x0000000431317c24 */ /* 0x000fe2000f8e02ff */
[----:B------:R-:W-:-:S05]  /*0ee0*/  MOV R32, R29 ;  /* 0x0000001d00207202 */ /* 0x000fca0000000f00 */
[----:B------:R-:W-:Y:S01]  /*0ef0*/  IMAD.WIDE.U32.X R32, R47, -0xff0100, R32, P0 ;  /* 0xff00ff002f207825 */ /* 0x000fe200000e0420 */
[----:B------:R-:W-:-:S04]  /*0f00*/  IADD3 R30, P0, PT, R49, UR8, RZ ;  /* 0x00000008311e7c10 */ /* 0x000fc8000ff1e0ff */
[--C-:B------:R-:W-:Y:S02]  /*0f10*/  SHF.R.U64 R31, R32, 0x8, R33.reuse ;  /* 0x00000008201f7819 */ /* 0x100fe40000001221 */
[----:B------:R-:W-:-:S03]  /*0f20*/  SHF.R.U32.HI R32, RZ, 0x8, R33 ;  /* 0x00000008ff207819 */ /* 0x000fc60000011621 */
[----:B------:R-:W-:-:S04]  /*0f30*/  IMAD.WIDE.U32 R28, R31, -0x101, R46 ;  /* 0xfffffeff1f1c7825 */ /* 0x000fc800078e002e */
[----:B------:R-:W-:-:S05]  /*0f40*/  IMAD R32, R32, -0x101, RZ ;  /* 0xfffffeff20207824 */ /* 0x000fca00078e02ff */
[----:B------:R-:W-:Y:S02]  /*0f50*/  IADD3 R29, PT, PT, R29, -R31, R32 ;  /* 0x8000001f1d1d7210 */ /* 0x000fe40007ffe020 */
[----:B------:R-:W-:Y:S02]  /*0f60*/  LEA.HI.X.SX32 R31, R49, UR9, 0x1, P0 ;  /* 0x00000009311f7c11 */ /* 0x000fe400080f0eff */
[----:B------:R-:W0:Y:S02]  /*0f70*/  I2F.U64 R28, R28 ;  /* 0x0000001c001c7312 */ /* 0x000e240000301000 */
[----:B0-----:R-:W-:-:S05]  /*0f80*/  F2FP.BF16.F32.PACK_AB R29, RZ, R28 ;  /* 0x0000001cff1d723e */ /* 0x001fca00000010ff */
[----:B------:R1:W-:Y:S02]  /*0f90*/  STG.E.U16 desc[UR6][R30.64], R29 ;  /* 0x0000001d1e007986 */ /* 0x0003e4000c101506 */
.L_x_109:
[----:B------:R-:W-:Y:S01]  /*0fa0*/  IADD3 R35, P0, PT, R40, R35, RZ ;  /* 0x0000002328237210 */ /* 0x000fe20007f1e0ff */
[----:B------:R-:W-:Y:S05]  /*0fb0*/  WARPSYNC.ALL ;  /* 0x0000000000007948 */ /* 0x000fea0003800000 */
[----:B------:R-:W-:Y:S01]  /*0fc0*/  IMAD.X R36, RZ, RZ, R36, P0 ;  /* 0x000000ffff247224 */ /* 0x000fe200000e0624 */
[----:B------:R-:W-:Y:S01]  /*0fd0*/  BAR.SYNC.DEFER_BLOCKING 0x0 ;  /* 0x0000000000007b1d */ /* 0x000fe20000010000 */
[----:B------:R-:W-:Y:S01]  /*0fe0*/  ISETP.GE.U32.AND P0, PT, R35, R22, PT ;  /* 0x000000162300720c */ /* 0x000fe20003f06070 */
[----:B------:R-:W-:Y:S01]  /*0ff0*/  IMAD.MOV.U32 R50, RZ, RZ, R26 ;  /* 0x000000ffff327224 */ /* 0x000fe200078e001a */
[----:B------:R-:W-:Y:S01]  /*1000*/  MOV R51, R44 ;  /* 0x0000002c00337202 */ /* 0x000fe20000000f00 */
[----:B------:R-:W-:Y:S01]  /*1010*/  IMAD.MOV.U32 R32, RZ, RZ, R45 ;  /* 0x000000ffff207224 */ /* 0x000fe200078e002d */
[----:B------:R-:W-:-:S13]  /*1020*/  ISETP.GE.AND.EX P0, PT, R36, R43, PT, P0 ;  /* 0x0000002b2400720c */ /* 0x000fda0003f06300 */
[----:B------:R-:W-:Y:S05]  /*1030*/  @!P0 BRA `(.L_x_110) ;  /* 0xfffffff400f88947 */ /* 0x000fea000383ffff */
[----:B------:R-:W-:Y:S05]  /*1040*/  EXIT ;  /* 0x000000000000794d */ /* 0x000fea0003800000 */
        .weak           $__internal_7_$__cuda_sm20_div_s64
        .type           $__internal_7_$__cuda_sm20_div_s64,@function
        .size           $__internal_7_$__cuda_sm20_div_s64,(.L_x_2173 - $__internal_7_$__cuda_sm20_div_s64)
$__internal_7_$__cuda_sm20_div_s64:
        /* <DEDUP_REMOVED lines=28> */
[----:B------:R-:W-:Y:S02]  /*1210*/  SEL R25, R25, UR4, !P1 ;  /* 0x0000000419197c07 */ /* 0x000fe4000c800000 */
[----:B------:R-:W-:Y:S01]  /*1220*/  IADD3.X R26, PT, PT, RZ, ~UR5, RZ, P4, !PT ;  /* 0x80000005ff1a7c10 */ /* 0x000fe2000a7fe4ff */
[----:B------:R-:W-:-:S04]  /*1230*/  IMAD.X R24, RZ, RZ, ~R24, P0 ;  /* 0x000000ffff187224 */ /* 0x000fc800000e0e18 */
        /* <DEDUP_REMOVED lines=32> */
[----:B------:R-:W-:Y:S01]  /*1440*/  HFMA2 R31, -RZ, RZ, 0, 0 ;  /* 0x00000000ff1f7431 */ /* 0x000fe200000001ff */
[----:B------:R-:W-:-:S02]  /*1450*/  IADD3 R26, P3, PT, R29, 0x1, RZ ;  /* 0x000000011d1a7810 */ /* 0x000fc40007f7e0ff */
[----:B------:R-:W-:Y:S02]  /*1460*/  ISETP.GE.U32.AND.EX P0, PT, R25, RZ, PT, P2 ;  /* 0x000000ff1900720c */ /* 0x000fe40003f06120 */
[-C--:B------:R-:W-:Y:S02]  /*1470*/  IADD3.X R27, PT, PT, RZ, R22.reuse, RZ, P3, !PT ;  /* 0x00000016ff1b7210 */ /* 0x080fe40001ffe4ff */
[----:B------:R-:W-:Y:S02]  /*1480*/  SEL R26, R26, R29, P0 ;  /* 0x0000001d1a1a7207 */ /* 0x000fe40000000000 */
[----:B------:R-:W-:Y:S02]  /*1490*/  SEL R27, R27, R22, P0 ;  /* 0x000000161b1b7207 */ /* 0x000fe40000000000 */
[----:B------:R-:W-:Y:S02]  /*14a0*/  IADD3 R23, P2, PT, RZ, -R26, RZ ;  /* 0x8000001aff177210 */ /* 0x000fe40007f5e0ff */
[----:B------:R-:W-:-:S02]  /*14b0*/  ISETP.NE.U32.AND P0, PT, R40, RZ, PT ;  /* 0x000000ff2800720c */ /* 0x000fc40003f05070 */
[----:B------:R-:W-:Y:S01]  /*14c0*/  SEL R26, R23, R26, !P1 ;  /* 0x0000001a171a7207 */ /* 0x000fe20004800000 */
[----:B------:R-:W-:Y:S01]  /*14d0*/  IMAD.X R22, RZ, RZ, ~R27, P2 ;  /* 0x000000ffff167224 */ /* 0x000fe200010e0e1b */
[----:B------:R-:W-:-:S04]  /*14e0*/  ISETP.NE.AND.EX P0, PT, RZ, RZ, PT, P0 ;  /* 0x000000ffff00720c */ /* 0x000fc80003f05300 */
[----:B------:R-:W-:Y:S02]  /*14f0*/  SEL R27, R22, R27, !P1 ;  /* 0x0000001b161b7207 */ /* 0x000fe40004800000 */
[----:B------:R-:W-:Y:S02]  /*1500*/  SEL R26, R26, 0xffffffff, P0 ;  /* 0xffffffff1a1a7807 */ /* 0x000fe40000000000 */
[----:B------:R-:W-:Y:S01]  /*1510*/  SEL R27, R27, 0xffffffff, P0 ;  /* 0xffffffff1b1b7807 */ /* 0x000fe20000000000 */
[----:B------:R-:W-:Y:S06]  /*1520*/  RET.REL.NODEC R30 `(_ZN2at6native60_GLOBAL__N__fdc43544_27_DistributionRandomKernel_cu_f88cee4443distribution_elementwise_grid_stride_kernelImLi2EZZZNS0_9templates4cuda13random_kernelIPNS_17CUDAGeneratorImplEEEvRNS_18TensorIteratorBaseET_ENKUlvE_clEvENKUlvE7_clEvEUlP24curandStatePhilox4_32_10E_ZNS1_27distribution_nullary_kernelIN3c108BFloat16Em10ulonglong2S7_SF_ZZZS5_IS7_EvS9_SA_ENKSB_clEvENKSC_clEvEUlmE_EEvS9_T2_RKT3_T4_EUlimE_EEvlNS_15PhiloxCudaStateET1_SL_) ;  /* 0xffffffe81eb47950 */ /* 0x000fec0003c3ffff */
.L_x_111:
        /* <DEDUP_REMOVED lines=13> */
.L_x_2173:


//--------------------- .text._ZN2at6native60_GLOBAL__N__fdc43544_27_DistributionRandomKernel_cu_f88cee4443distribution_elementwise_grid_stride_kernelIjLi4EZZZNS0_9templates4cuda13random_kernelIPNS_17CUDAGeneratorImplEEEvRNS_18TensorIteratorBaseET_ENKUlvE_clEvENKUlvE6_clEvEUlP24curandStatePhilox4_32_10E0_ZNS1_27distribution_nullary_kernelIN3c104HalfEj5uint4S7_SF_ZZZS5_IS7_EvS9_SA_ENKSB_clEvENKSC_clEvEUljE_EEvS9_T2_RKT3_T4_EUlijE0_EEvlNS_15PhiloxCudaStateET1_SL_ --------------------------
	.section	.text._ZN2at6native60_GLOBAL__N__fdc43544_27_DistributionRandomKernel_cu_f88cee4443distribution_elementwise_grid_stride_kernelIjLi4EZZZNS0_9templates4cuda13random_kernelIPNS_17CUDAGeneratorImplEEEvRNS_18TensorIteratorBaseET_ENKUlvE_clEvENKUlvE6_clEvEUlP24curandStatePhilox4_32_10E0_ZNS1_27distribution_nullary_kernelIN3c104HalfEj5uint4S7_SF_ZZZS5_IS7_EvS9_SA_ENKSB_clEvENKSC_clEvEUljE_EEvS9_T2_RKT3_T4_EUlijE0_EEvlNS_15PhiloxCudaStateET1_SL_,"ax",@progbits
	.align	128
.text._ZN2at6native60_GLOBAL__N__fdc43544_27_DistributionRandomKernel_cu_f88cee4443distribution_elementwise_grid_stride_kernelIjLi4EZZZNS0_9templates4cuda13random_kernelIPNS_17CUDAGeneratorImplEEEvRNS_18TensorIteratorBaseET_ENKUlvE_clEvENKUlvE6_clEvEUlP24curandStatePhilox4_32_10E0_ZNS1_27distribution_nullary_kernelIN3c104HalfEj5uint4S7_SF_ZZZS5_IS7_EvS9_SA_ENKSB_clEvENKSC_clEvEUljE_EEvS9_T2_RKT3_T4_EUlijE0_EEvlNS_15PhiloxCudaStateET1_SL_:
        .type           _ZN2at6native60_GLOBAL__N__fdc43544_27_DistributionRandomKernel_cu_f88cee4443distribution_elementwise_grid_stride_kernelIjLi4EZZZNS0_9templates4cuda13random_kernelIPNS_17CUDAGeneratorImplEEEvRNS_18TensorIteratorBaseET_ENKUlvE_clEvENKUlvE6_clEvEUlP24curandStatePhilox4_32_10E0_ZNS1_27distribution_nullary_kernelIN3c104HalfEj5uint4S7_SF_ZZZS5_IS7_EvS9_SA_ENKSB_clEvENKSC_clEvEUljE_EEvS9_T2_RKT3_T4_EUlijE0_EEvlNS_15PhiloxCudaStateET1_SL_,@function
        .size           _ZN2at6native60_GLOBAL__N__fdc43544_27_DistributionRandomKernel_cu_f88cee4443distribution_elementwise_grid_stride_kernelIjLi4EZZZNS0_9templates4cuda13random_kernelIPNS_17CUDAGeneratorImplEEEvRNS_18TensorIteratorBaseET_ENKUlvE_clEvENKUlvE6_clEvEUlP24curandStatePhilox4_32_10E0_ZNS1_27distribution_nullary_kernelIN3c104HalfEj5uint4S7_SF_ZZZS5_IS7_EvS9_SA_ENKSB_clEvENKSC_clEvEUljE_EEvS9_T2_RKT3_T4_EUlijE0_EEvlNS_15PhiloxCudaStateET1_SL_,(.L_x_2175 - _ZN2at6native60_GLOBAL__N__fdc43544_27_DistributionRandomKernel_cu_f88cee4443distribution_elementwise_grid_stride_kernelIjLi4EZZZNS0_9templates4cuda13random_kernelIPNS_17CUDAGeneratorImplEEEvRNS_18TensorIteratorBaseET_ENKUlvE_clEvENKUlvE6_clEvEUlP24curandStatePhilox4_32_10E0_ZNS1_27distribution_nullary_kernelIN3c104HalfEj5uint4S7_SF_ZZZS5_IS7_EvS9_SA_ENKSB_clEvENKSC_clEvEUljE_EEvS9_T2_RKT3_T4_EUlijE0_EEvlNS_15PhiloxCudaStateET1_SL_)
        .other          _ZN2at6native60_GLOBAL__N__fdc43544_27_DistributionRandomKernel_cu_f88cee4443distribution_elementwise_grid_stride_kernelIjLi4EZZZNS0_9templates4cuda13random_kernelIPNS_17CUDAGeneratorImplEEEvRNS_18TensorIteratorBaseET_ENKUlvE_clEvENKUlvE6_clEvEUlP24curandStatePhilox4_32_10E0_ZNS1_27distribution_nullary_kernelIN3c104HalfEj5uint4S7_SF_ZZZS5_IS7_EvS9_SA_ENKSB_clEvENKSC_clEvEUljE_EEvS9_T2_RKT3_T4_EUlijE0_EEvlNS_15PhiloxCudaStateET1_SL_,@"STO_CUDA_ENTRY STV_DEFAULT"
_ZN2at6native60_GLOBAL__N__fdc43544_27_DistributionRandomKernel_cu_f88cee4443distribution_elementwise_grid_stride_kernelIjLi4EZZZNS0_9templates4cuda13random_kernelIPNS_17CUDAGeneratorImplEEEvRNS_18TensorIteratorBaseET_ENKUlvE_clEvENKUlvE6_clEvEUlP24curandStatePhilox4_32_10E0_ZNS1_27distribution_nullary_kernelIN3c104HalfEj5uint4S7_SF_ZZZS5_IS7_EvS9_SA_ENKSB_clEvENKSC_clEvEUljE_EEvS9_T2_RKT3_T4_EUlijE0_EEvlNS_15PhiloxCudaStateET1_SL_:
        /* <DEDUP_REMOVED lines=112> */
.L_x_112:
[----:B------:R-:W-:-:S07]  /*0700*/  MOV R28, 0x720 ;  /* 0x00000720001c7802 */ /* 0x000fce0000000f00 */
[----:B------:R-:W-:Y:S05]  /*0710*/  CALL.REL.NOINC `($__internal_8_$__cuda_sm20_div_s64) ;  /* 0x0000004c00387944 */ /* 0x000fea0003c00000 */
.L_x_113:
        /* <DEDUP_REMOVED lines=81> */
.L_x_130:
        /* <DEDUP_REMOVED lines=13> */
.L_x_115:
[----:B0-----:R-:W-:Y:S05]  /*0d00*/  BSYNC.RECONVERGENT B0 ;  /* 0x0000000000007941 */ /* 0x001fea0003800200 */
.L_x_114:
        /* <DEDUP_REMOVED lines=62> */
.L_x_116:
        /* <DEDUP_REMOVED lines=9> */
.L_x_117:
        /* <DEDUP_REMOVED lines=13> */
[----:B------:R-:W-:Y:S01]  /*1250*/  @!P2 IMAD.HI.U32 R45, R38, 0x3ff801, RZ ;  /* 0x003ff801262da827 */ /* 0x000fe200078e00ff */
[----:B------:R-:W0:Y:S03]  /*1260*/  @!P2 LDC.64 R24, c[0x0][0x540] ;  /* 0x00015000ff18ab82 */ /* 0x000e260000000a00 */
[----:B------:R-:W-:Y:S01]  /*1270*/  @!P1 IMAD.HI.U32 R43, R40, 0x3ff801, RZ ;  /* 0x003ff801282b9827 */ /* 0x000fe200078e00ff */
[----:B------:R-:W-:-:S03]  /*1280*/  @!P2 SHF.R.U32.HI R45, RZ, 0x1, R45 ;  /* 0x00000001ff2da819 */ /* 0x000fc6000001162d */
[----:B------:R-:W-:Y:S01]  /*1290*/  @!P0 IMAD.HI.U32 R44, R41, 0x3ff801, RZ ;  /* 0x003ff801292c8827 */ /* 0x000fe200078e00ff */
        /* <DEDUP_REMOVED lines=9> */
[----:B------:R-:W-:Y:S02]  /*1330*/  @!P2 F2FP.F16.F32.PACK_AB R45, RZ, R45 ;  /* 0x0000002dff2da23e */ /* 0x000fe400000000ff */
[----:B------:R-:W-:Y:S02]  /*1340*/  @!P0 I2FP.F32.U32 R44, R44 ;  /* 0x0000002c002c8245 */ /* 0x000fe40000201000 */
[----:B------:R-:W-:Y:S01]  /*1350*/  @!P1 F2FP.F16.F32.PACK_AB R43, RZ, R43 ;  /* 0x0000002bff2b923e */ /* 0x000fe200000000ff */
[----:B0-----:R3:W-:Y:S01]  /*1360*/  @!P2 STG.E.U16 desc[UR76][R24.64], R45 ;  /* 0x0000002d1800a986 */ /* 0x0017e2000c10154c */
[----:B------:R-:W-:-:S03]  /*1370*/  @!P0 F2FP.F16.F32.PACK_AB R44, RZ, R44 ;  /* 0x0000002cff2c823e */ /* 0x000fc600000000ff */
[----:B-1----:R3:W-:Y:S01]  /*1380*/  @!P1 STG.E.U16 desc[UR76][R26.64], R43 ;  /* 0x0000002b1a009986 */ /* 0x0027e2000c10154c */
[----:B------:R-:W-:-:S03]  /*1390*/  IADD3 R38, P1, PT, R39, R16, RZ ;  /* 0x0000001027267210 */ /* 0x000fc60007f3e0ff */
[----:B--2---:R3:W-:Y:S01]  /*13a0*/  @!P0 STG.E.U16 desc[UR76][R28.64], R44 ;  /* 0x0000002c1c008986 */ /* 0x0047e2000c10154c */
[----:B------:R-:W-:Y:S02]  /*13b0*/  ISETP.GE.U32.AND P0, PT, R38, UR48, PT ;  /* 0x0000003026007c0c */ /* 0x000fe4000bf06070 */
[----:B------:R-:W-:-:S04]  /*13c0*/  IADD3.X R38, PT, PT, RZ, R17, RZ, P1, !PT ;  /* 0x00000011ff267210 */ /* 0x000fc80000ffe4ff */
[----:B------:R-:W-:-:S13]  /*13d0*/  ISETP.GE.AND.EX P0, PT, R38, UR49, PT, P0 ;  /* 0x0000003126007c0c */ /* 0x000fda000bf06300 */
[----:B---3--:R-:W-:Y:S05]  /*13e0*/  @P0 BRA `(.L_x_119) ;  /* 0x0000003c00d80947 */ /* 0x008fea0003800000 */
[----:B------:R-:W-:Y:S01]  /*13f0*/  IMAD.HI.U32 R26, R42, 0x3ff801, RZ ;  /* 0x003ff8012a1a7827 */ /* 0x000fe200078e00ff */
[----:B------:R-:W0:Y:S04]  /*1400*/  LDC.64 R24, c[0x0][0x540] ;  /* 0x00015000ff187b82 */ /* 0x000e280000000a00 */
[----:B------:R-:W-:-:S05]  /*1410*/  SHF.R.U32.HI R27, RZ, 0x1, R26 ;  /* 0x00000001ff1b7819 */ /* 0x000fca000001161a */
[----:B------:R-:W-:-:S05]  /*1420*/  IMAD R27, R27, -0x801, R42 ;  /* 0xfffff7ff1b1b7824 */ /* 0x000fca00078e022a */
[----:B------:R-:W-:-:S04]  /*1430*/  I2FP.F32.U32 R27, R27 ;  /* 0x0000001b001b7245 */ /* 0x000fc80000201000 */
[----:B------:R-:W-:-:S05]  /*1440*/  F2FP.F16.F32.PACK_AB R27, RZ, R27 ;  /* 0x0000001bff1b723e */ /* 0x000fca00000000ff */
[----:B0-----:R1:W-:Y:S01]  /*1450*/  STG.E.U16 desc[UR76][R24.64], R27 ;  /* 0x0000001b18007986 */ /* 0x0013e2000c10154c */
[----:B------:R-:W-:Y:S05]  /*1460*/  BRA `(.L_x_119) ;  /* 0x0000003c00b87947 */ /* 0x000fea0003800000 */
.L_x_118:
        /* <DEDUP_REMOVED lines=233> */
.L_x_122:
[----:B------:R-:W0:Y:S01]  /*2300*/  LDCU.64 UR48, c[0x0][0x540] ;  /* 0x0000a800ff3077ac */ /* 0x000e220008000a00 */
[----:B------:R-:W-:-:S05]  /*2310*/  IMAD.HI.U32 R24, R38, 0x3ff801, RZ ;  /* 0x003ff80126187827 */ /* 0x000fca00078e00ff */
[----:B------:R-:W-:-:S05]  /*2320*/  SHF.R.U32.HI R25, RZ, 0x1, R24 ;  /* 0x00000001ff197819 */ /* 0x000fca0000011618 */
[----:B------:R-:W-:-:S05]  /*2330*/  IMAD R25, R25, -0x801, R38 ;  /* 0xfffff7ff19197824 */ /* 0x000fca00078e0226 */
[----:B------:R-:W-:Y:S02]  /*2340*/  I2FP.F32.U32 R25, R25 ;  /* 0x0000001900197245 */ /* 0x000fe40000201000 */
[----:B0-----:R-:W-:Y:S02]  /*2350*/  IADD3 R26, P0, PT, R26, UR48, RZ ;  /* 0x000000301a1a7c10 */ /* 0x001fe4000ff1e0ff */
[----:B------:R-:W-:Y:S02]  /*2360*/  F2FP.F16.F32.PACK_AB R25, RZ, R25 ;  /* 0x00000019ff19723e */ /* 0x000fe400000000ff */
[----:B------:R-:W-:-:S05]  /*2370*/  IADD3.X R27, PT, PT, RZ, UR49, RZ, P0, !PT ;  /* 0x00000031ff1b7c10 */ /* 0x000fca00087fe4ff */
[----:B------:R0:W-:Y:S04]  /*2380*/  STG.E.U16 desc[UR76][R26.64], R25 ;  /* 0x000000191a007986 */ /* 0x0001e8000c10154c */
.L_x_121:
[----:B------:R-:W-:Y:S05]  /*2390*/  BSYNC.RECONVERGENT B0 ;  /* 0x0000000000007941 */ /* 0x000fea0003800200 */
.L_x_120:
        /* <DEDUP_REMOVED lines=245> */
.L_x_125:
        /* <DEDUP_REMOVED lines=9> */
.L_x_124:
[----:B------:R-:W-:Y:S05]  /*3380*/  BSYNC.RECONVERGENT B0 ;  /* 0x0000000000007941 */ /* 0x000fea0003800200 */
.L_x_123:
        /* <DEDUP_REMOVED lines=245> */
.L_x_128:
[----:B------:R-:W0:Y:S01]  /*42e0*/  LDCU.64 UR48, c[0x0][0x540] ;  /* 0x0000a800ff3077ac */ /* 0x000e220008000a00 */
[----:B------:R-:W-:-:S05]  /*42f0*/  IMAD.HI.U32 R24, R41, 0x3ff801, RZ ;  /* 0x003ff80129187827 */ /* 0x000fca00078e00ff */
[----:B------:R-:W-:-:S05]  /*4300*/  SHF.R.U32.HI R24, RZ, 0x1, R24 ;  /* 0x00000001ff187819 */ /* 0x000fca0000011618 */
[----:B------:R-:W-:-:S05]  /*4310*/  IMAD R24, R24, -0x801, R41 ;  /* 0xfffff7ff18187824 */ /* 0x000fca00078e0229 */
[----:B------:R-:W-:Y:S02]  /*4320*/  I2FP.F32.U32 R24, R24 ;  /* 0x0000001800187245 */ /* 0x000fe40000201000 */
[----:B0-----:R-:W-:Y:S02]  /*4330*/  IADD3 R26, P0, PT, R26, UR48, RZ ;  /* 0x000000301a1a7c10 */ /* 0x001fe4000ff1e0ff */
[----:B------:R-:W-:-:S03]  /*4340*/  F2FP.F16.F32.PACK_AB R24, RZ, R24 ;  /* 0x00000018ff18723e */ /* 0x000fc600000000ff */
[----:B------:R-:W-:-:S05]  /*4350*/  IMAD.X R27, RZ, RZ, UR49, P0 ;  /* 0x00000031ff1b7e24 */ /* 0x000fca00080e06ff */
[----:B------:R0:W-:Y:S03]  /*4360*/  STG.E.U16 desc[UR76][R26.64], R24 ;  /* 0x000000181a007986 */ /* 0x0001e6000c10154c */
.L_x_127:
[----:B------:R-:W-:Y:S05]  /*4370*/  BSYNC.RECONVERGENT B0 ;  /* 0x0000000000007941 */ /* 0x000fea0003800200 */
.L_x_126:
        /* <DEDUP_REMOVED lines=244> */
.L_x_129:
        /* <DEDUP_REMOVED lines=9> */
.L_x_119:
        /* <DEDUP_REMOVED lines=11> */
        .weak           $__internal_8_$__cuda_sm20_div_s64
        .type           $__internal_8_$__cuda_sm20_div_s64,@function
        .size           $__internal_8_$__cuda_sm20_div_s64,(.L_x_2175 - $__internal_8_$__cuda_sm20_div_s64)
$__internal_8_$__cuda_sm20_div_s64:
        /* <DEDUP_REMOVED lines=77> */
[----:B------:R-:W-:Y:S06]  /*58d0*/  RET.REL.NODEC R28 `(_ZN2at6native60_GLOBAL__N__fdc43544_27_DistributionRandomKernel_cu_f88cee4443distribution_elementwise_grid_stride_kernelIjLi4EZZZNS0_9templates4cuda13random_kernelIPNS_17CUDAGeneratorImplEEEvRNS_18TensorIteratorBaseET_ENKUlvE_clEvENKUlvE6_clEvEUlP24curandStatePhilox4_32_10E0_ZNS1_27distribution_nullary_kernelIN3c104HalfEj5uint4S7_SF_ZZZS5_IS7_EvS9_SA_ENKSB_clEvENKSC_clEvEUljE_EEvS9_T2_RKT3_T4_EUlijE0_EEvlNS_15PhiloxCudaStateET1_SL_) ;  /* 0xffffffa41cc87950 */ /* 0x000fec0003c3ffff */
.L_x_131:
        /* <DEDUP_REMOVED lines=10> */
.L_x_2175:


//--------------------- .text._ZN2at6native60_GLOBAL__N__fdc43544_27_DistributionRandomKernel_cu_f88cee4443distribution_elementwise_grid_stride_kernelIjLi4EZZZNS0_9templates4cuda13random_kernelIPNS_17CUDAGeneratorImplEEEvRNS_18TensorIteratorBaseET_ENKUlvE_clEvENKUlvE6_clEvEUlP24curandStatePhilox4_32_10E0_ZNS1_27distribution_nullary_kernelIN3c104HalfEj5uint4S7_SF_ZZZS5_IS7_EvS9_SA_ENKSB_clEvENKSC_clEvEUljE_EEvS9_T2_RKT3_T4_EUlijE_EEvlNS_15PhiloxCudaStateET1_SL_ --------------------------
	.section	.text._ZN2at6native60_GLOBAL__N__fdc43544_27_DistributionRandomKernel_cu_f88cee4443distribution_elementwise_grid_stride_kernelIjLi4EZZZNS0_9templates4cuda13random_kernelIPNS_17CUDAGeneratorImplEEEvRNS_18TensorIteratorBaseET_ENKUlvE_clEvENKUlvE6_clEvEUlP24curandStatePhilox4_32_10E0_ZNS1_27distribution_nullary_kernelIN3c104HalfEj5uint4S7_SF_ZZZS5_IS7_EvS9_SA_ENKSB_clEvENKSC_clEvEUljE_EEvS9_T2_RKT3_T4_EUlijE_EEvlNS_15PhiloxCudaStateET1_SL_,"ax",@progbits
	.align	128
.text._ZN2at6native60_GLOBAL__N__fdc43544_27_DistributionRandomKernel_cu_f88cee4443distribution_elementwise_grid_stride_kernelIjLi4EZZZNS0_9templates4cuda13random_kernelIPNS_17CUDAGeneratorImplEEEvRNS_18TensorIteratorBaseET_ENKUlvE_clEvENKUlvE6_clEvEUlP24curandStatePhilox4_32_10E0_ZNS1_27distribution_nullary_kernelIN3c104HalfEj5uint4S7_SF_ZZZS5_IS7_EvS9_SA_ENKSB_clEvENKSC_clEvEUljE_EEvS9_T2_RKT3_T4_EUlijE_EEvlNS_15PhiloxCudaStateET1_SL_:
        .type           _ZN2at6native60_GLOBAL__N__fdc43544_27_DistributionRandomKernel_cu_f88cee4443distribution_elementwise_grid_stride_kernelIjLi4EZZZNS0_9templates4cuda13random_kernelIPNS_17CUDAGeneratorImplEEEvRNS_18TensorIteratorBaseET_ENKUlvE_clEvENKUlvE6_clEvEUlP24curandStatePhilox4_32_10E0_ZNS1_27distribution_nullary_kernelIN3c104HalfEj5uint4S7_SF_ZZZS5_IS7_EvS9_SA_ENKSB_clEvENKSC_clEvEUljE_EEvS9_T2_RKT3_T4_EUlijE_EEvlNS_15PhiloxCudaStateET1_SL_,@function
        .size           _ZN2at6native60_GLOBAL__N__fdc43544_27_DistributionRandomKernel_cu_f88cee4443distribution_elementwise_grid_stride_kernelIjLi4EZZZNS0_9templates4cuda13random_kernelIPNS_17CUDAGeneratorImplEEEvRNS_18TensorIteratorBaseET_ENKUlvE_clEvENKUlvE6_clEvEUlP24curandStatePhilox4_32_10E0_ZNS1_27distribution_nullary_kernelIN3c104HalfEj5uint4S7_SF_ZZZS5_IS7_EvS9_SA_ENKSB_clEvENKSC_clEvEUljE_EEvS9_T2_RKT3_T4_EUlijE_EEvlNS_15PhiloxCudaStateET1_SL_,(.L_x_2177 - _ZN2at6native60_GLOBAL__N__fdc43544_27_DistributionRandomKernel_cu_f88cee4443distribution_elementwise_grid_stride_kernelIjLi4EZZZNS0_9templates4cuda13random_kernelIPNS_17CUDAGeneratorImplEEEvRNS_18TensorIteratorBaseET_ENKUlvE_clEvENKUlvE6_clEvEUlP24curandStatePhilox4_32_10E0_ZNS1_27distribution_nullary_kernelIN3c104HalfEj5uint4S7_SF_ZZZS5_IS7_EvS9_SA_ENKSB_clEvENKSC_clEvEUljE_EEvS9_T2_RKT3_T4_EUlijE_EEvlNS_15PhiloxCudaStateET1_SL_)
        .other          _ZN2at6native60_GLOBAL__N__fdc43544_27_DistributionRandomKernel_cu_f88cee4443distribution_elementwise_grid_stride_kernelIjLi4EZZZNS0_9templates4cuda13random_kernelIPNS_17CUDAGeneratorImplEEEvRNS_18TensorIteratorBaseET_ENKUlvE_clEvENKUlvE6_clEvEUlP24curandStatePhilox4_32_10E0_ZNS1_27distribution_nullary_kernelIN3c104HalfEj5uint4S7_SF_ZZZS5_IS7_EvS9_SA_ENKSB_clEvENKSC_clEvEUljE_EEvS9_T2_RKT3_T4_EUlijE_EEvlNS_15PhiloxCudaStateET1_SL_,@"STO_CUDA_ENTRY STV_DEFAULT"
_ZN2at6native60_GLOBAL__N__fdc43544_27_DistributionRandomKernel_cu_f88cee4443distribution_elementwise_grid_stride_kernelIjLi4EZZZNS0_9templates4cuda13random_kernelIPNS_17CUDAGeneratorImplEEEvRNS_18TensorIteratorBaseET_ENKUlvE_clEvENKUlvE6_clEvEUlP24curandStatePhilox4_32_10E0_ZNS1_27distribution_nullary_kernelIN3c104HalfEj5uint4S7_SF_ZZZS5_IS7_EvS9_SA_ENKSB_clEvENKSC_clEvEUljE_EEvS9_T2_RKT3_T4_EUlijE_EEvlNS_15PhiloxCudaStateET1_SL_:
        /* <DEDUP_REMOVED lines=114> */
.L_x_132:
[----:B------:R-:W-:-:S07]  /*0720*/  MOV R32, 0x740 ;  /* 0x0000074000207802 */ /* 0x000fce0000000f00 */
[----:B------:R-:W-:Y:S05]  /*0730*/  CALL.REL.NOINC `($__internal_9_$__cuda_sm20_div_s64) ;  /* 0x0000000800887944 */ /* 0x000fea0003c00000 */
.L_x_133:
        /* <DEDUP_REMOVED lines=16> */
.L_x_145:
        /* <DEDUP_REMOVED lines=13> */
.L_x_135:
[----:B-12---:R-:W-:Y:S05]  /*0910*/  BSYNC.RECONVERGENT B0 ;  /* 0x0000000000007941 */ /* 0x006fea0003800200 */
.L_x_134:
        /* <DEDUP_REMOVED lines=51> */
.L_x_136:
        /* <DEDUP_REMOVED lines=9> */
.L_x_137:
        /* <DEDUP_REMOVED lines=17> */
[----:B------:R-:W-:-:S04]  /*0df0*/  IMAD.HI.U32 R28, R38, 0x3ff801, RZ ;  /* 0x003ff801261c7827 */ /* 0x000fc800078e00ff */
[----:B------:R-:W-:Y:S01]  /*0e00*/  IMAD R48, R34, UR4, RZ ;  /* 0x0000000422307c24 */ /* 0x000fe2000f8e02ff */
[----:B------:R-:W-:-:S04]  /*0e10*/  SHF.R.U32.HI R29, RZ, 0x1, R28 ;  /* 0x00000001ff1d7819 */ /* 0x000fc8000001161c */
[----:B------:R-:W-:Y:S01]  /*0e20*/  IADD3 R28, P2, PT, R48, UR8, RZ ;  /* 0x00000008301c7c10 */ /* 0x000fe2000ff5e0ff */
[----:B------:R-:W-:-:S05]  /*0e30*/  IMAD R29, R29, -0x801, R38 ;  /* 0xfffff7ff1d1d7824 */ /* 0x000fca00078e0226 */
[----:B------:R-:W-:-:S04]  /*0e40*/  I2FP.F32.U32 R29, R29 ;  /* 0x0000001d001d7245 */ /* 0x000fc80000201000 */
[----:B------:R-:W-:Y:S02]  /*0e50*/  F2FP.F16.F32.PACK_AB R38, RZ, R29 ;  /* 0x0000001dff26723e */ /* 0x000fe400000000ff */
[----:B------:R-:W-:-:S05]  /*0e60*/  LEA.HI.X.SX32 R29, R48, UR9, 0x1, P2 ;  /* 0x00000009301d7c11 */ /* 0x000fca00090f0eff */
[----:B------:R0:W-:Y:S02]  /*0e70*/  STG.E.U16 desc[UR6][R28.64], R38 ;  /* 0x000000261c007986 */ /* 0x0001e4000c101506 */
.L_x_139:
[----:B------:R-:W-:Y:S05]  /*0e80*/  BSYNC.RECONVERGENT B0 ;  /* 0x0000000000007941 */ /* 0x000fea0003800200 */
.L_x_138:
[----:B------:R-:W-:Y:S04]  /*0e90*/  BSSY.RECONVERGENT B0, `(.L_x_140) ;  /* 0x000000b000007945 */ /* 0x000fe80003800200 */
[----:B------:R-:W-:Y:S05]  /*0ea0*/  @P0 BRA `(.L_x_141) ;  /* 0x0000000000240947 */ /* 0x000fea0003800000 */
[----:B0-----:R-:W-:-:S04]  /*0eb0*/  IMAD.HI.U32 R28, R44, 0x3ff801, RZ ;  /* 0x003ff8012c1c7827 */ /* 0x001fc800078e00ff */
        /* <DEDUP_REMOVED lines=8> */
.L_x_141:
[----:B------:R-:W-:Y:S05]  /*0f40*/  BSYNC.RECONVERGENT B0 ;  /* 0x0000000000007941 */ /* 0x000fea0003800200 */
.L_x_140:
[----:B------:R-:W-:Y:S04]  /*0f50*/  BSSY.RECONVERGENT B0, `(.L_x_142) ;  /* 0x000000b000007945 */ /* 0x000fe80003800200 */
[----:B------:R-:W-:Y:S05]  /*0f60*/  @P3 BRA `(.L_x_143) ;  /* 0x0000000000243947 */ /* 0x000fea0003800000 */
[----:B01----:R-:W-:-:S04]  /*0f70*/  IMAD.HI.U32 R28, R33, 0x3ff801, RZ ;  /* 0x003ff801211c7827 */ /* 0x003fc800078e00ff */
[----:B------:R-:W-:Y:S01]  /*0f80*/  IMAD R47, R47, UR4, RZ ;  /* 0x000000042f2f7c24 */ /* 0x000fe2000f8e02ff */
[----:B------:R-:W-:-:S05]  /*0f90*/  SHF.R.U32.HI R28, RZ, 0x1, R28 ;  /* 0x00000001ff1c7819 */ /* 0x000fca000001161c */
[----:B------:R-:W-:-:S05]  /*0fa0*/  IMAD R28, R28, -0x801, R33 ;  /* 0xfffff7ff1c1c7824 */ /* 0x000fca00078e0221 */
[----:B------:R-:W-:Y:S02]  /*0fb0*/  I2FP.F32.U32 R29, R28 ;  /* 0x0000001c001d7245 */ /* 0x000fe40000201000 */
[C---:B------:R-:W-:Y:S02]  /*0fc0*/  IADD3 R28, P0, PT, R47.reuse, UR8, RZ ;  /* 0x000000082f1c7c10 */ /* 0x040fe4000ff1e0ff */
[----:B------:R-:W-:Y:S02]  /*0fd0*/  F2FP.F16.F32.PACK_AB R33, RZ, R29 ;  /* 0x0000001dff21723e */ /* 0x000fe400000000ff */
[----:B------:R-:W-:-:S05]  /*0fe0*/  LEA.HI.X.SX32 R29, R47, UR9, 0x1, P0 ;  /* 0x000000092f1d7c11 */ /* 0x000fca00080f0eff */
[----:B------:R2:W-:Y:S04]  /*0ff0*/  STG.E.U16 desc[UR6][R28.64], R33 ;  /* 0x000000211c007986 */ /* 0x0005e8000c101506 */
.L_x_143:
[----:B------:R-:W-:Y:S05]  /*1000*/  BSYNC.RECONVERGENT B0 ;  /* 0x0000000000007941 */ /* 0x000fea0003800200 */
.L_x_142:
[----:B------:R-:W-:Y:S05]  /*1010*/  @P1 BRA `(.L_x_144) ;  /* 0x0000000000241947 */ /* 0x000fea0003800000 */
[----:B012---:R-:W-:-:S04]  /*1020*/  IMAD.HI.U32 R28, R31, 0x3ff801, RZ ;  /* 0x003ff8011f1c7827 */ /* 0x007fc800078e00ff */
        /* <DEDUP_REMOVED lines=8> */
.L_x_144:
        /* <DEDUP_REMOVED lines=11> */
        .weak           $__internal_9_$__cuda_sm20_div_s64
        .type           $__internal_9_$__cuda_sm20_div_s64,@function
        .size           $__internal_9_$__cuda_sm20_div_s64,(.L_x_2177 - $__internal_9_$__cuda_sm20_div_s64)
$__internal_9_$__cuda_sm20_div_s64:
        /* <DEDUP_REMOVED lines=77> */
[----:B------:R-:W-:Y:S06]  /*1630*/  RET.REL.NODEC R32 `(_ZN2at6native60_GLOBAL__N__fdc43544_27_DistributionRandomKernel_cu_f88cee4443distribution_elementwise_grid_stride_kernelIjLi4EZZZNS0_9templates4cuda13random_kernelIPNS_17CUDAGeneratorImplEEEvRNS_18TensorIteratorBaseET_ENKUlvE_clEvENKUlvE6_clEvEUlP24curandStatePhilox4_32_10E0_ZNS1_27distribution_nullary_kernelIN3c104HalfEj5uint4S7_SF_ZZZS5_IS7_EvS9_SA_ENKSB_clEvENKSC_clEvEUljE_EEvS9_T2_RKT3_T4_EUlijE_EEvlNS_15PhiloxCudaStateET1_SL_) ;  /* 0xffffffe820707950 */ /* 0x000fec0003c3ffff */
.L_x_146:
        /* <DEDUP_REMOVED lines=12> */
.L_x_2177:


//--------------------- .text._ZN2at6native60_GLOBAL__N__fdc43544_27_DistributionRandomKernel_cu_f88cee4443distribution_elementwise_grid_stride_kernelImLi2EZZZNS0_9templates4cuda13random_kernelIPNS_17CUDAGeneratorImplEEEvRNS_18TensorIteratorBaseET_ENKUlvE_clEvENKUlvE6_clEvEUlP24curandStatePhilox4_32_10E_ZNS1_27distribution_nullary_kernelIN3c104HalfEm10ulonglong2S7_SF_ZZZS5_IS7_EvS9_SA_ENKSB_clEvENKSC_clEvEUlmE_EEvS9_T2_RKT3_T4_EUlimE0_EEvlNS_15PhiloxCudaStateET1_SL_ --------------------------
	.section	.text._ZN2at6native60_GLOBAL__N__fdc43544_27_DistributionRandomKernel_cu_f88cee4443distribution_elementwise_grid_stride_kernelImLi2EZZZNS0_9templates4cuda13random_kernelIPNS_17CUDAGeneratorImplEEEvRNS_18TensorIteratorBaseET_ENKUlvE_clEvENKUlvE6_clEvEUlP24curandStatePhilox4_32_10E_ZNS1_27distribution_nullary_kernelIN3c104HalfEm10ulonglong2S7_SF_ZZZS5_IS7_EvS9_SA_ENKSB_clEvENKSC_clEvEUlmE_EEvS9_T2_RKT3_T4_EUlimE0_EEvlNS_15PhiloxCudaStateET1_SL_,"ax",@progbits
	.align	128
.text._ZN2at6native60_GLOBAL__N__fdc43544_27_DistributionRandomKernel_cu_f88cee4443distribution_elementwise_grid_stride_kernelImLi2EZZZNS0_9templates4cuda13random_kernelIPNS_17CUDAGeneratorImplEEEvRNS_18TensorIteratorBaseET_ENKUlvE_clEvENKUlvE6_clEvEUlP24curandStatePhilox4_32_10E_ZNS1_27distribution_nullary_kernelIN3c104HalfEm10ulonglong2S7_SF_ZZZS5_IS7_EvS9_SA_ENKSB_clEvENKSC_clEvEUlmE_EEvS9_T2_RKT3_T4_EUlimE0_EEvlNS_15PhiloxCudaStateET1_SL_:
        .type           _ZN2at6native60_GLOBAL__N__fdc43544_27_DistributionRandomKernel_cu_f88cee4443distribution_elementwise_grid_stride_kernelImLi2EZZZNS0_9templates4cuda13random_kernelIPNS_17CUDAGeneratorImplEEEvRNS_18TensorIteratorBaseET_ENKUlvE_clEvENKUlvE6_clEvEUlP24curandStatePhilox4_32_10E_ZNS1_27distribution_nullary_kernelIN3c104HalfEm10ulonglong2S7_SF_ZZZS5_IS7_EvS9_SA_ENKSB_clEvENKSC_clEvEUlmE_EEvS9_T2_RKT3_T4_EUlimE0_EEvlNS_15PhiloxCudaStateET1_SL_,@function
        .size           _ZN2at6native60_GLOBAL__N__fdc43544_27_DistributionRandomKernel_cu_f88cee4443distribution_elementwise_grid_stride_kernelImLi2EZZZNS0_9templates4cuda13random_kernelIPNS_17CUDAGeneratorImplEEEvRNS_18TensorIteratorBaseET_ENKUlvE_clEvENKUlvE6_clEvEUlP24curandStatePhilox4_32_10E_ZNS1_27distribution_nullary_kernelIN3c104HalfEm10ulonglong2S7_SF_ZZZS5_IS7_EvS9_SA_ENKSB_clEvENKSC_clEvEUlmE_EEvS9_T2_RKT3_T4_EUlimE0_EEvlNS_15PhiloxCudaStateET1_SL_,(.L_x_2179 - _ZN2at6native60_GLOBAL__N__fdc43544_27_DistributionRandomKernel_cu_f88cee4443distribution_elementwise_grid_stride_kernelImLi2EZZZNS0_9templates4cuda13random_kernelIPNS_17CUDAGeneratorImplEEEvRNS_18TensorIteratorBaseET_ENKUlvE_clEvENKUlvE6_clEvEUlP24curandStatePhilox4_32_10E_ZNS1_27distribution_nullary_kernelIN3c104HalfEm10ulonglong2S7_SF_ZZZS5_IS7_EvS9_SA_ENKSB_clEvENKSC_clEvEUlmE_EEvS9_T2_RKT3_T4_EUlimE0_EEvlNS_15PhiloxCudaStateET1_SL_)
        .other          _ZN2at6native60_GLOBAL__N__fdc43544_27_DistributionRandomKernel_cu_f88cee4443distribution_elementwise_grid_stride_kernelImLi2EZZZNS0_9templates4cuda13random_kernelIPNS_17CUDAGeneratorImplEEEvRNS_18TensorIteratorBaseET_ENKUlvE_clEvENKUlvE6_clEvEUlP24curandStatePhilox4_32_10E_ZNS1_27distribution_nullary_kernelIN3c104HalfEm10ulonglong2S7_SF_ZZZS5_IS7_EvS9_SA_ENKSB_clEvENKSC_clEvEUlmE_EEvS9_T2_RKT3_T4_EUlimE0_EEvlNS_15PhiloxCudaStateET1_SL_,@"STO_CUDA_ENTRY STV_DEFAULT"
_ZN2at6native60_GLOBAL__N__fdc43544_27_DistributionRandomKernel_cu_f88cee4443distribution_elementwise_grid_stride_kernelImLi2EZZZNS0_9templates4cuda13random_kernelIPNS_17CUDAGeneratorImplEEEvRNS_18TensorIteratorBaseET_ENKUlvE_clEvENKUlvE6_clEvEUlP24curandStatePhilox4_32_10E_ZNS1_27distribution_nullary_kernelIN3c104HalfEm10ulonglong2S7_SF_ZZZS5_IS7_EvS9_SA_ENKSB_clEvENKSC_clEvEUlmE_EEvS9_T2_RKT3_T4_EUlimE0_EEvlNS_15PhiloxCudaStateET1_SL_:
        /* <DEDUP_REMOVED lines=111> */
.L_x_147:
[----:B------:R-:W-:-:S07]  /*06f0*/  MOV R28, 0x710 ;  /* 0x00000710001c7802 */ /* 0x000fce0000000f00 */
[----:B------:R-:W-:Y:S05]  /*0700*/  CALL.REL.NOINC `($__internal_10_$__cuda_sm20_div_s64) ;  /* 0x0000002c00707944 */ /* 0x000fea0003c00000 */
[----:B------:R-:W-:Y:S02]  /*0710*/  MOV R28, R26 ;  /* 0x0000001a001c7202 */ /* 0x000fe40000000f00 */
[----:B------:R-:W-:-:S07]  /*0720*/  MOV R29, R27 ;  /* 0x0000001b001d7202 */ /* 0x000fce0000000f00 */
.L_x_148:
        /* <DEDUP_REMOVED lines=78> */
.L_x_161:
        /* <DEDUP_REMOVED lines=13> */
.L_x_150:
[----:B0-----:R-:W-:Y:S05]  /*0ce0*/  BSYNC.RECONVERGENT B0 ;  /* 0x0000000000007941 */ /* 0x001fea0003800200 */
.L_x_149:
        /* <DEDUP_REMOVED lines=55> */
.L_x_151:
        /* <DEDUP_REMOVED lines=9> */
.L_x_152:
        /* <DEDUP_REMOVED lines=27> */
[----:B-1----:R-:W-:-:S05]  /*12a0*/  F2FP.F16.F32.PACK_AB R27, RZ, R26 ;  /* 0x0000001aff1b723e */ /* 0x002fca00000000ff */
[----:B0-----:R0:W-:Y:S02]  /*12b0*/  STG.E.U16 desc[UR76][R28.64], R27 ;  /* 0x0000001b1c007986 */ /* 0x0011e4000c10154c */
.L_x_155:
[----:B------:R-:W-:Y:S05]  /*12c0*/  BSYNC.RECONVERGENT B0 ;  /* 0x0000000000007941 */ /* 0x000fea0003800200 */
.L_x_154:
        /* <DEDUP_REMOVED lines=16> */
[----:B-1----:R-:W-:-:S05]  /*13d0*/  F2FP.F16.F32.PACK_AB R29, RZ, R28 ;  /* 0x0000001cff1d723e */ /* 0x002fca00000000ff */
[----:B0-----:R1:W-:Y:S01]  /*13e0*/  STG.E.U16 desc[UR76][R26.64], R29 ;  /* 0x0000001d1a007986 */ /* 0x0013e2000c10154c */
[----:B------:R-:W-:Y:S05]  /*13f0*/  BRA `(.L_x_156) ;  /* 0x0000002000147947 */ /* 0x000fea0003800000 */
.L_x_153:
        /* <DEDUP_REMOVED lines=232> */
.L_x_159:
        /* <DEDUP_REMOVED lines=18> */
[----:B0-----:R-:W-:-:S05]  /*23a0*/  F2FP.F16.F32.PACK_AB R29, RZ, R28 ;  /* 0x0000001cff1d723e */ /* 0x001fca00000000ff */
[----:B------:R0:W-:Y:S02]  /*23b0*/  STG.E.U16 desc[UR76][R30.64], R29 ;  /* 0x0000001d1e007986 */ /* 0x0001e4000c10154c */
.L_x_158:
[----:B------:R-:W-:Y:S05]  /*23c0*/  BSYNC.RECONVERGENT B0 ;  /* 0x0000000000007941 */ /* 0x000fea0003800200 */
.L_x_157:
        /* <DEDUP_REMOVED lines=245> */
.L_x_160:
        /* <DEDUP_REMOVED lines=17> */
[----:B0-----:R-:W-:-:S05]  /*3430*/  F2FP.F16.F32.PACK_AB R27, RZ, R26 ;  /* 0x0000001aff1b723e */ /* 0x001fca00000000ff */
[----:B------:R2:W-:Y:S02]  /*3440*/  STG.E.U16 desc[UR76][R32.64], R27 ;  /* 0x0000001b20007986 */ /* 0x0005e4000c10154c */
.L_x_156:
        /* <DEDUP_REMOVED lines=8> */
        .weak           $__internal_10_$__cuda_sm20_div_s64
        .type           $__internal_10_$__cuda_sm20_div_s64,@function
        .size           $__internal_10_$__cuda_sm20_div_s64,(.L_x_2179 - $__internal_10_$__cuda_sm20_div_s64)
$__internal_10_$__cuda_sm20_div_s64:
        /* <DEDUP_REMOVED lines=76> */
[----:B------:R-:W-:Y:S06]  /*3990*/  RET.REL.NODEC R28 `(_ZN2at6native60_GLOBAL__N__fdc43544_27_DistributionRandomKernel_cu_f88cee4443distribution_elementwise_grid_stride_kernelImLi2EZZZNS0_9templates4cuda13random_kernelIPNS_17CUDAGeneratorImplEEEvRNS_18TensorIteratorBaseET_ENKUlvE_clEvENKUlvE6_clEvEUlP24curandStatePhilox4_32_10E_ZNS1_27distribution_nullary_kernelIN3c104HalfEm10ulonglong2S7_SF_ZZZS5_IS7_EvS9_SA_ENKSB_clEvENKSC_clEvEUlmE_EEvS9_T2_RKT3_T4_EUlimE0_EEvlNS_15PhiloxCudaStateET1_SL_) ;  /* 0xffffffc41c987950 */ /* 0x000fec0003c3ffff */
.L_x_162:
        /* <DEDUP_REMOVED lines=14> */
.L_x_2179:


//--------------------- .text._ZN2at6native60_GLOBAL__N__fdc43544_27_DistributionRandomKernel_cu_f88cee4443distribution_elementwise_grid_stride_kernelImLi2EZZZNS0_9templates4cuda13random_kernelIPNS_17CUDAGeneratorImplEEEvRNS_18TensorIteratorBaseET_ENKUlvE_clEvENKUlvE6_clEvEUlP24curandStatePhilox4_32_10E_ZNS1_27distribution_nullary_kernelIN3c104HalfEm10ulonglong2S7_SF_ZZZS5_IS7_EvS9_SA_ENKSB_clEvENKSC_clEvEUlmE_EEvS9_T2_RKT3_T4_EUlimE_EEvlNS_15PhiloxCudaStateET1_SL_ --------------------------
	.section	.text._ZN2at6native60_GLOBAL__N__fdc43544_27_DistributionRandomKernel_cu_f88cee4443distribution_elementwise_grid_stride_kernelImLi2EZZZNS0_9templates4cuda13random_kernelIPNS_17CUDAGeneratorImplEEEvRNS_18TensorIteratorBaseET_ENKUlvE_clEvENKUlvE6_clEvEUlP24curandStatePhilox4_32_10E_ZNS1_27distribution_nullary_kernelIN3c104HalfEm10ulonglong2S7_SF_ZZZS5_IS7_EvS9_SA_ENKSB_clEvENKSC_clEvEUlmE_EEvS9_T2_RKT3_T4_EUlimE_EEvlNS_15PhiloxCudaStateET1_SL_,"ax",@progbits
	.align	128
.text._ZN2at6native60_GLOBAL__N__fdc43544_27_DistributionRandomKernel_cu_f88cee4443distribution_elementwise_grid_stride_kernelImLi2EZZZNS0_9templates4cuda13random_kernelIPNS_17CUDAGeneratorImplEEEvRNS_18TensorIteratorBaseET_ENKUlvE_clEvENKUlvE6_clEvEUlP24curandStatePhilox4_32_10E_ZNS1_27distribution_nullary_kernelIN3c104HalfEm10ulonglong2S7_SF_ZZZS5_IS7_EvS9_SA_ENKSB_clEvENKSC_clEvEUlmE_EEvS9_T2_RKT3_T4_EUlimE_EEvlNS_15PhiloxCudaStateET1_SL_:
        .type           _ZN2at6native60_GLOBAL__N__fdc43544_27_DistributionRandomKernel_cu_f88cee4443distribution_elementwise_grid_stride_kernelImLi2EZZZNS0_9templates4cuda13random_kernelIPNS_17CUDAGeneratorImplEEEvRNS_18TensorIteratorBaseET_ENKUlvE_clEvENKUlvE6_clEvEUlP24curandStatePhilox4_32_10E_ZNS1_27distribution_nullary_kernelIN3c104HalfEm10ulonglong2S7_SF_ZZZS5_IS7_EvS9_SA_ENKSB_clEvENKSC_clEvEUlmE_EEvS9_T2_RKT3_T4_EUlimE_EEvlNS_15PhiloxCudaStateET1_SL_,@function
        .size           _ZN2at6native60_GLOBAL__N__fdc43544_27_DistributionRandomKernel_cu_f88cee4443distribution_elementwise_grid_stride_kernelImLi2EZZZNS0_9templates4cuda13random_kernelIPNS_17CUDAGeneratorImplEEEvRNS_18TensorIteratorBaseET_ENKUlvE_clEvENKUlvE6_clEvEUlP24curandStatePhilox4_32_10E_ZNS1_27distribution_nullary_kernelIN3c104HalfEm10ulonglong2S7_SF_ZZZS5_IS7_EvS9_SA_ENKSB_clEvENKSC_clEvEUlmE_EEvS9_T2_RKT3_T4_EUlimE_EEvlNS_15PhiloxCudaStateET1_SL_,(.L_x_2181 - _ZN2at6native60_GLOBAL__N__fdc43544_27_DistributionRandomKernel_cu_f88cee4443distribution_elementwise_grid_stride_kernelImLi2EZZZNS0_9templates4cuda13random_kernelIPNS_17CUDAGeneratorImplEEEvRNS_18TensorIteratorBaseET_ENKUlvE_clEvENKUlvE6_clEvEUlP24curandStatePhilox4_32_10E_ZNS1_27distribution_nullary_kernelIN3c104HalfEm10ulonglong2S7_SF_ZZZS5_IS7_EvS9_SA_ENKSB_clEvENKSC_clEvEUlmE_EEvS9_T2_RKT3_T4_EUlimE_EEvlNS_15PhiloxCudaStateET1_SL_)
        .other          _ZN2at6native60_GLOBAL__N__fdc43544_27_DistributionRandomKernel_cu_f88cee4443distribution_elementwise_grid_stride_kernelImLi2EZZZNS0_9templates4cuda13random_kernelIPNS_17CUDAGeneratorImplEEEvRNS_18TensorIteratorBaseET_ENKUlvE_clEvENKUlvE6_clEvEUlP24curandStatePhilox4_32_10E_ZNS1_27distribution_nullary_kernelIN3c104HalfEm10ulonglong2S7_SF_ZZZS5_IS7_EvS9_SA_ENKSB_clEvENKSC_clEvEUlmE_EEvS9_T2_RKT3_T4_EUlimE_EEvlNS_15PhiloxCudaStateET1_SL_,@"STO_CUDA_ENTRY STV_DEFAULT"
_ZN2at6native60_GLOBAL__N__fdc43544_27_DistributionRandomKernel_cu_f88cee4443distribution_elementwise_grid_stride_kernelImLi2EZZZNS0_9templates4cuda13random_kernelIPNS_17CUDAGeneratorImplEEEvRNS_18TensorIteratorBaseET_ENKUlvE_clEvENKUlvE6_clEvEUlP24curandStatePhilox4_32_10E_ZNS1_27distribution_nullary_kernelIN3c104HalfEm10ulonglong2S7_SF_ZZZS5_IS7_EvS9_SA_ENKSB_clEvENKSC_clEvEUlmE_EEvS9_T2_RKT3_T4_EUlimE_EEvlNS_15PhiloxCudaStateET1_SL_:
        /* <DEDUP_REMOVED lines=112> */
.L_x_163:
[----:B------:R-:W-:-:S07]  /*0700*/  MOV R30, 0x720 ;  /* 0x00000720001e7802 */ /* 0x000fce0000000f00 */
[----:B------:R-:W-:Y:S05]  /*0710*/  CALL.REL.NOINC `($__internal_11_$__cuda_sm20_div_s64) ;  /* 0x00000008004c7944 */ /* 0x000fea0003c00000 */
.L_x_164:
        /* <DEDUP_REMOVED lines=16> */
.L_x_172:
        /* <DEDUP_REMOVED lines=13> */
.L_x_166:
[----:B-12---:R-:W-:Y:S05]  /*08f0*/  BSYNC.RECONVERGENT B0 ;  /* 0x0000000000007941 */ /* 0x006fea0003800200 */
.L_x_165:
        /* <DEDUP_REMOVED lines=51> */
.L_x_167:
        /* <DEDUP_REMOVED lines=9> */
.L_x_168:
        /* <DEDUP_REMOVED lines=23> */
[----:B0-----:R-:W-:Y:S02]  /*0e30*/  F2FP.F16.F32.PACK_AB R31, RZ, R30 ;  /* 0x0000001eff1f723e */ /* 0x001fe400000000ff */
[----:B------:R-:W-:-:S05]  /*0e40*/  LEA.HI.X.SX32 R29, R29, UR9, 0x1, P0 ;  /* 0x000000091d1d7c11 */ /* 0x000fca00080f0eff */
[----:B------:R0:W-:Y:S04]  /*0e50*/  STG.E.U16 desc[UR6][R28.64], R31 ;  /* 0x0000001f1c007986 */ /* 0x0001e8000c101506 */
.L_x_170:
[----:B------:R-:W-:Y:S05]  /*0e60*/  BSYNC.RECONVERGENT B0 ;  /* 0x0000000000007941 */ /* 0x000fea0003800200 */
.L_x_169:
        /* <DEDUP_REMOVED lines=17> */
[----:B0-----:R-:W-:-:S05]  /*0f80*/  F2FP.F16.F32.PACK_AB R29, RZ, R28 ;  /* 0x0000001cff1d723e */ /* 0x001fca00000000ff */
[----:B------:R1:W-:Y:S02]  /*0f90*/  STG.E.U16 desc[UR6][R30.64], R29 ;  /* 0x0000001d1e007986 */ /* 0x0003e4000c101506 */
.L_x_171:
        /* <DEDUP_REMOVED lines=11> */
        .weak           $__internal_11_$__cuda_sm20_div_s64
        .type           $__internal_11_$__cuda_sm20_div_s64,@function
        .size           $__internal_11_$__cuda_sm20_div_s64,(.L_x_2181 - $__internal_11_$__cuda_sm20_div_s64)
$__internal_11_$__cuda_sm20_div_s64:
        /* <DEDUP_REMOVED lines=77> */
[----:B------:R-:W-:Y:S06]  /*1520*/  RET.REL.NODEC R30 `(_ZN2at6native60_GLOBAL__N__fdc43544_27_DistributionRandomKernel_cu_f88cee4443distribution_elementwise_grid_stride_kernelImLi2EZZZNS0_9templates4cuda13random_kernelIPNS_17CUDAGeneratorImplEEEvRNS_18TensorIteratorBaseET_ENKUlvE_clEvENKUlvE6_clEvEUlP24curandStatePhilox4_32_10E_ZNS1_27distribution_nullary_kernelIN3c104HalfEm10ulonglong2S7_SF_ZZZS5_IS7_EvS9_SA_ENKSB_clEvENKSC_clEvEUlmE_EEvS9_T2_RKT3_T4_EUlimE_EEvlNS_15PhiloxCudaStateET1_SL_) ;  /* 0xffffffe81eb47950 */ /* 0x000fec0003c3ffff */
.L_x_173:
        /* <DEDUP_REMOVED lines=13> */
.L_x_2181:


//--------------------- .text._ZN2at6native60_GLOBAL__N__fdc43544_27_DistributionRandomKernel_cu_f88cee4443distribution_elementwise_grid_stride_kernelIjLi4EZZZNS0_9templates4cuda13random_kernelIPNS_17CUDAGeneratorImplEEEvRNS_18TensorIteratorBaseET_ENKUlvE_clEvENKUlvE5_clEvEUlP24curandStatePhilox4_32_10E0_ZNS1_27distribution_nullary_kernelIfj5uint4S7_SF_ZZZS5_IS7_EvS9_SA_ENKSB_clEvENKSC_clEvEUljE_EEvS9_T2_RKT3_T4_EUlijE0_EEvlNS_15PhiloxCudaStateET1_SJ_ --------------------------
	.section	.text._ZN2at6native60_GLOBAL__N__fdc43544_27_DistributionRandomKernel_cu_f88cee4443distribution_elementwise_grid_stride_kernelIjLi4EZZZNS0_9templates4cuda13random_kernelIPNS_17CUDAGeneratorImplEEEvRNS_18TensorIteratorBaseET_ENKUlvE_clEvENKUlvE5_clEvEUlP24curandStatePhilox4_32_10E0_ZNS1_27distribution_nullary_kernelIfj5uint4S7_SF_ZZZS5_IS7_EvS9_SA_ENKSB_clEvENKSC_clEvEUljE_EEvS9_T2_RKT3_T4_EUlijE0_EEvlNS_15PhiloxCudaStateET1_SJ_,"ax",@progbits
	.align	128
.text._ZN2at6native60_GLOBAL__N__fdc43544_27_DistributionRandomKernel_cu_f88cee4443distribution_elementwise_grid_stride_kernelIjLi4EZZZNS0_9templates4cuda13random_kernelIPNS_17CUDAGeneratorImplEEEvRNS_18TensorIteratorBaseET_ENKUlvE_clEvENKUlvE5_clEvEUlP24curandStatePhilox4_32_10E0_ZNS1_27distribution_nullary_kernelIfj5uint4S7_SF_ZZZS5_IS7_EvS9_SA_ENKSB_clEvENKSC_clEvEUljE_EEvS9_T2_RKT3_T4_EUlijE0_EEvlNS_15PhiloxCudaStateET1_SJ_:
        .type           _ZN2at6native60_GLOBAL__N__fdc43544_27_DistributionRandomKernel_cu_f88cee4443distribution_elementwise_grid_stride_kernelIjLi4EZZZNS0_9templates4cuda13random_kernelIPNS_17CUDAGeneratorImplEEEvRNS_18TensorIteratorBaseET_ENKUlvE_clEvENKUlvE5_clEvEUlP24curandStatePhilox4_32_10E0_ZNS1_27distribution_nullary_kernelIfj5uint4S7_SF_ZZZS5_IS7_EvS9_SA_ENKSB_clEvENKSC_clEvEUljE_EEvS9_T2_RKT3_T4_EUlijE0_EEvlNS_15PhiloxCudaStateET1_SJ_,@function
        .size           _ZN2at6native60_GLOBAL__N__fdc43544_27_DistributionRandomKernel_cu_f88cee4443distribution_elementwise_grid_stride_kernelIjLi4EZZZNS0_9templates4cuda13random_kernelIPNS_17CUDAGeneratorImplEEEvRNS_18TensorIteratorBaseET_ENKUlvE_clEvENKUlvE5_clEvEUlP24curandStatePhilox4_32_10E0_ZNS1_27distribution_nullary_kernelIfj5uint4S7_SF_ZZZS5_IS7_EvS9_SA_ENKSB_clEvENKSC_clEvEUljE_EEvS9_T2_RKT3_T4_EUlijE0_EEvlNS_15PhiloxCudaStateET1_SJ_,(.L_x_2183 - _ZN2at6native60_GLOBAL__N__fdc43544_27_DistributionRandomKernel_cu_f88cee4443distribution_elementwise_grid_stride_kernelIjLi4EZZZNS0_9templates4cuda13random_kernelIPNS_17CUDAGeneratorImplEEEvRNS_18TensorIteratorBaseET_ENKUlvE_clEvENKUlvE5_clEvEUlP24curandStatePhilox4_32_10E0_ZNS1_27distribution_nullary_kernelIfj5uint4S7_SF_ZZZS5_IS7_EvS9_SA_ENKSB_clEvENKSC_clEvEUljE_EEvS9_T2_RKT3_T4_EUlijE0_EEvlNS_15PhiloxCudaStateET1_SJ_)
        .other          _ZN2at6native60_GLOBAL__N__fdc43544_27_DistributionRandomKernel_cu_f88cee4443distribution_elementwise_grid_stride_kernelIjLi4EZZZNS0_9templates4cuda13random_kernelIPNS_17CUDAGeneratorImplEEEvRNS_18TensorIteratorBaseET_ENKUlvE_clEvENKUlvE5_clEvEUlP24curandStatePhilox4_32_10E0_ZNS1_27distribution_nullary_kernelIfj5uint4S7_SF_ZZZS5_IS7_EvS9_SA_ENKSB_clEvENKSC_clEvEUljE_EEvS9_T2_RKT3_T4_EUlijE0_EEvlNS_15PhiloxCudaStateET1_SJ_,@"STO_CUDA_ENTRY STV_DEFAULT"
_ZN2at6native60_GLOBAL__N__fdc43544_27_DistributionRandomKernel_cu_f88cee4443distribution_elementwise_grid_stride_kernelIjLi4EZZZNS0_9templates4cuda13random_kernelIPNS_17CUDAGeneratorImplEEEvRNS_18TensorIteratorBaseET_ENKUlvE_clEvENKUlvE5_clEvEUlP24curandStatePhilox4_32_10E0_ZNS1_27distribution_nullary_kernelIfj5uint4S7_SF_ZZZS5_IS7_EvS9_SA_ENKSB_clEvENKSC_clEvEUljE_EEvS9_T2_RKT3_T4_EUlijE0_EEvlNS_15PhiloxCudaStateET1_SJ_:
        /* <DEDUP_REMOVED lines=112> */
.L_x_174:
[----:B------:R-:W-:-:S07]  /*0700*/  MOV R28, 0x720 ;  /* 0x00000720001c7802 */ /* 0x000fce0000000f00 */
[----:B------:R-:W-:Y:S05]  /*0710*/  CALL.REL.NOINC `($__internal_12_$__cuda_sm20_div_s64) ;  /* 0x0000004c00187944 */ /* 0x000fea0003c00000 */
.L_x_175:
        /* <DEDUP_REMOVED lines=81> */
.L_x_192:
        /* <DEDUP_REMOVED lines=13> */
.L_x_177:
[----:B0-----:R-:W-:Y:S05]  /*0d00*/  BSYNC.RECONVERGENT B0 ;  /* 0x0000000000007941 */ /* 0x001fea0003800200 */
.L_x_176:
        /* <DEDUP_REMOVED lines=62> */
.L_x_178:
        /* <DEDUP_REMOVED lines=9> */
.L_x_179:
        /* <DEDUP_REMOVED lines=14> */
[----:B------:R-:W-:-:S04]  /*1260*/  @!P2 IMAD.HI.U32 R45, R38, -0xff, RZ ;  /* 0xffffff01262da827 */ /* 0x000fc800078e00ff */
[----:B------:R-:W-:Y:S01]  /*1270*/  @!P1 IMAD.HI.U32 R43, R40, -0xff, RZ ;  /* 0xffffff01282b9827 */ /* 0x000fe200078e00ff */
[----:B------:R-:W-:Y:S02]  /*1280*/  @!P2 SHF.R.U32.HI R45, RZ, 0x18, R45 ;  /* 0x00000018ff2da819 */ /* 0x000fe4000001162d */
[----:B------:R-:W1:Y:S01]  /*1290*/  @!P1 LDC.64 R26, c[0x0][0x540] ;  /* 0x00015000ff1a9b82 */ /* 0x000e620000000a00 */
[----:B------:R-:W-:Y:S01]  /*12a0*/  @!P0 IMAD.HI.U32 R44, R41, -0xff, RZ ;  /* 0xffffff01292c8827 */ /* 0x000fe200078e00ff */
[----:B------:R-:W-:-:S03]  /*12b0*/  @!P1 SHF.R.U32.HI R43, RZ, 0x18, R43 ;  /* 0x00000018ff2b9819 */ /* 0x000fc6000001162b */
[----:B------:R-:W-:Y:S01]  /*12c0*/  @!P2 IMAD R45, R45, -0x1000001, R38 ;  /* 0xfeffffff2d2da824 */ /* 0x000fe200078e0226 */
[----:B------:R-:W-:Y:S01]  /*12d0*/  @!P0 SHF.R.U32.HI R44, RZ, 0x18, R44 ;  /* 0x00000018ff2c8819 */ /* 0x000fe2000001162c */
[----:B------:R-:W-:Y:S01]  /*12e0*/  @!P1 IMAD R43, R43, -0x1000001, R40 ;  /* 0xfeffffff2b2b9824 */ /* 0x000fe200078e0228 */
[----:B------:R-:W2:Y:S02]  /*12f0*/  @!P0 LDC.64 R28, c[0x0][0x540] ;  /* 0x00015000ff1c8b82 */ /* 0x000ea40000000a00 */
[----:B------:R-:W-:Y:S01]  /*1300*/  @!P2 I2FP.F32.U32 R45, R45 ;  /* 0x0000002d002da245 */ /* 0x000fe20000201000 */
[----:B------:R-:W-:Y:S01]  /*1310*/  @!P0 IMAD R44, R44, -0x1000001, R41 ;  /* 0xfeffffff2c2c8824 */ /* 0x000fe200078e0229 */
[----:B------:R-:W-:-:S04]  /*1320*/  @!P1 I2FP.F32.U32 R43, R43 ;  /* 0x0000002b002b9245 */ /* 0x000fc80000201000 */
[----:B------:R-:W-:Y:S01]  /*1330*/  @!P0 I2FP.F32.U32 R41, R44 ;  /* 0x0000002c00298245 */ /* 0x000fe20000201000 */
[----:B0-----:R3:W-:Y:S04]  /*1340*/  @!P2 STG.E desc[UR76][R24.64], R45 ;  /* 0x0000002d1800a986 */ /* 0x0017e8000c10194c */
[----:B-1----:R3:W-:Y:S01]  /*1350*/  @!P1 STG.E desc[UR76][R26.64], R43 ;  /* 0x0000002b1a009986 */ /* 0x0027e2000c10194c */
[----:B------:R-:W-:-:S03]  /*1360*/  IADD3 R38, P1, PT, R39, R16, RZ ;  /* 0x0000001027267210 */ /* 0x000fc60007f3e0ff */
[----:B--2---:R3:W-:Y:S01]  /*1370*/  @!P0 STG.E desc[UR76][R28.64], R41 ;  /* 0x000000291c008986 */ /* 0x0047e2000c10194c */
[----:B------:R-:W-:Y:S02]  /*1380*/  ISETP.GE.U32.AND P0, PT, R38, UR48, PT ;  /* 0x0000003026007c0c */ /* 0x000fe4000bf06070 */
[----:B------:R-:W-:-:S04]  /*1390*/  IADD3.X R38, PT, PT, RZ, R17, RZ, P1, !PT ;  /* 0x00000011ff267210 */ /* 0x000fc80000ffe4ff */
[----:B------:R-:W-:-:S13]  /*13a0*/  ISETP.GE.AND.EX P0, PT, R38, UR49, PT, P0 ;  /* 0x0000003126007c0c */ /* 0x000fda000bf06300 */
[----:B---3--:R-:W-:Y:S05]  /*13b0*/  @P0 BRA `(.L_x_181) ;  /* 0x0000003c00c40947 */ /* 0x008fea0003800000 */
[----:B------:R-:W0:Y:S01]  /*13c0*/  LDC.64 R24, c[0x0][0x540] ;  /* 0x00015000ff187b82 */ /* 0x000e220000000a00 */
[----:B------:R-:W-:-:S05]  /*13d0*/  IMAD.HI.U32 R26, R42, -0xff, RZ ;  /* 0xffffff012a1a7827 */ /* 0x000fca00078e00ff */
[----:B------:R-:W-:-:S05]  /*13e0*/  SHF.R.U32.HI R27, RZ, 0x18, R26 ;  /* 0x00000018ff1b7819 */ /* 0x000fca000001161a */
[----:B------:R-:W-:-:S05]  /*13f0*/  IMAD R27, R27, -0x1000001, R42 ;  /* 0xfeffffff1b1b7824 */ /* 0x000fca00078e022a */
[----:B------:R-:W-:-:S05]  /*1400*/  I2FP.F32.U32 R27, R27 ;  /* 0x0000001b001b7245 */ /* 0x000fca0000201000 */
[----:B0-----:R1:W-:Y:S01]  /*1410*/  STG.E desc[UR76][R24.64], R27 ;  /* 0x0000001b18007986 */ /* 0x0013e2000c10194c */
[----:B------:R-:W-:Y:S05]  /*1420*/  BRA `(.L_x_181) ;  /* 0x0000003c00a87947 */ /* 0x000fea0003800000 */
.L_x_180:
        /* <DEDUP_REMOVED lines=233> */
.L_x_184:
[----:B------:R-:W0:Y:S01]  /*22c0*/  LDCU.64 UR48, c[0x0][0x540] ;  /* 0x0000a800ff3077ac */ /* 0x000e220008000a00 */
[----:B------:R-:W-:-:S05]  /*22d0*/  IMAD.HI.U32 R24, R38, -0xff, RZ ;  /* 0xffffff0126187827 */ /* 0x000fca00078e00ff */
[----:B------:R-:W-:-:S05]  /*22e0*/  SHF.R.U32.HI R25, RZ, 0x18, R24 ;  /* 0x00000018ff197819 */ /* 0x000fca0000011618 */
[----:B------:R-:W-:-:S05]  /*22f0*/  IMAD R25, R25, -0x1000001, R38 ;  /* 0xfeffffff19197824 */ /* 0x000fca00078e0226 */
[----:B------:R-:W-:Y:S02]  /*2300*/  I2FP.F32.U32 R25, R25 ;  /* 0x0000001900197245 */ /* 0x000fe40000201000 */
[----:B0-----:R-:W-:-:S04]  /*2310*/  IADD3 R26, P0, PT, R26, UR48, RZ ;  /* 0x000000301a1a7c10 */ /* 0x001fc8000ff1e0ff */
[----:B------:R-:W-:-:S05]  /*2320*/  IADD3.X R27, PT, PT, RZ, UR49, RZ, P0, !PT ;  /* 0x00000031ff1b7c10 */ /* 0x000fca00087fe4ff */
[----:B------:R0:W-:Y:S04]  /*2330*/  STG.E desc[UR76][R26.64], R25 ;  /* 0x000000191a007986 */ /* 0x0001e8000c10194c */
.L_x_183:
[----:B------:R-:W-:Y:S05]  /*2340*/  BSYNC.RECONVERGENT B0 ;  /* 0x0000000000007941 */ /* 0x000fea0003800200 */
.L_x_182:
        /* <DEDUP_REMOVED lines=245> */
.L_x_187:
        /* <DEDUP_REMOVED lines=8> */
.L_x_186:
[----:B------:R-:W-:Y:S05]  /*3320*/  BSYNC.RECONVERGENT B0 ;  /* 0x0000000000007941 */ /* 0x000fea0003800200 */
.L_x_185:
        /* <DEDUP_REMOVED lines=245> */
.L_x_190:
        /* <DEDUP_REMOVED lines=8> */
.L_x_189:
[----:B------:R-:W-:Y:S05]  /*4300*/  BSYNC.RECONVERGENT B0 ;  /* 0x0000000000007941 */ /* 0x000fea0003800200 */
.L_x_188:
[----:B0-----:R-:W-:-:S04]  /*4310*/  IADD3 R25, P1, PT, R39, R16, RZ ;  /* 0x0000001027197210 */ /* 0x001fc80007f3e0ff */
[----:B------:R-:W-:Y:S02]  /*4320*/  ISETP.GE.U32.AND P0, PT, R25, R22, PT ;  /* 0x000000161900720c */ /* 0x000fe40003f06070 */
[----:B------:R-:W-:-:S04]  /*4330*/  IADD3.X R24, PT, PT, RZ, R17, RZ, P1, !PT ;  /* 0x00000011ff187210 */ /* 0x000fc80000ffe4ff */
[----:B------:R-:W-:-:S13]  /*4340*/  ISETP.GE.AND.EX P0, PT, R24, R23, PT, P0 ;  /* 0x000000171800720c */ /* 0x000fda0003f06300 */
[----:B------:R-:W-:Y:S05]  /*4350*/  @P0 BRA `(.L_x_181) ;  /* 0x0000000c00dc0947 */ /* 0x000fea0003800000 */
[----:B------:R-:W-:Y:S01]  /*4360*/  MOV R24, RZ ;  /* 0x000000ff00187202 */ /* 0x000fe20000000f00 */
[----:B------:R-:W-:-:S04]  /*4370*/  UISETP.NE.AND UP0, UPT, UR74, URZ, UPT ;  /* 0x000000ff4a00728c */ /* 0x000fc8000bf05270 */
[----:B------:R-:W-:-:S05]  /*4380*/  IMAD.HI.U32 R24, R25, UR32, R24 ;  /* 0x0000002019187c27 */ /* 0x000fca000f8e0018 */
[----:B------:R-:W-:-:S05]  /*4390*/  SHF.R.U32.HI R27, RZ, UR33, R24 ;  /* 0x00000021ff1b7c19 */ /* 0x000fca0008011618 */
[----:B------:R-:W-:-:S04]  /*43a0*/  IMAD.MOV R26, RZ, RZ, -R27 ;  /* 0x000000ffff1a7224 */ /* 0x000fc800078e0a1b */
[----:B------:R-:W-:-:S04]  /*43b0*/  IMAD R26, R26, UR72, R25 ;  /* 0x000000481a1a7c24 */ /* 0x000fc8000f8e0219 */
[----:B------:R-:W-:Y:S01]  /*43c0*/  IMAD R26, R26, UR71, RZ ;  /* 0x000000471a1a7c24 */ /* 0x000fe2000f8e02ff */
[----:B------:R-:W-:Y:S06]  /*43d0*/  BRA.U !UP0, `(.L_x_191) ;  /* 0x0000000d089c7547 */ /* 0x000fec000b800000 */
[----:B------:R-:W-:Y:S01]  /*43e0*/  HFMA2 R24, -RZ, RZ, 0, 0 ;  /* 0x00000000ff187431 */ /* 0x000fe200000001ff */
[----:B------:R-:W-:Y:S01]  /*43f0*/  MOV R25, R27 ;  /* 0x0000001b00197202 */ /* 0x000fe20000000f00 */
        /* <DEDUP_REMOVED lines=229> */
.L_x_191:
        /* <DEDUP_REMOVED lines=8> */
.L_x_181:
        /* <DEDUP_REMOVED lines=11> */
        .weak           $__internal_12_$__cuda_sm20_div_s64
        .type           $__internal_12_$__cuda_sm20_div_s64,@function
        .size           $__internal_12_$__cuda_sm20_div_s64,(.L_x_2183 - $__internal_12_$__cuda_sm20_div_s64)
$__internal_12_$__cuda_sm20_div_s64:
        /* <DEDUP_REMOVED lines=77> */
[----:B------:R-:W-:Y:S06]  /*5850*/  RET.REL.NODEC R28 `(_ZN2at6native60_GLOBAL__N__fdc43544_27_DistributionRandomKernel_cu_f88cee4443distribution_elementwise_grid_stride_kernelIjLi4EZZZNS0_9templates4cuda13random_kernelIPNS_17CUDAGeneratorImplEEEvRNS_18TensorIteratorBaseET_ENKUlvE_clEvENKUlvE5_clEvEUlP24curandStatePhilox4_32_10E0_ZNS1_27distribution_nullary_kernelIfj5uint4S7_SF_ZZZS5_IS7_EvS9_SA_ENKSB_clEvENKSC_clEvEUljE_EEvS9_T2_RKT3_T4_EUlijE0_EEvlNS_15PhiloxCudaStateET1_SJ_) ;  /* 0xffffffa41ce87950 */ /* 0x000fec0003c3ffff */
.L_x_193:
        /* <DEDUP_REMOVED lines=10> */
.L_x_2183:


//--------------------- .text._ZN2at6native60_GLOBAL__N__fdc43544_27_DistributionRandomKernel_cu_f88cee4443distribution_elementwise_grid_stride_kernelIjLi4EZZZNS0_9templates4cuda13random_kernelIPNS_17CUDAGeneratorImplEEEvRNS_18TensorIteratorBaseET_ENKUlvE_clEvENKUlvE5_clEvEUlP24curandStatePhilox4_32_10E0_ZNS1_27distribution_nullary_kernelIfj5uint4S7_SF_ZZZS5_IS7_EvS9_SA_ENKSB_clEvENKSC_clEvEUljE_EEvS9_T2_RKT3_T4_EUlijE_EEvlNS_15PhiloxCudaStateET1_SJ_ --------------------------
	.section	.text._ZN2at6native60_GLOBAL__N__fdc43544_27_DistributionRandomKernel_cu_f88cee4443distribution_elementwise_grid_stride_kernelIjLi4EZZZNS0_9templates4cuda13random_kernelIPNS_17CUDAGeneratorImplEEEvRNS_18TensorIteratorBaseET_ENKUlvE_clEvENKUlvE5_clEvEUlP24curandStatePhilox4_32_10E0_ZNS1_27distribution_nullary_kernelIfj5uint4S7_SF_ZZZS5_IS7_EvS9_SA_ENKSB_clEvENKSC_clEvEUljE_EEvS9_T2_RKT3_T4_EUlijE_EEvlNS_15PhiloxCudaStateET1_SJ_,"ax",@progbits
	.align	128
.text._ZN2at6native60_GLOBAL__N__fdc43544_27_DistributionRandomKernel_cu_f88cee4443distribution_elementwise_grid_stride_kernelIjLi4EZZZNS0_9templates4cuda13random_kernelIPNS_17CUDAGeneratorImplEEEvRNS_18TensorIteratorBaseET_ENKUlvE_clEvENKUlvE5_clEvEUlP24curandStatePhilox4_32_10E0_ZNS1_27distribution_nullary_kernelIfj5uint4S7_SF_ZZZS5_IS7_EvS9_SA_ENKSB_clEvENKSC_clEvEUljE_EEvS9_T2_RKT3_T4_EUlijE_EEvlNS_15PhiloxCudaStateET1_SJ_:
        .type           _ZN2at6native60_GLOBAL__N__fdc43544_27_DistributionRandomKernel_cu_f88cee4443distribution_elementwise_grid_stride_kernelIjLi4EZZZNS0_9templates4cuda13random_kernelIPNS_17CUDAGeneratorImplEEEvRNS_18TensorIteratorBaseET_ENKUlvE_clEvENKUlvE5_clEvEUlP24curandStatePhilox4_32_10E0_ZNS1_27distribution_nullary_kernelIfj5uint4S7_SF_ZZZS5_IS7_EvS9_SA_ENKSB_clEvENKSC_clEvEUljE_EEvS9_T2_RKT3_T4_EUlijE_EEvlNS_15PhiloxCudaStateET1_SJ_,@function
        .size           _ZN2at6native60_GLOBAL__N__fdc43544_27_DistributionRandomKernel_cu_f88cee4443distribution_elementwise_grid_stride_kernelIjLi4EZZZNS0_9templates4cuda13random_kernelIPNS_17CUDAGeneratorImplEEEvRNS_18TensorIteratorBaseET_ENKUlvE_clEvENKUlvE5_clEvEUlP24curandStatePhilox4_32_10E0_ZNS1_27distribution_nullary_kernelIfj5uint4S7_SF_ZZZS5_IS7_EvS9_SA_ENKSB_clEvENKSC_clEvEUljE_EEvS9_T2_RKT3_T4_EUlijE_EEvlNS_15PhiloxCudaStateET1_SJ_,(.L_x_2185 - _ZN2at6native60_GLOBAL__N__fdc43544_27_DistributionRandomKernel_cu_f88cee4443distribution_elementwise_grid_stride_kernelIjLi4EZZZNS0_9templates4cuda13random_kernelIPNS_17CUDAGeneratorImplEEEvRNS_18TensorIteratorBaseET_ENKUlvE_clEvENKUlvE5_clEvEUlP24curandStatePhilox4_32_10E0_ZNS1_27distribution_nullary_kernelIfj5uint4S7_SF_ZZZS5_IS7_EvS9_SA_ENKSB_clEvENKSC_clEvEUljE_EEvS9_T2_RKT3_T4_EUlijE_EEvlNS_15PhiloxCudaStateET1_SJ_)
        .other          _ZN2at6native60_GLOBAL__N__fdc43544_27_DistributionRandomKernel_cu_f88cee4443distribution_elementwise_grid_stride_kernelIjLi4EZZZNS0_9templates4cuda13random_kernelIPNS_17CUDAGeneratorImplEEEvRNS_18TensorIteratorBaseET_ENKUlvE_clEvENKUlvE5_clEvEUlP24curandStatePhilox4_32_10E0_ZNS1_27distribution_nullary_kernelIfj5uint4S7_SF_ZZZS5_IS7_EvS9_SA_ENKSB_clEvENKSC_clEvEUljE_EEvS9_T2_RKT3_T4_EUlijE_EEvlNS_15PhiloxCudaStateET1_SJ_,@"STO_CUDA_ENTRY STV_DEFAULT"
_ZN2at6native60_GLOBAL__N__fdc43544_27_DistributionRandomKernel_cu_f88cee4443distribution_elementwise_grid_stride_kernelIjLi4EZZZNS0_9templates4cuda13random_kernelIPNS_17CUDAGeneratorImplEEEvRNS_18TensorIteratorBaseET_ENKUlvE_clEvENKUlvE5_clEvEUlP24curandStatePhilox4_32_10E0_ZNS1_27distribution_nullary_kernelIfj5uint4S7_SF_ZZZS5_IS7_EvS9_SA_ENKSB_clEvENKSC_clEvEUljE_EEvS9_T2_RKT3_T4_EUlijE_EEvlNS_15PhiloxCudaStateET1_SJ_:
        /* <DEDUP_REMOVED lines=114> */
.L_x_194:
[----:B------:R-:W-:-:S07]  /*0720*/  MOV R32, 0x740 ;  /* 0x0000074000207802 */ /* 0x000fce0000000f00 */
[----:B------:R-:W-:Y:S05]  /*0730*/  CALL.REL.NOINC `($__internal_13_$__cuda_sm20_div_s64) ;  /* 0x0000000800787944 */ /* 0x000fea0003c00000 */
.L_x_195:
        /* <DEDUP_REMOVED lines=16> */
.L_x_207:
[----:B------:R-:W-:Y:S01]  /*0840*/  VIADD R0, R0, 0x1 ;  /* 0x0000000100007836 */ /* 0x000fe20000000000 */
[----:B------:R-:W-:Y:S03]  /*0850*/  BSSY.RECONVERGENT B0, `(.L_x_196) ;  /* 0x000000c000007945 */ /* 0x000fe60003800200 */
[C---:B--23--:R-:W-:Y:S01]  /*0860*/  IMAD.WIDE.U32 R32, R0.reuse, -0x2daee0ad, RZ ;  /* 0xd2511f5300207825 */ /* 0x04cfe200078e00ff */
        /* <DEDUP_REMOVED lines=10> */
.L_x_197:
[----:B-12---:R-:W-:Y:S05]  /*0910*/  BSYNC.RECONVERGENT B0 ;  /* 0x0000000000007941 */ /* 0x006fea0003800200 */
.L_x_196:
        /* <DEDUP_REMOVED lines=51> */
.L_x_198:
        /* <DEDUP_REMOVED lines=9> */
.L_x_199:
        /* <DEDUP_REMOVED lines=21> */
[----:B------:R-:W-:-:S03]  /*0e30*/  IMAD R38, R29, -0x1000001, R38 ;  /* 0xfeffffff1d267824 */ /* 0x000fc600078e0226 */
[----:B------:R-:W-:Y:S02]  /*0e40*/  LEA.HI.X.SX32 R29, R48, UR9, 0x1, P2 ;  /* 0x00000009301d7c11 */ /* 0x000fe400090f0eff */
[----:B------:R-:W-:-:S05]  /*0e50*/  I2FP.F32.U32 R51, R38 ;  /* 0x0000002600337245 */ /* 0x000fca0000201000 */
[----:B------:R0:W-:Y:S02]  /*0e60*/  STG.E desc[UR6][R28.64], R51 ;  /* 0x000000331c007986 */ /* 0x0001e4000c101906 */
.L_x_201:
[----:B------:R-:W-:Y:S05]  /*0e70*/  BSYNC.RECONVERGENT B0 ;  /* 0x0000000000007941 */ /* 0x000fea0003800200 */
.L_x_200:
[----:B------:R-:W-:Y:S04]  /*0e80*/  BSSY.RECONVERGENT B0, `(.L_x_202) ;  /* 0x000000a000007945 */ /* 0x000fe80003800200 */
[----:B------:R-:W-:Y:S05]  /*0e90*/  @P0 BRA `(.L_x_203) ;  /* 0x0000000000200947 */ /* 0x000fea0003800000 */
[----:B0-----:R-:W-:-:S04]  /*0ea0*/  IMAD.HI.U32 R28, R44, -0xff, RZ ;  /* 0xffffff012c1c7827 */ /* 0x001fc800078e00ff */
[----:B------:R-:W-:Y:S01]  /*0eb0*/  IMAD R49, R49, UR4, RZ ;  /* 0x0000000431317c24 */ /* 0x000fe2000f8e02ff */
[----:B------:R-:W-:-:S04]  /*0ec0*/  SHF.R.U32.HI R29, RZ, 0x18, R28 ;  /* 0x00000018ff1d7819 */ /* 0x000fc8000001161c */
[----:B------:R-:W-:Y:S01]  /*0ed0*/  IADD3 R28, P0, PT, R49, UR8, RZ ;  /* 0x00000008311c7c10 */ /* 0x000fe2000ff1e0ff */
[----:B------:R-:W-:-:S03]  /*0ee0*/  IMAD R38, R29, -0x1000001, R44 ;  /* 0xfeffffff1d267824 */ /* 0x000fc600078e022c */
[----:B------:R-:W-:Y:S02]  /*0ef0*/  LEA.HI.X.SX32 R29, R49, UR9, 0x1, P0 ;  /* 0x00000009311d7c11 */ /* 0x000fe400080f0eff */
[----:B------:R-:W-:-:S05]  /*0f00*/  I2FP.F32.U32 R49, R38 ;  /* 0x0000002600317245 */ /* 0x000fca0000201000 */
[----:B------:R1:W-:Y:S02]  /*0f10*/  STG.E desc[UR6][R28.64], R49 ;  /* 0x000000311c007986 */ /* 0x0003e4000c101906 */
.L_x_203:
[----:B------:R-:W-:Y:S05]  /*0f20*/  BSYNC.RECONVERGENT B0 ;  /* 0x0000000000007941 */ /* 0x000fea0003800200 */
.L_x_202:
[----:B------:R-:W-:Y:S04]  /*0f30*/  BSSY.RECONVERGENT B0, `(.L_x_204) ;  /* 0x000000a000007945 */ /* 0x000fe80003800200 */
[----:B------:R-:W-:Y:S05]  /*0f40*/  @P3 BRA `(.L_x_205) ;  /* 0x0000000000203947 */ /* 0x000fea0003800000 */
[----:B01----:R-:W-:-:S04]  /*0f50*/  IMAD.HI.U32 R28, R33, -0xff, RZ ;  /* 0xffffff01211c7827 */ /* 0x003fc800078e00ff */
[----:B------:R-:W-:Y:S01]  /*0f60*/  IMAD R47, R47, UR4, RZ ;  /* 0x000000042f2f7c24 */ /* 0x000fe2000f8e02ff */
[----:B------:R-:W-:-:S04]  /*0f70*/  SHF.R.U32.HI R38, RZ, 0x18, R28 ;  /* 0x00000018ff267819 */ /* 0x000fc8000001161c */
[----:B------:R-:W-:Y:S01]  /*0f80*/  IADD3 R28, P0, PT, R47, UR8, RZ ;  /* 0x000000082f1c7c10 */ /* 0x000fe2000ff1e0ff */
[----:B------:R-:W-:-:S03]  /*0f90*/  IMAD R38, R38, -0x1000001, R33 ;  /* 0xfeffffff26267824 */ /* 0x000fc600078e0221 */
[----:B------:R-:W-:Y:S02]  /*0fa0*/  LEA.HI.X.SX32 R29, R47, UR9, 0x1, P0 ;  /* 0x000000092f1d7c11 */ /* 0x000fe400080f0eff */
[----:B------:R-:W-:-:S05]  /*0fb0*/  I2FP.F32.U32 R33, R38 ;  /* 0x0000002600217245 */ /* 0x000fca0000201000 */
[----:B------:R2:W-:Y:S02]  /*0fc0*/  STG.E desc[UR6][R28.64], R33 ;  /* 0x000000211c007986 */ /* 0x0005e4000c101906 */
.L_x_205:
[----:B------:R-:W-:Y:S05]  /*0fd0*/  BSYNC.RECONVERGENT B0 ;  /* 0x0000000000007941 */ /* 0x000fea0003800200 */
.L_x_204:
[----:B------:R-:W-:Y:S05]  /*0fe0*/  @P1 BRA `(.L_x_206) ;  /* 0x0000000000201947 */ /* 0x000fea0003800000 */
[----:B012---:R-:W-:-:S04]  /*0ff0*/  IMAD.HI.U32 R28, R30, -0xff, RZ ;  /* 0xffffff011e1c7827 */ /* 0x007fc800078e00ff */
[----:B------:R-:W-:Y:S01]  /*1000*/  IMAD R43, R43, UR4, RZ ;  /* 0x000000042b2b7c24 */ /* 0x000fe2000f8e02ff */
[----:B------:R-:W-:-:S04]  /*1010*/  SHF.R.U32.HI R29, RZ, 0x18, R28 ;  /* 0x00000018ff1d7819 */ /* 0x000fc8000001161c */
[----:B------:R-:W-:Y:S01]  /*1020*/  IADD3 R28, P0, PT, R43, UR8, RZ ;  /* 0x000000082b1c7c10 */ /* 0x000fe2000ff1e0ff */
[----:B------:R-:W-:-:S03]  /*1030*/  IMAD R30, R29, -0x1000001, R30 ;  /* 0xfeffffff1d1e7824 */ /* 0x000fc600078e021e */
[----:B------:R-:W-:Y:S02]  /*1040*/  LEA.HI.X.SX32 R29, R43, UR9, 0x1, P0 ;  /* 0x000000092b1d7c11 */ /* 0x000fe400080f0eff */
[----:B------:R-:W-:-:S05]  /*1050*/  I2FP.F32.U32 R33, R30 ;  /* 0x0000001e00217245 */ /* 0x000fca0000201000 */
[----:B------:R3:W-:Y:S02]  /*1060*/  STG.E desc[UR6][R28.64], R33 ;  /* 0x000000211c007986 */ /* 0x0007e4000c101906 */
.L_x_206:
        /* <DEDUP_REMOVED lines=11> */
        .weak           $__internal_13_$__cuda_sm20_div_s64
        .type           $__internal_13_$__cuda_sm20_div_s64,@function
        .size           $__internal_13_$__cuda_sm20_div_s64,(.L_x_2185 - $__internal_13_$__cuda_sm20_div_s64)
$__internal_13_$__cuda_sm20_div_s64:
        /* <DEDUP_REMOVED lines=77> */
[----:B------:R-:W-:Y:S06]  /*15f0*/  RET.REL.NODEC R32 `(_ZN2at6native60_GLOBAL__N__fdc43544_27_DistributionRandomKernel_cu_f88cee4443distribution_elementwise_grid_stride_kernelIjLi4EZZZNS0_9templates4cuda13random_kernelIPNS_17CUDAGeneratorImplEEEvRNS_18TensorIteratorBaseET_ENKUlvE_clEvENKUlvE5_clEvEUlP24curandStatePhilox4_32_10E0_ZNS1_27distribution_nullary_kernelIfj5uint4S7_SF_ZZZS5_IS7_EvS9_SA_ENKSB_clEvENKSC_clEvEUljE_EEvS9_T2_RKT3_T4_EUlijE_EEvlNS_15PhiloxCudaStateET1_SJ_) ;  /* 0xffffffe820807950 */ /* 0x000fec0003c3ffff */
.L_x_208:
        /* <DEDUP_REMOVED lines=16> */
.L_x_2185:


//--------------------- .text._ZN2at6native60_GLOBAL__N__fdc43544_27_DistributionRandomKernel_cu_f88cee4443distribution_elementwise_grid_stride_kernelImLi2EZZZNS0_9templates4cuda13random_kernelIPNS_17CUDAGeneratorImplEEEvRNS_18TensorIteratorBaseET_ENKUlvE_clEvENKUlvE5_clEvEUlP24curandStatePhilox4_32_10E_ZNS1_27distribution_nullary_kernelIfm10ulonglong2S7_SF_ZZZS5_IS7_EvS9_SA_ENKSB_clEvENKSC_clEvEUlmE_EEvS9_T2_RKT3_T4_EUlimE0_EEvlNS_15PhiloxCudaStateET1_SJ_ --------------------------
	.section	.text._ZN2at6native60_GLOBAL__N__fdc43544_27_DistributionRandomKernel_cu_f88cee4443distribution_elementwise_grid_stride_kernelImLi2EZZZNS0_9templates4cuda13random_kernelIPNS_17CUDAGeneratorImplEEEvRNS_18TensorIteratorBaseET_ENKUlvE_clEvENKUlvE5_clEvEUlP24curandStatePhilox4_32_10E_ZNS1_27distribution_nullary_kernelIfm10ulonglong2S7_SF_ZZZS5_IS7_EvS9_SA_ENKSB_clEvENKSC_clEvEUlmE_EEvS9_T2_RKT3_T4_EUlimE0_EEvlNS_15PhiloxCudaStateET1_SJ_,"ax",@progbits
	.align	128
.text._ZN2at6native60_GLOBAL__N__fdc43544_27_DistributionRandomKernel_cu_f88cee4443distribution_elementwise_grid_stride_kernelImLi2EZZZNS0_9templates4cuda13random_kernelIPNS_17CUDAGeneratorImplEEEvRNS_18TensorIteratorBaseET_ENKUlvE_clEvENKUlvE5_clEvEUlP24curandStatePhilox4_32_10E_ZNS1_27distribution_nullary_kernelIfm10ulonglong2S7_SF_ZZZS5_IS7_EvS9_SA_ENKSB_clEvENKSC_clEvEUlmE_EEvS9_T2_RKT3_T4_EUlimE0_EEvlNS_15PhiloxCudaStateET1_SJ_:
        .type           _ZN2at6native60_GLOBAL__N__fdc43544_27_DistributionRandomKernel_cu_f88cee4443distribution_elementwise_grid_stride_kernelImLi2EZZZNS0_9templates4cuda13random_kernelIPNS_17CUDAGeneratorImplEEEvRNS_18TensorIteratorBaseET_ENKUlvE_clEvENKUlvE5_clEvEUlP24curandStatePhilox4_32_10E_ZNS1_27distribution_nullary_kernelIfm10ulonglong2S7_SF_ZZZS5_IS7_EvS9_SA_ENKSB_clEvENKSC_clEvEUlmE_EEvS9_T2_RKT3_T4_EUlimE0_EEvlNS_15PhiloxCudaStateET1_SJ_,@function
        .size           _ZN2at6native60_GLOBAL__N__fdc43544_27_DistributionRandomKernel_cu_f88cee4443distribution_elementwise_grid_stride_kernelImLi2EZZZNS0_9templates4cuda13random_kernelIPNS_17CUDAGeneratorImplEEEvRNS_18TensorIteratorBaseET_ENKUlvE_clEvENKUlvE5_clEvEUlP24curandStatePhilox4_32_10E_ZNS1_27distribution_nullary_kernelIfm10ulonglong2S7_SF_ZZZS5_IS7_EvS9_SA_ENKSB_clEvENKSC_clEvEUlmE_EEvS9_T2_RKT3_T4_EUlimE0_EEvlNS_15PhiloxCudaStateET1_SJ_,(.L_x_2187 - _ZN2at6native60_GLOBAL__N__fdc43544_27_DistributionRandomKernel_cu_f88cee4443distribution_elementwise_grid_stride_kernelImLi2EZZZNS0_9templates4cuda13random_kernelIPNS_17CUDAGeneratorImplEEEvRNS_18TensorIteratorBaseET_ENKUlvE_clEvENKUlvE5_clEvEUlP24curandStatePhilox4_32_10E_ZNS1_27distribution_nullary_kernelIfm10ulonglong2S7_SF_ZZZS5_IS7_EvS9_SA_ENKSB_clEvENKSC_clEvEUlmE_EEvS9_T2_RKT3_T4_EUlimE0_EEvlNS_15PhiloxCudaStateET1_SJ_)
        .other          _ZN2at6native60_GLOBAL__N__fdc43544_27_DistributionRandomKernel_cu_f88cee4443distribution_elementwise_grid_stride_kernelImLi2EZZZNS0_9templates4cuda13random_kernelIPNS_17CUDAGeneratorImplEEEvRNS_18TensorIteratorBaseET_ENKUlvE_clEvENKUlvE5_clEvEUlP24curandStatePhilox4_32_10E_ZNS1_27distribution_nullary_kernelIfm10ulonglong2S7_SF_ZZZS5_IS7_EvS9_SA_ENKSB_clEvENKSC_clEvEUlmE_EEvS9_T2_RKT3_T4_EUlimE0_EEvlNS_15PhiloxCudaStateET1_SJ_,@"STO_CUDA_ENTRY STV_DEFAULT"
_ZN2at6native60_GLOBAL__N__fdc43544_27_DistributionRandomKernel_cu_f88cee4443distribution_elementwise_grid_stride_kernelImLi2EZZZNS0_9templates4cuda13random_kernelIPNS_17CUDAGeneratorImplEEEvRNS_18TensorIteratorBaseET_ENKUlvE_clEvENKUlvE5_clEvEUlP24curandStatePhilox4_32_10E_ZNS1_27distribution_nullary_kernelIfm10ulonglong2S7_SF_ZZZS5_IS7_EvS9_SA_ENKSB_clEvENKSC_clEvEUlmE_EEvS9_T2_RKT3_T4_EUlimE0_EEvlNS_15PhiloxCudaStateET1_SJ_:
        /* <DEDUP_REMOVED lines=21> */
[----:B------:R-:W1:Y:S04]  /*0150*/  LDCU.64 UR4, c[0x0][0x380] ;  /* 0x00007000ff0477ac */ /* 0x000e680008000a00 */
[----:B------:R-:W-:Y:S01]  /*0160*/  MOV R34, R37 ;  /* 0x0000002500227202 */ /* 0x000fe20000000f00 */
        /* <DEDUP_REMOVED lines=12> */
[C---:B------:R-:W-:Y:S01]  /*0230*/  IADD3 R5, PT, PT, R22.reuse, 0x3c6ef372, RZ ;  /* 0x3c6ef37216057810 */ /* 0x040fe20007ffe0ff */
[----:B------:R-:W-:Y:S01]  /*0240*/  VIADD R35, R22, 0x8ff34781 ;  /* 0x8ff3478116237836 */ /* 0x000fe20000000000 */
        /* <DEDUP_REMOVED lines=46> */
[----:B0-----:R-:W-:Y:S01]  /*0530*/  IMAD R20, R31, UR6, RZ ;  /* 0x000000061f147c24 */ /* 0x001fe2000f8e02ff */
[----:B------:R-:W-:Y:S01]  /*0540*/  LOP3.LUT R42, R18, R42, R45, 0x96, !PT ;  /* 0x0000002a122a7212 */ /* 0x000fe200078e962d */
[----:B------:R-:W-:-:S03]  /*0550*/  IMAD.HI.U32 R25, R19, -0x2daee0ad, RZ ;  /* 0xd2511f5313197827 */ /* 0x000fc600078e00ff */
[----:B------:R-:W-:Y:S01]  /*0560*/  SHF.L.U32 R40, R20, 0x1, RZ ;  /* 0x0000000114287819 */ /* 0x000fe200000006ff */
[----:B------:R-:W-:Y:S01]  /*0570*/  IMAD.HI.U32 R24, R42, -0x326172a9, RZ ;  /* 0xcd9e8d572a187827 */ /* 0x000fe200078e00ff */
[----:B------:R-:W-:-:S04]  /*0580*/  LOP3.LUT R44, R44, R25, RZ, 0x3c, !PT ;  /* 0x000000192c2c7212 */ /* 0x000fc800078e3cff */
        /* <DEDUP_REMOVED lines=18> */
[----:B------:R-:W-:-:S13]  /*06b0*/  ISETP.GE.U32.AND P1, PT, R25, R40, PT ;  /* 0x000000281900720c */ /* 0x000fda0003f26070 */
[----:B------:R-:W-:Y:S02]  /*06c0*/  @P1 IADD3 R28, PT, PT, R28, 0x1, RZ ;  /* 0x000000011c1c1810 */ /* 0x000fe40007ffe0ff */
[----:B------:R-:W-:Y:S01]  /*06d0*/  @!P2 LOP3.LUT R28, RZ, R40, RZ, 0x33, !PT ;  /* 0x00000028ff1ca212 */ /* 0x000fe200078e33ff */
[----:B------:R-:W-:Y:S06]  /*06e0*/  BRA `(.L_x_210) ;  /* 0x0000000000107947 */ /* 0x000fec0003800000 */
.L_x_209:
[----:B------:R-:W-:-:S07]  /*06f0*/  MOV R28, 0x710 ;  /* 0x00000710001c7802 */ /* 0x000fce0000000f00 */
[----:B------:R-:W-:Y:S05]  /*0700*/  CALL.REL.NOINC `($__internal_14_$__cuda_sm20_div_s64) ;  /* 0x0000002c00607944 */ /* 0x000fea0003c00000 */
[----:B------:R-:W-:Y:S02]  /*0710*/  MOV R28, R26 ;  /* 0x0000001a001c7202 */ /* 0x000fe40000000f00 */
[----:B------:R-:W-:-:S07]  /*0720*/  MOV R29, R27 ;  /* 0x0000001b001d7202 */ /* 0x000fce0000000f00 */
.L_x_210:
        /* <DEDUP_REMOVED lines=78> */
.L_x_223:
[----:B------:R-:W-:Y:S01]  /*0c10*/  VIADD R0, R0, 0x1 ;  /* 0x0000000100007836 */ /* 0x000fe20000000000 */
[----:B------:R-:W-:Y:S03]  /*0c20*/  BSSY.RECONVERGENT B0, `(.L_x_211) ;  /* 0x000000c000007945 */ /* 0x000fe60003800200 */
[C---:B0-----:R-:W-:Y:S01]  /*0c30*/  IMAD.WIDE.U32 R30, R0.reuse, -0x2daee0ad, RZ ;  /* 0xd2511f53001e7825 */ /* 0x041fe200078e00ff */
[----:B------:R-:W-:-:S13]  /*0c40*/  ISETP.NE.AND P0, PT, R0, RZ, PT ;  /* 0x000000ff0000720c */ /* 0x000fda0003f05270 */
[----:B-12---:R-:W-:Y:S05]  /*0c50*/  @P0 BRA `(.L_x_212) ;  /* 0x0000000000200947 */ /* 0x006fea0003800000 */
        /* <DEDUP_REMOVED lines=8> */
.L_x_212:
[----:B0-----:R-:W-:Y:S05]  /*0ce0*/  BSYNC.RECONVERGENT B0 ;  /* 0x0000000000007941 */ /* 0x001fea0003800200 */
.L_x_211:
        /* <DEDUP_REMOVED lines=55> */
.L_x_213:
        /* <DEDUP_REMOVED lines=9> */
.L_x_214:
        /* <DEDUP_REMOVED lines=13> */
[----:B------:R-:W-:-:S04]  /*11c0*/  IMAD.WIDE.U32 R28, P0, R46, 0xffff, R28 ;  /* 0x0000ffff2e1c7825 */ /* 0x000fc8000780001c */
[----:B------:R-:W-:Y:S01]  /*11d0*/  IMAD.MOV.U32 R26, RZ, RZ, R29 ;  /* 0x000000ffff1a7224 */ /* 0x000fe200078e001d */
[----:B------:R-:W-:Y:S02]  /*11e0*/  IADD3.X R27, PT, PT, RZ, RZ, RZ, P0, !PT ;  /* 0x000000ffff1b7210 */ /* 0x000fe400007fe4ff */
[----:B------:R-:W-:Y:S02]  /*11f0*/  IADD3 RZ, P0, PT, R31, R28, RZ ;  /* 0x0000001c1fff7210 */ /* 0x000fe40007f1e0ff */
[----:B------:R-:W0:Y:S03]  /*1200*/  LDC.64 R30, c[0x0][0x540] ;  /* 0x00015000ff1e7b82 */ /* 0x000e260000000a00 */
[----:B------:R-:W-:-:S05]  /*1210*/  IMAD.WIDE.U32.X R26, R45, 0xffff, R26, P0 ;  /* 0x0000ffff2d1a7825 */ /* 0x000fca00000e041a */
[--C-:B------:R-:W-:Y:S02]  /*1220*/  SHF.R.U64 R29, R26, 0x8, R27.reuse ;  /* 0x000000081a1d7819 */ /* 0x100fe4000000121b */
[----:B------:R-:W-:Y:S02]  /*1230*/  SHF.R.U32.HI R28, RZ, 0x8, R27 ;  /* 0x00000008ff1c7819 */ /* 0x000fe4000001161b */
[----:B------:R-:W-:Y:S02]  /*1240*/  MOV R26, R46 ;  /* 0x0000002e001a7202 */ /* 0x000fe40000000f00 */
[----:B------:R-:W-:Y:S01]  /*1250*/  MOV R27, R45 ;  /* 0x0000002d001b7202 */ /* 0x000fe20000000f00 */
[----:B------:R-:W-:Y:S02]  /*1260*/  IMAD R28, R28, -0x1000001, RZ ;  /* 0xfeffffff1c1c7824 */ /* 0x000fe400078e02ff */
[----:B------:R-:W-:-:S05]  /*1270*/  IMAD.WIDE.U32 R26, R29, -0x1000001, R26 ;  /* 0xfeffffff1d1a7825 */ /* 0x000fca00078e001a */
[----:B------:R-:W-:-:S06]  /*1280*/  IADD3 R27, PT, PT, R27, -R29, R28 ;  /* 0x8000001d1b1b7210 */ /* 0x000fcc0007ffe01c */
[----:B------:R-:W0:Y:S02]  /*1290*/  I2F.U64 R27, R26 ;  /* 0x0000001a001b7312 */ /* 0x000e240000301000 */
[----:B0-----:R0:W-:Y:S02]  /*12a0*/  STG.E desc[UR76][R30.64], R27 ;  /* 0x0000001b1e007986 */ /* 0x0011e4000c10194c */
.L_x_217:
[----:B------:R-:W-:Y:S05]  /*12b0*/  BSYNC.RECONVERGENT B0 ;  /* 0x0000000000007941 */ /* 0x000fea0003800200 */
.L_x_216:
[----:B------:R-:W-:Y:S05]  /*12c0*/  @P1 BRA `(.L_x_218) ;  /* 0x0000002000501947 */ /* 0x000fea0003800000 */
[----:B0-----:R-:W-:Y:S01]  /*12d0*/  IMAD.WIDE.U32 R30, R47, -0xffffff, RZ ;  /* 0xff0000012f1e7825 */ /* 0x001fe200078e00ff */
[----:B------:R-:W-:-:S03]  /*12e0*/  MOV R46, R48 ;  /* 0x00000030002e7202 */ /* 0x000fc60000000f00 */
[----:B------:R-:W-:-:S04]  /*12f0*/  IMAD.WIDE.U32 R26, R48, -0xffffff, RZ ;  /* 0xff000001301a7825 */ /* 0x000fc800078e00ff */
[----:B------:R-:W-:-:S04]  /*1300*/  IMAD.WIDE.U32 R30, P0, R48, 0xffff, R30 ;  /* 0x0000ffff301e7825 */ /* 0x000fc8000780001e */
[----:B------:R-:W-:Y:S01]  /*1310*/  IMAD.X R29, RZ, RZ, RZ, P0 ;  /* 0x000000ffff1d7224 */ /* 0x000fe200000e06ff */
[----:B------:R-:W-:Y:S02]  /*1320*/  IADD3 RZ, P0, PT, R27, R30, RZ ;  /* 0x0000001e1bff7210 */ /* 0x000fe40007f1e0ff */
[----:B------:R-:W-:Y:S01]  /*1330*/  MOV R28, R31 ;  /* 0x0000001f001c7202 */ /* 0x000fe20000000f00 */
[----:B------:R-:W0:Y:S04]  /*1340*/  LDC.64 R26, c[0x0][0x540] ;  /* 0x00015000ff1a7b82 */ /* 0x000e280000000a00 */
[----:B------:R-:W-:-:S05]  /*1350*/  IMAD.WIDE.U32.X R28, R47, 0xffff, R28, P0 ;  /* 0x0000ffff2f1c7825 */ /* 0x000fca00000e041c */
[--C-:B------:R-:W-:Y:S02]  /*1360*/  SHF.R.U64 R31, R28, 0x8, R29.reuse ;  /* 0x000000081c1f7819 */ /* 0x100fe4000000121d */
[----:B------:R-:W-:-:S03]  /*1370*/  SHF.R.U32.HI R30, RZ, 0x8, R29 ;  /* 0x00000008ff1e7819 */ /* 0x000fc6000001161d */
[----:B------:R-:W-:-:S04]  /*1380*/  IMAD.WIDE.U32 R28, R31, -0x1000001, R46 ;  /* 0xfeffffff1f1c7825 */ /* 0x000fc800078e002e */
[----:B------:R-:W-:-:S05]  /*1390*/  IMAD R30, R30, -0x1000001, RZ ;  /* 0xfeffffff1e1e7824 */ /* 0x000fca00078e02ff */
[----:B------:R-:W-:-:S06]  /*13a0*/  IADD3 R29, PT, PT, R29, -R31, R30 ;  /* 0x8000001f1d1d7210 */ /* 0x000fcc0007ffe01e */
[----:B------:R-:W0:Y:S02]  /*13b0*/  I2F.U64 R29, R28 ;  /* 0x0000001c001d7312 */ /* 0x000e240000301000 */
[----:B0-----:R1:W-:Y:S01]  /*13c0*/  STG.E desc[UR76][R26.64], R29 ;  /* 0x0000001d1a007986 */ /* 0x0013e2000c10194c */
[----:B------:R-:W-:Y:S05]  /*13d0*/  BRA `(.L_x_218) ;  /* 0x00000020000c7947 */ /* 0x000fea0003800000 */
.L_x_215:
        /* <DEDUP_REMOVED lines=232> */
.L_x_221:
[----:B------:R-:W-:Y:S01]  /*2260*/  IMAD.WIDE.U32 R28, R45, -0xffffff, RZ ;  /* 0xff0000012d1c7825 */ /* 0x000fe200078e00ff */
[----:B------:R-:W0:Y:S03]  /*2270*/  LDCU.64 UR48, c[0x0][0x540] ;  /* 0x0000a800ff3077ac */ /* 0x000e260008000a00 */
[----:B------:R-:W-:-:S04]  /*2280*/  IMAD.WIDE.U32 R30, R46, -0xffffff, RZ ;  /* 0xff0000012e1e7825 */ /* 0x000fc800078e00ff */
[----:B------:R-:W-:-:S04]  /*2290*/  IMAD.WIDE.U32 R28, P0, R46, 0xffff, R28 ;  /* 0x0000ffff2e1c7825 */ /* 0x000fc8000780001c */
[----:B------:R-:W-:Y:S01]  /*22a0*/  IMAD.X R33, RZ, RZ, RZ, P0 ;  /* 0x000000ffff217224 */ /* 0x000fe200000e06ff */
[----:B------:R-:W-:Y:S02]  /*22b0*/  IADD3 RZ, P0, PT, R31, R28, RZ ;  /* 0x0000001c1fff7210 */ /* 0x000fe40007f1e0ff */
[----:B------:R-:W-:Y:S01]  /*22c0*/  MOV R32, R29 ;  /* 0x0000001d00207202 */ /* 0x000fe20000000f00 */
[----:B------:R-:W-:Y:S01]  /*22d0*/  IMAD.MOV.U32 R29, RZ, RZ, R45 ;  /* 0x000000ffff1d7224 */ /* 0x000fe200078e002d */
[----:B------:R-:W-:-:S03]  /*22e0*/  MOV R28, R46 ;  /* 0x0000002e001c7202 */ /* 0x000fc60000000f00 */
[----:B------:R-:W-:Y:S01]  /*22f0*/  IMAD.WIDE.U32.X R32, R45, 0xffff, R32, P0 ;  /* 0x0000ffff2d207825 */ /* 0x000fe200000e0420 */
[----:B0-----:R-:W-:-:S04]  /*2300*/  IADD3 R30, P0, PT, R49, UR48, RZ ;  /* 0x00000030311e7c10 */ /* 0x001fc8000ff1e0ff */
[--C-:B------:R-:W-:Y:S02]  /*2310*/  SHF.R.U64 R31, R32, 0x8, R33.reuse ;  /* 0x00000008201f7819 */ /* 0x100fe40000001221 */
[----:B------:R-:W-:-:S03]  /*2320*/  SHF.R.U32.HI R32, RZ, 0x8, R33 ;  /* 0x00000008ff207819 */ /* 0x000fc60000011621 */
[----:B------:R-:W-:-:S04]  /*2330*/  IMAD.WIDE.U32 R28, R31, -0x1000001, R28 ;  /* 0xfeffffff1f1c7825 */ /* 0x000fc800078e001c */
[----:B------:R-:W-:-:S05]  /*2340*/  IMAD R32, R32, -0x1000001, RZ ;  /* 0xfeffffff20207824 */ /* 0x000fca00078e02ff */
[----:B------:R-:W-:Y:S02]  /*2350*/  IADD3 R29, PT, PT, R29, -R31, R32 ;  /* 0x8000001f1d1d7210 */ /* 0x000fe40007ffe020 */
[----:B------:R-:W-:-:S04]  /*2360*/  IADD3.X R31, PT, PT, RZ, UR49, RZ, P0, !PT ;  /* 0x00000031ff1f7c10 */ /* 0x000fc800087fe4ff */
[----:B------:R-:W0:Y:S02]  /*2370*/  I2F.U64 R29, R28 ;  /* 0x0000001c001d7312 */ /* 0x000e240000301000 */
[----:B0-----:R0:W-:Y:S02]  /*2380*/  STG.E desc[UR76][R30.64], R29 ;  /* 0x0000001d1e007986 */ /* 0x0011e4000c10194c */
.L_x_220:
[----:B------:R-:W-:Y:S05]  /*2390*/  BSYNC.RECONVERGENT B0 ;  /* 0x0000000000007941 */ /* 0x000fea0003800200 */
.L_x_219:
        /* <DEDUP_REMOVED lines=245> */
.L_x_222:
[----:B------:R-:W-:Y:S01]  /*32f0*/  IMAD.WIDE.U32 R28, R47, -0xffffff, RZ ;  /* 0xff0000012f1c7825 */ /* 0x000fe200078e00ff */
[----:B------:R-:W0:Y:S01]  /*3300*/  LDCU.64 UR48, c[0x0][0x540] ;  /* 0x0000a800ff3077ac */ /* 0x000e220008000a00 */
[----:B------:R-:W-:Y:S02]  /*3310*/  MOV R46, R48 ;  /* 0x00000030002e7202 */ /* 0x000fe40000000f00 */
[----:B------:R-:W-:-:S04]  /*3320*/  IMAD.WIDE.U32 R30, R48, -0xffffff, RZ ;  /* 0xff000001301e7825 */ /* 0x000fc800078e00ff */
[----:B------:R-:W-:-:S04]  /*3330*/  IMAD.WIDE.U32 R28, P0, R48, 0xffff, R28 ;  /* 0x0000ffff301c7825 */ /* 0x000fc8000780001c */
[----:B------:R-:W-:Y:S01]  /*3340*/  IMAD.X R27, RZ, RZ, RZ, P0 ;  /* 0x000000ffff1b7224 */ /* 0x000fe200000e06ff */
[----:B------:R-:W-:Y:S02]  /*3350*/  IADD3 RZ, P0, PT, R31, R28, RZ ;  /* 0x0000001c1fff7210 */ /* 0x000fe40007f1e0ff */
[----:B------:R-:W-:-:S05]  /*3360*/  MOV R26, R29 ;  /* 0x0000001d001a7202 */ /* 0x000fca0000000f00 */
[----:B------:R-:W-:Y:S01]  /*3370*/  IMAD.WIDE.U32.X R26, R47, 0xffff, R26, P0 ;  /* 0x0000ffff2f1a7825 */ /* 0x000fe200000e041a */
[----:B0-----:R-:W-:-:S04]  /*3380*/  IADD3 R32, P0, PT, R32, UR48, RZ ;  /* 0x0000003020207c10 */ /* 0x001fc8000ff1e0ff */
[--C-:B------:R-:W-:Y:S01]  /*3390*/  SHF.R.U64 R29, R26, 0x8, R27.reuse ;  /* 0x000000081a1d7819 */ /* 0x100fe2000000121b */
[----:B------:R-:W-:Y:S01]  /*33a0*/  IMAD.X R33, RZ, RZ, UR49, P0 ;  /* 0x00000031ff217e24 */ /* 0x000fe200080e06ff */
[----:B------:R-:W-:-:S03]  /*33b0*/  SHF.R.U32.HI R28, RZ, 0x8, R27 ;  /* 0x00000008ff1c7819 */ /* 0x000fc6000001161b */
[----:B------:R-:W-:-:S04]  /*33c0*/  IMAD.WIDE.U32 R26, R29, -0x1000001, R46 ;  /* 0xfeffffff1d1a7825 */ /* 0x000fc800078e002e */
[----:B------:R-:W-:-:S05]  /*33d0*/  IMAD R28, R28, -0x1000001, RZ ;  /* 0xfeffffff1c1c7824 */ /* 0x000fca00078e02ff */
[----:B------:R-:W-:-:S06]  /*33e0*/  IADD3 R27, PT, PT, R27, -R29, R28 ;  /* 0x8000001d1b1b7210 */ /* 0x000fcc0007ffe01c */
[----:B------:R-:W0:Y:S02]  /*33f0*/  I2F.U64 R27, R26 ;  /* 0x0000001a001b7312 */ /* 0x000e240000301000 */
[----:B0-----:R2:W-:Y:S02]  /*3400*/  STG.E desc[UR76][R32.64], R27 ;  /* 0x0000001b20007986 */ /* 0x0015e4000c10194c */
.L_x_218:
        /* <DEDUP_REMOVED lines=8> */
        .weak           $__internal_14_$__cuda_sm20_div_s64
        .type           $__internal_14_$__cuda_sm20_div_s64,@function
        .size           $__internal_14_$__cuda_sm20_div_s64,(.L_x_2187 - $__internal_14_$__cuda_sm20_div_s64)
$__internal_14_$__cuda_sm20_div_s64:
        /* <DEDUP_REMOVED lines=76> */
[----:B------:R-:W-:Y:S06]  /*3950*/  RET.REL.NODEC R28 `(_ZN2at6native60_GLOBAL__N__fdc43544_27_DistributionRandomKernel_cu_f88cee4443distribution_elementwise_grid_stride_kernelImLi2EZZZNS0_9templates4cuda13random_kernelIPNS_17CUDAGeneratorImplEEEvRNS_18TensorIteratorBaseET_ENKUlvE_clEvENKUlvE5_clEvEUlP24curandStatePhilox4_32_10E_ZNS1_27distribution_nullary_kernelIfm10ulonglong2S7_SF_ZZZS5_IS7_EvS9_SA_ENKSB_clEvENKSC_clEvEUlmE_EEvS9_T2_RKT3_T4_EUlimE0_EEvlNS_15PhiloxCudaStateET1_SJ_) ;  /* 0xffffffc41ca87950 */ /* 0x000fec0003c3ffff */
.L_x_224:
        /* <DEDUP_REMOVED lines=10> */
.L_x_2187:


//--------------------- .text._ZN2at6native60_GLOBAL__N__fdc43544_27_DistributionRandomKernel_cu_f88cee4443distribution_elementwise_grid_stride_kernelImLi2EZZZNS0_9templates4cuda13random_kernelIPNS_17CUDAGeneratorImplEEEvRNS_18TensorIteratorBaseET_ENKUlvE_clEvENKUlvE5_clEvEUlP24curandStatePhilox4_32_10E_ZNS1_27distribution_nullary_kernelIfm10ulonglong2S7_SF_ZZZS5_IS7_EvS9_SA_ENKSB_clEvENKSC_clEvEUlmE_EEvS9_T2_RKT3_T4_EUlimE_EEvlNS_15PhiloxCudaStateET1_SJ_ --------------------------
	.section	.text._ZN2at6native60_GLOBAL__N__fdc43544_27_DistributionRandomKernel_cu_f88cee4443distribution_elementwise_grid_stride_kernelImLi2EZZZNS0_9templates4cuda13random_kernelIPNS_17CUDAGeneratorImplEEEvRNS_18TensorIteratorBaseET_ENKUlvE_clEvENKUlvE5_clEvEUlP24curandStatePhilox4_32_10E_ZNS1_27distribution_nullary_kernelIfm10ulonglong2S7_SF_ZZZS5_IS7_EvS9_SA_ENKSB_clEvENKSC_clEvEUlmE_EEvS9_T2_RKT3_T4_EUlimE_EEvlNS_15PhiloxCudaStateET1_SJ_,"ax",@progbits
	.align	128
.text._ZN2at6native60_GLOBAL__N__fdc43544_27_DistributionRandomKernel_cu_f88cee4443distribution_elementwise_grid_stride_kernelImLi2EZZZNS0_9templates4cuda13random_kernelIPNS_17CUDAGeneratorImplEEEvRNS_18TensorIteratorBaseET_ENKUlvE_clEvENKUlvE5_clEvEUlP24curandStatePhilox4_32_10E_ZNS1_27distribution_nullary_kernelIfm10ulonglong2S7_SF_ZZZS5_IS7_EvS9_SA_ENKSB_clEvENKSC_clEvEUlmE_EEvS9_T2_RKT3_T4_EUlimE_EEvlNS_15PhiloxCudaStateET1_SJ_:
        .type           _ZN2at6native60_GLOBAL__N__fdc43544_27_DistributionRandomKernel_cu_f88cee4443distribution_elementwise_grid_stride_kernelImLi2EZZZNS0_9templates4cuda13random_kernelIPNS_17CUDAGeneratorImplEEEvRNS_18TensorIteratorBaseET_ENKUlvE_clEvENKUlvE5_clEvEUlP24curandStatePhilox4_32_10E_ZNS1_27distribution_nullary_kernelIfm10ulonglong2S7_SF_ZZZS5_IS7_EvS9_SA_ENKSB_clEvENKSC_clEvEUlmE_EEvS9_T2_RKT3_T4_EUlimE_EEvlNS_15PhiloxCudaStateET1_SJ_,@function
        .size           _ZN2at6native60_GLOBAL__N__fdc43544_27_DistributionRandomKernel_cu_f88cee4443distribution_elementwise_grid_stride_kernelImLi2EZZZNS0_9templates4cuda13random_kernelIPNS_17CUDAGeneratorImplEEEvRNS_18TensorIteratorBaseET_ENKUlvE_clEvENKUlvE5_clEvEUlP24curandStatePhilox4_32_10E_ZNS1_27distribution_nullary_kernelIfm10ulonglong2S7_SF_ZZZS5_IS7_EvS9_SA_ENKSB_clEvENKSC_clEvEUlmE_EEvS9_T2_RKT3_T4_EUlimE_EEvlNS_15PhiloxCudaStateET1_SJ_,(.L_x_2189 - _ZN2at6native60_GLOBAL__N__fdc43544_27_DistributionRandomKernel_cu_f88cee4443distribution_elementwise_grid_stride_kernelImLi2EZZZNS0_9templates4cuda13random_kernelIPNS_17CUDAGeneratorImplEEEvRNS_18TensorIteratorBaseET_ENKUlvE_clEvENKUlvE5_clEvEUlP24curandStatePhilox4_32_10E_ZNS1_27distribution_nullary_kernelIfm10ulonglong2S7_SF_ZZZS5_IS7_EvS9_SA_ENKSB_clEvENKSC_clEvEUlmE_EEvS9_T2_RKT3_T4_EUlimE_EEvlNS_15PhiloxCudaStateET1_SJ_)
        .other          _ZN2at6native60_GLOBAL__N__fdc43544_27_DistributionRandomKernel_cu_f88cee4443distribution_elementwise_grid_stride_kernelImLi2EZZZNS0_9templates4cuda13random_kernelIPNS_17CUDAGeneratorImplEEEvRNS_18TensorIteratorBaseET_ENKUlvE_clEvENKUlvE5_clEvEUlP24curandStatePhilox4_32_10E_ZNS1_27distribution_nullary_kernelIfm10ulonglong2S7_SF_ZZZS5_IS7_EvS9_SA_ENKSB_clEvENKSC_clEvEUlmE_EEvS9_T2_RKT3_T4_EUlimE_EEvlNS_15PhiloxCudaStateET1_SJ_,@"STO_CUDA_ENTRY STV_DEFAULT"
_ZN2at6native60_GLOBAL__N__fdc43544_27_DistributionRandomKernel_cu_f88cee4443distribution_elementwise_grid_stride_kernelImLi2EZZZNS0_9templates4cuda13random_kernelIPNS_17CUDAGeneratorImplEEEvRNS_18TensorIteratorBaseET_ENKUlvE_clEvENKUlvE5_clEvEUlP24curandStatePhilox4_32_10E_ZNS1_27distribution_nullary_kernelIfm10ulonglong2S7_SF_ZZZS5_IS7_EvS9_SA_ENKSB_clEvENKSC_clEvEUlmE_EEvS9_T2_RKT3_T4_EUlimE_EEvlNS_15PhiloxCudaStateET1_SJ_:
        /* <DEDUP_REMOVED lines=112> */
.L_x_225:
[----:B------:R-:W-:-:S07]  /*0700*/  MOV R30, 0x720 ;  /* 0x00000720001e7802 */ /* 0x000fce0000000f00 */
[----:B------:R-:W-:Y:S05]  /*0710*/  CALL.REL.NOINC `($__internal_15_$__cuda_sm20_div_s64) ;  /* 0x0000000800487944 */ /* 0x000fea0003c00000 */
.L_x_226:
        /* <DEDUP_REMOVED lines=16> */
.L_x_234:
        /* <DEDUP_REMOVED lines=13> */
.L_x_228:
[----:B-12---:R-:W-:Y:S05]  /*08f0*/  BSYNC.RECONVERGENT B0 ;  /* 0x0000000000007941 */ /* 0x006fea0003800200 */
.L_x_227:
        /* <DEDUP_REMOVED lines=51> */
.L_x_229:
        /* <DEDUP_REMOVED lines=9> */
.L_x_230:
        /* <DEDUP_REMOVED lines=10> */
[----:B------:R-:W-:-:S04]  /*0d60*/  IMAD.WIDE.U32 R28, P0, R48, 0xffff, R28 ;  /* 0x0000ffff301c7825 */ /* 0x000fc8000780001c */
[----:B------:R-:W-:Y:S01]  /*0d70*/  IMAD.MOV.U32 R30, RZ, RZ, R29 ;  /* 0x000000ffff1e7224 */ /* 0x000fe200078e001d */
[----:B------:R-:W-:Y:S01]  /*0d80*/  IADD3.X R31, PT, PT, RZ, RZ, RZ, P0, !PT ;  /* 0x000000ffff1f7210 */ /* 0x000fe200007fe4ff */
[----:B------:R-:W-:Y:S01]  /*0d90*/  IMAD.MOV.U32 R50, RZ, RZ, R48 ;  /* 0x000000ffff327224 */ /* 0x000fe200078e0030 */
[----:B------:R-:W-:Y:S01]  /*0da0*/  IADD3 RZ, P0, PT, R33, R28, RZ ;  /* 0x0000001c21ff7210 */ /* 0x000fe20007f1e0ff */
[----:B------:R-:W-:-:S04]  /*0db0*/  IMAD R32, R35, UR4, RZ ;  /* 0x0000000423207c24 */ /* 0x000fc8000f8e02ff */
[----:B------:R-:W-:-:S05]  /*0dc0*/  IMAD.WIDE.U32.X R30, R51, 0xffff, R30, P0 ;  /* 0x0000ffff331e7825 */ /* 0x000fca00000e041e */
[--C-:B------:R-:W-:Y:S02]  /*0dd0*/  SHF.R.U64 R29, R30, 0x8, R31.reuse ;  /* 0x000000081e1d7819 */ /* 0x100fe4000000121f */
[----:B------:R-:W-:-:S03]  /*0de0*/  SHF.R.U32.HI R28, RZ, 0x8, R31 ;  /* 0x00000008ff1c7819 */ /* 0x000fc6000001161f */
[----:B------:R-:W-:-:S04]  /*0df0*/  IMAD.WIDE.U32 R30, R29, -0x1000001, R50 ;  /* 0xfeffffff1d1e7825 */ /* 0x000fc800078e0032 */
[----:B------:R-:W-:Y:S01]  /*0e00*/  IMAD R33, R28, -0x1000001, RZ ;  /* 0xfeffffff1c217824 */ /* 0x000fe200078e02ff */
[----:B------:R-:W-:-:S04]  /*0e10*/  IADD3 R28, P0, PT, R32, UR8, RZ ;  /* 0x00000008201c7c10 */ /* 0x000fc8000ff1e0ff */
[----:B------:R-:W-:Y:S02]  /*0e20*/  IADD3 R31, PT, PT, R31, -R29, R33 ;  /* 0x8000001d1f1f7210 */ /* 0x000fe40007ffe021 */
[----:B------:R-:W-:-:S04]  /*0e30*/  LEA.HI.X.SX32 R29, R32, UR9, 0x1, P0 ;  /* 0x00000009201d7c11 */ /* 0x000fc800080f0eff */
[----:B------:R-:W0:Y:S02]  /*0e40*/  I2F.U64 R31, R30 ;  /* 0x0000001e001f7312 */ /* 0x000e240000301000 */
[----:B0-----:R0:W-:Y:S02]  /*0e50*/  STG.E desc[UR6][R28.64], R31 ;  /* 0x0000001f1c007986 */ /* 0x0011e4000c101906 */
.L_x_232:
[----:B------:R-:W-:Y:S05]  /*0e60*/  BSYNC.RECONVERGENT B0 ;  /* 0x0000000000007941 */ /* 0x000fea0003800200 */
.L_x_231:
[----:B------:R-:W-:Y:S05]  /*0e70*/  @P1 BRA `(.L_x_233) ;  /* 0x0000000000441947 */ /* 0x000fea0003800000 */
[----:B0-----:R-:W-:-:S04]  /*0e80*/  IMAD.WIDE.U32 R28, R47, -0xffffff, RZ ;  /* 0xff0000012f1c7825 */ /* 0x001fc800078e00ff */
[----:B------:R-:W-:-:S04]  /*0e90*/  IMAD.WIDE.U32 R30, R46, -0xffffff, RZ ;  /* 0xff0000012e1e7825 */ /* 0x000fc800078e00ff */
[----:B------:R-:W-:-:S04]  /*0ea0*/  IMAD.WIDE.U32 R28, P0, R46, 0xffff, R28 ;  /* 0x0000ffff2e1c7825 */ /* 0x000fc8000780001c */
[----:B------:R-:W-:Y:S01]  /*0eb0*/  IMAD.MOV.U32 R32, RZ, RZ, R29 ;  /* 0x000000ffff207224 */ /* 0x000fe200078e001d */
[----:B------:R-:W-:Y:S01]  /*0ec0*/  IADD3.X R33, PT, PT, RZ, RZ, RZ, P0, !PT ;  /* 0x000000ffff217210 */ /* 0x000fe200007fe4ff */
[----:B------:R-:W-:Y:S01]  /*0ed0*/  IMAD R49, R49, UR4, RZ ;  /* 0x0000000431317c24 */ /* 0x000fe2000f8e02ff */
[----:B------:R-:W-:-:S05]  /*0ee0*/  IADD3 RZ, P0, PT, R31, R28, RZ ;  /* 0x0000001c1fff7210 */ /* 0x000fca0007f1e0ff */
[----:B------:R-:W-:Y:S01]  /*0ef0*/  IMAD.WIDE.U32.X R32, R47, 0xffff, R32, P0 ;  /* 0x0000ffff2f207825 */ /* 0x000fe200000e0420 */
[----:B------:R-:W-:-:S04]  /*0f00*/  IADD3 R28, P0, PT, R49, UR8, RZ ;  /* 0x00000008311c7c10 */ /* 0x000fc8000ff1e0ff */
[--C-:B------:R-:W-:Y:S02]  /*0f10*/  SHF.R.U64 R29, R32, 0x8, R33.reuse ;  /* 0x00000008201d7819 */ /* 0x100fe40000001221 */
[----:B------:R-:W-:-:S03]  /*0f20*/  SHF.R.U32.HI R32, RZ, 0x8, R33 ;  /* 0x00000008ff207819 */ /* 0x000fc60000011621 */
[----:B------:R-:W-:-:S04]  /*0f30*/  IMAD.WIDE.U32 R30, R29, -0x1000001, R46 ;  /* 0xfeffffff1d1e7825 */ /* 0x000fc800078e002e */
[----:B------:R-:W-:-:S05]  /*0f40*/  IMAD R32, R32, -0x1000001, RZ ;  /* 0xfeffffff20207824 */ /* 0x000fca00078e02ff */
[----:B------:R-:W-:Y:S02]  /*0f50*/  IADD3 R31, PT, PT, R31, -R29, R32 ;  /* 0x8000001d1f1f7210 */ /* 0x000fe40007ffe020 */
[----:B------:R-:W-:-:S04]  /*0f60*/  LEA.HI.X.SX32 R29, R49, UR9, 0x1, P0 ;  /* 0x00000009311d7c11 */ /* 0x000fc800080f0eff */
[----:B------:R-:W0:Y:S02]  /*0f70*/  I2F.U64 R31, R30 ;  /* 0x0000001e001f7312 */ /* 0x000e240000301000 */
[----:B0-----:R1:W-:Y:S02]  /*0f80*/  STG.E desc[UR6][R28.64], R31 ;  /* 0x0000001f1c007986 */ /* 0x0013e4000c101906 */
.L_x_233:
        /* <DEDUP_REMOVED lines=11> */
        .weak           $__internal_15_$__cuda_sm20_div_s64
        .type           $__internal_15_$__cuda_sm20_div_s64,@function
        .size           $__internal_15_$__cuda_sm20_div_s64,(.L_x_2189 - $__internal_15_$__cuda_sm20_div_s64)
$__internal_15_$__cuda_sm20_div_s64:
        /* <DEDUP_REMOVED lines=77> */
[----:B------:R-:W-:Y:S06]  /*1510*/  RET.REL.NODEC R30 `(_ZN2at6native60_GLOBAL__N__fdc43544_27_DistributionRandomKernel_cu_f88cee4443distribution_elementwise_grid_stride_kernelImLi2EZZZNS0_9templates4cuda13random_kernelIPNS_17CUDAGeneratorImplEEEvRNS_18TensorIteratorBaseET_ENKUlvE_clEvENKUlvE5_clEvEUlP24curandStatePhilox4_32_10E_ZNS1_27distribution_nullary_kernelIfm10ulonglong2S7_SF_ZZZS5_IS7_EvS9_SA_ENKSB_clEvENKSC_clEvEUlmE_EEvS9_T2_RKT3_T4_EUlimE_EEvlNS_15PhiloxCudaStateET1_SJ_) ;  /* 0xffffffe81eb87950 */ /* 0x000fec0003c3ffff */
.L_x_235:
        /* <DEDUP_REMOVED lines=14> */
.L_x_2189:


//--------------------- .text._ZN2at6native60_GLOBAL__N__fdc43544_27_DistributionRandomKernel_cu_f88cee4443distribution_elementwise_grid_stride_kernelIjLi4EZZZNS0_9templates4cuda13random_kernelIPNS_17CUDAGeneratorImplEEEvRNS_18TensorIteratorBaseET_ENKUlvE_clEvENKUlvE4_clEvEUlP24curandStatePhilox4_32_10E0_ZNS1_27distribution_nullary_kernelIdj5uint4S7_SF_ZZZS5_IS7_EvS9_SA_ENKSB_clEvENKSC_clEvEUljE_EEvS9_T2_RKT3_T4_EUlijE0_EEvlNS_15PhiloxCudaStateET1_SJ_ --------------------------
	.section	.text._ZN2at6native60_GLOBAL__N__fdc43544_27_DistributionRandomKernel_cu_f88cee4443distribution_elementwise_grid_stride_kernelIjLi4EZZZNS0_9templates4cuda13random_kernelIPNS_17CUDAGeneratorImplEEEvRNS_18TensorIteratorBaseET_ENKUlvE_clEvENKUlvE4_clEvEUlP24curandStatePhilox4_32_10E0_ZNS1_27distribution_nullary_kernelIdj5uint4S7_SF_ZZZS5_IS7_EvS9_SA_ENKSB_clEvENKSC_clEvEUljE_EEvS9_T2_RKT3_T4_EUlijE0_EEvlNS_15PhiloxCudaStateET1_SJ_,"ax",@progbits
	.align	128
.text._ZN2at6native60_GLOBAL__N__fdc43544_27_DistributionRandomKernel_cu_f88cee4443distribution_elementwise_grid_stride_kernelIjLi4EZZZNS0_9templates4cuda13random_kernelIPNS_17CUDAGeneratorImplEEEvRNS_18TensorIteratorBaseET_ENKUlvE_clEvENKUlvE4_clEvEUlP24curandStatePhilox4_32_10E0_ZNS1_27distribution_nullary_kernelIdj5uint4S7_SF_ZZZS5_IS7_EvS9_SA_ENKSB_clEvENKSC_clEvEUljE_EEvS9_T2_RKT3_T4_EUlijE0_EEvlNS_15PhiloxCudaStateET1_SJ_:
        .type           _ZN2at6native60_GLOBAL__N__fdc43544_27_DistributionRandomKernel_cu_f88cee4443distribution_elementwise_grid_stride_kernelIjLi4EZZZNS0_9templates4cuda13random_kernelIPNS_17CUDAGeneratorImplEEEvRNS_18TensorIteratorBaseET_ENKUlvE_clEvENKUlvE4_clEvEUlP24curandStatePhilox4_32_10E0_ZNS1_27distribution_nullary_kernelIdj5uint4S7_SF_ZZZS5_IS7_EvS9_SA_ENKSB_clEvENKSC_clEvEUljE_EEvS9_T2_RKT3_T4_EUlijE0_EEvlNS_15PhiloxCudaStateET1_SJ_,@function
        .size           _ZN2at6native60_GLOBAL__N__fdc43544_27_DistributionRandomKernel_cu_f88cee4443distribution_elementwise_grid_stride_kernelIjLi4EZZZNS0_9templates4cuda13random_kernelIPNS_17CUDAGeneratorImplEEEvRNS_18TensorIteratorBaseET_ENKUlvE_clEvENKUlvE4_clEvEUlP24curandStatePhilox4_32_10E0_ZNS1_27distribution_nullary_kernelIdj5uint4S7_SF_ZZZS5_IS7_EvS9_SA_ENKSB_clEvENKSC_clEvEUljE_EEvS9_T2_RKT3_T4_EUlijE0_EEvlNS_15PhiloxCudaStateET1_SJ_,(.L_x_2191 - _ZN2at6native60_GLOBAL__N__fdc43544_27_DistributionRandomKernel_cu_f88cee4443distribution_elementwise_grid_stride_kernelIjLi4EZZZNS0_9templates4cuda13random_kernelIPNS_17CUDAGeneratorImplEEEvRNS_18TensorIteratorBaseET_ENKUlvE_clEvENKUlvE4_clEvEUlP24curandStatePhilox4_32_10E0_ZNS1_27distribution_nullary_kernelIdj5uint4S7_SF_ZZZS5_IS7_EvS9_SA_ENKSB_clEvENKSC_clEvEUljE_EEvS9_T2_RKT3_T4_EUlijE0_EEvlNS_15PhiloxCudaStateET1_SJ_)
        .other          _ZN2at6native60_GLOBAL__N__fdc43544_27_DistributionRandomKernel_cu_f88cee4443distribution_elementwise_grid_stride_kernelIjLi4EZZZNS0_9templates4cuda13random_kernelIPNS_17CUDAGeneratorImplEEEvRNS_18TensorIteratorBaseET_ENKUlvE_clEvENKUlvE4_clEvEUlP24curandStatePhilox4_32_10E0_ZNS1_27distribution_nullary_kernelIdj5uint4S7_SF_ZZZS5_IS7_EvS9_SA_ENKSB_clEvENKSC_clEvEUljE_EEvS9_T2_RKT3_T4_EUlijE0_EEvlNS_15PhiloxCudaStateET1_SJ_,@"STO_CUDA_ENTRY STV_DEFAULT"
_ZN2at6native60_GLOBAL__N__fdc43544_27_DistributionRandomKernel_cu_f88cee4443distribution_elementwise_grid_stride_kernelIjLi4EZZZNS0_9templates4cuda13random_kernelIPNS_17CUDAGeneratorImplEEEvRNS_18TensorIteratorBaseET_ENKUlvE_clEvENKUlvE4_clEvEUlP24curandStatePhilox4_32_10E0_ZNS1_27distribution_nullary_kernelIdj5uint4S7_SF_ZZZS5_IS7_EvS9_SA_ENKSB_clEvENKSC_clEvEUljE_EEvS9_T2_RKT3_T4_EUlijE0_EEvlNS_15PhiloxCudaStateET1_SJ_:
        /* <DEDUP_REMOVED lines=22> */
[----:B------:R-:W-:Y:S01]  /*0160*/  IMAD.MOV.U32 R32, RZ, RZ, R35 ;  /* 0x000000ffff207224 */ /* 0x000fe200078e0023 */
        /* <DEDUP_REMOVED lines=54> */
[----:B------:R-:W-:Y:S02]  /*04d0*/  VIADD R15, R16, 0xf1bbcdc8 ;  /* 0xf1bbcdc8100f7836 */ /* 0x000fe40000000000 */
[----:B------:R-:W-:-:S04]  /*04e0*/  IMAD.WIDE.U32 R36, R21, -0x326172a9, RZ ;  /* 0xcd9e8d5715247825 */ /* 0x000fc800078e00ff */
[----:B------:R-:W-:Y:S01]  /*04f0*/  IMAD.WIDE.U32 R38, R19, -0x2daee0ad, RZ ;  /* 0xd2511f5313267825 */ /* 0x000fe200078e00ff */
[----:B------:R-:W-:Y:S02]  /*0500*/  IADD3 R19, PT, PT, R17, -0x24c28bd8, RZ ;  /* 0xdb3d742811137810 */ /* 0x000fe40007ffe0ff */
[----:B------:R-:W-:Y:S01]  /*0510*/  LOP3.LUT R14, R15, R14, R37, 0x96, !PT ;  /* 0x0000000e0f0e7212 */ /* 0x000fe200078e9625 */
[----:B0-----:R-:W-:Y:S01]  /*0520*/  IMAD R15, R25, UR6, RZ ;  /* 0x00000006190f7c24 */ /* 0x001fe2000f8e02ff */
[----:B------:R-:W-:Y:S02]  /*0530*/  LOP3.LUT R40, R19, R40, R39, 0x96, !PT ;  /* 0x0000002813287212 */ /* 0x000fe400078e9627 */
        /* <DEDUP_REMOVED lines=28> */
.L_x_236:
[----:B------:R-:W-:-:S07]  /*0700*/  MOV R26, 0x720 ;  /* 0x00000720001a7802 */ /* 0x000fce0000000f00 */
[----:B------:R-:W-:Y:S05]  /*0710*/  CALL.REL.NOINC `($__internal_16_$__cuda_sm20_div_s64) ;  /* 0x0000004800a07944 */ /* 0x000fea0003c00000 */
.L_x_237:
        /* <DEDUP_REMOVED lines=15> */
[C---:B------:R-:W-:Y:S01]  /*0810*/  IMAD.SHL.U32 R42, R15.reuse, 0x2, RZ ;  /* 0x000000020f2a7824 */ /* 0x040fe200078e00ff */
        /* <DEDUP_REMOVED lines=65> */
.L_x_254:
        /* <DEDUP_REMOVED lines=13> */
.L_x_239:
[----:B0-----:R-:W-:Y:S05]  /*0d00*/  BSYNC.RECONVERGENT B0 ;  /* 0x0000000000007941 */ /* 0x001fea0003800200 */
.L_x_238:
[----:B------:R-:W-:Y:S01]  /*0d10*/  LOP3.LUT R28, R35, R25, R17, 0x96, !PT ;  /* 0x00000019231c7212 */ /* 0x000fe200078e9611 */
[----:B------:R-:W-:Y:S01]  /*0d20*/  IMAD.WIDE.U32 R22, R34, -0x326172a9, RZ ;  /* 0xcd9e8d5722167825 */ /* 0x000fe200078e00ff */
[----:B------:R-:W-:Y:S02]  /*0d30*/  ISETP.GT.AND P0, PT, R39, 0x1, PT ;  /* 0x000000012700780c */ /* 0x000fe40003f04270 */
[----:B------:R-:W-:Y:S01]  /*0d40*/  IADD3 R31, PT, PT, R16, -0x700cb87f, RZ ;  /* 0x8ff34781101f7810 */ /* 0x000fe20007ffe0ff */
        /* <DEDUP_REMOVED lines=24> */
[----:B------:R-:W-:-:S04]  /*0ed0*/  IMAD.WIDE.U32 R22, R23, -0x326172a9, RZ ;  /* 0xcd9e8d5717167825 */ /* 0x000fc800078e00ff */
[----:B------:R-:W-:Y:S01]  /*0ee0*/  VIADD R25, R16, 0x5384540f ;  /* 0x5384540f10197836 */ /* 0x000fe20000000000 */
[----:B------:R-:W-:Y:S01]  /*0ef0*/  LOP3.LUT R23, R13, R26, R23, 0x96, !PT ;  /* 0x0000001a0d177212 */ /* 0x000fe200078e9617 */
[----:B------:R-:W-:-:S05]  /*0f00*/  IMAD.WIDE.U32 R28, R28, -0x326172a9, RZ ;  /* 0xcd9e8d571c1c7825 */ /* 0x000fca00078e00ff */
[----:B------:R-:W-:Y:S01]  /*0f10*/  LOP3.LUT R26, R25, R22, R29, 0x96, !PT ;  /* 0x00000016191a7212 */ /* 0x000fe200078e961d */
[----:B------:R-:W-:Y:S01]  /*0f20*/  IMAD.WIDE.U32 R22, R23, -0x2daee0ad, RZ ;  /* 0xd2511f5317167825 */ /* 0x000fe200078e00ff */
[C---:B------:R-:W-:Y:S02]  /*0f30*/  IADD3 R25, PT, PT, R17.reuse, 0x1fd5c5a3, RZ ;  /* 0x1fd5c5a311197810 */ /* 0x040fe40007ffe0ff */
[----:B------:R-:W-:Y:S01]  /*0f40*/  IADD3 R29, PT, PT, R17, -0x24c28bd8, RZ ;  /* 0xdb3d7428111d7810 */ /* 0x000fe20007ffe0ff */
        /* <DEDUP_REMOVED lines=8> */
[----:B------:R-:W-:Y:S01]  /*0fd0*/  MOV R28, R36 ;  /* 0x00000024001c7202 */ /* 0x000fe20000000f00 */
[----:B------:R-:W-:Y:S01]  /*0fe0*/  VIADD R25, R17, 0x96a522ad ;  /* 0x96a522ad11197836 */ /* 0x000fe20000000000 */
[----:B------:R-:W-:Y:S01]  /*0ff0*/  LOP3.LUT R36, R31, R24, R23, 0x96, !PT ;  /* 0x000000181f247212 */ /* 0x000fe200078e9617 */
[----:B------:R-:W-:Y:S01]  /*1000*/  IMAD.HI.U32 R23, R14, -0x2daee0ad, RZ ;  /* 0xd2511f530e177827 */ /* 0x000fe200078e00ff */
[----:B------:R-:W-:-:S02]  /*1010*/  MOV R24, R40 ;  /* 0x0000002800187202 */ /* 0x000fc40000000f00 */
[----:B------:R-:W-:Y:S01]  /*1020*/  MOV R40, R22 ;  /* 0x0000001600287202 */ /* 0x000fe20000000f00 */
[----:B------:R-:W-:Y:S01]  /*1030*/  IMAD.MOV.U32 R22, RZ, RZ, R38 ;  /* 0x000000ffff167224 */ /* 0x000fe200078e0026 */
        /* <DEDUP_REMOVED lines=11> */
.L_x_240:
        /* <DEDUP_REMOVED lines=9> */
.L_x_241:
        /* <DEDUP_REMOVED lines=10> */
[----:B------:R-:W-:Y:S02]  /*1220*/  ISETP.GE.AND.EX P1, PT, R25, UR49, PT, P1 ;  /* 0x0000003119007c0c */ /* 0x000fe4000bf26310 */
[----:B------:R-:W-:-:S04]  /*1230*/  IADD3.X R26, PT, PT, RZ, R32, RZ, P3, !PT ;  /* 0x00000020ff1a7210 */ /* 0x000fc80001ffe4ff */
[----:B------:R-:W-:-:S05]  /*1240*/  ISETP.GE.AND.EX P2, PT, R26, UR49, PT, P2 ;  /* 0x000000311a007c0c */ /* 0x000fca000bf46320 */
[----:B------:R0:W1:Y:S01]  /*1250*/  @!P0 I2F.F64.U32 R22, R28 ;  /* 0x0000001c00168312 */ /* 0x0000620000201800 */
[----:B------:R-:W1:Y:S08]  /*1260*/  @!P0 LDC.64 R26, c[0x0][0x540] ;  /* 0x00015000ff1a8b82 */ /* 0x000e700000000a00 */
[----:B0-----:R-:W0:Y:S08]  /*1270*/  @!P1 LDC.64 R28, c[0x0][0x540] ;  /* 0x00015000ff1c9b82 */ /* 0x001e300000000a00 */
[----:B------:R-:W2:Y:S01]  /*1280*/  @!P2 LDC.64 R30, c[0x0][0x540] ;  /* 0x00015000ff1eab82 */ /* 0x000ea20000000a00 */
[----:B-1----:R1:W-:-:S15]  /*1290*/  @!P0 STG.E.64 desc[UR76][R26.64], R22 ;  /* 0x000000161a008986 */ /* 0x0023de000c101b4c */
[----:B------:R-:W-:-:S15]  /*12a0*/  NOP ;  /* 0x0000000000007918 */ /* 0x000fde0000000000 */
[----:B------:R-:W-:-:S15]  /*12b0*/  NOP ;  /* 0x0000000000007918 */ /* 0x000fde0000000000 */
[----:B------:R-:W-:-:S01]  /*12c0*/  NOP ;  /* 0x0000000000007918 */ /* 0x000fc20000000000 */
[----:B------:R-:W0:Y:S02]  /*12d0*/  @!P1 I2F.F64.U32 R24, R24 ;  /* 0x0000001800189312 */ /* 0x000e240000201800 */
[----:B0-----:R3:W-:Y:S01]  /*12e0*/  @!P1 STG.E.64 desc[UR76][R28.64], R24 ;  /* 0x000000181c009986 */ /* 0x0017e2000c101b4c */
[----:B------:R-:W-:-:S04]  /*12f0*/  IADD3 R45, P1, PT, R44, R33, RZ ;  /* 0x000000212c2d7210 */ /* 0x000fc80007f3e0ff */
[----:B------:R-:W-:Y:S02]  /*1300*/  ISETP.GE.U32.AND P0, PT, R45, UR48, PT ;  /* 0x000000302d007c0c */ /* 0x000fe4000bf06070 */
[----:B------:R-:W-:-:S04]  /*1310*/  IADD3.X R45, PT, PT, RZ, R32, RZ, P1, !PT ;  /* 0x00000020ff2d7210 */ /* 0x000fc80000ffe4ff */
[----:B------:R-:W-:-:S15]  /*1320*/  ISETP.GE.AND.EX P0, PT, R45, UR49, PT, P0 ;  /* 0x000000312d007c0c */ /* 0x000fde000bf06300 */
[----:B------:R-:W-:-:S15]  /*1330*/  NOP ;  /* 0x0000000000007918 */ /* 0x000fde0000000000 */
[----:B------:R-:W-:-:S15]  /*1340*/  NOP ;  /* 0x0000000000007918 */ /* 0x000fde0000000000 */
[----:B------:R-:W-:-:S06]  /*1350*/  NOP ;  /* 0x0000000000007918 */ /* 0x000fcc0000000000 */
[----:B-1----:R-:W2:Y:S02]  /*1360*/  @!P2 I2F.F64.U32 R22, R41 ;  /* 0x000000290016a312 */ /* 0x002ea40000201800 */
[----:B--2---:R3:W-:Y:S01]  /*1370*/  @!P2 STG.E.64 desc[UR76][R30.64], R22 ;  /* 0x000000161e00a986 */ /* 0x0047e2000c101b4c */
[----:B------:R-:W-:Y:S05]  /*1380*/  @P0 BRA `(.L_x_243) ;  /* 0x0000003c00580947 */ /* 0x000fea0003800000 */
[----:B---3--:R-:W0:Y:S01]  /*1390*/  LDC.64 R22, c[0x0][0x540] ;  /* 0x00015000ff167b82 */ /* 0x008e220000000a00 */
[----:B------:R-:W0:Y:S02]  /*13a0*/  I2F.F64.U32 R24, R43 ;  /* 0x0000002b00187312 */ /* 0x000e240000201800 */
[----:B0-----:R1:W-:Y:S01]  /*13b0*/  STG.E.64 desc[UR76][R22.64], R24 ;  /* 0x0000001816007986 */ /* 0x0013e2000c101b4c */
[----:B------:R-:W-:Y:S05]  /*13c0*/  BRA `(.L_x_243) ;  /* 0x0000003c00487947 */ /* 0x000fea0003800000 */
.L_x_242:
        /* <DEDUP_REMOVED lines=232> */
.L_x_246:
[----:B------:R-:W0:Y:S01]  /*2250*/  LDCU.64 UR48, c[0x0][0x540] ;  /* 0x0000a800ff3077ac */ /* 0x000e220008000a00 */
[----:B------:R-:W1:Y:S01]  /*2260*/  I2F.F64.U32 R26, R28 ;  /* 0x0000001c001a7312 */ /* 0x000e620000201800 */
[----:B0-----:R-:W-:-:S05]  /*2270*/  IADD3 R22, P0, PT, R25, UR48, RZ ;  /* 0x0000003019167c10 */ /* 0x001fca000ff1e0ff */
[----:B------:R-:W-:-:S05]  /*2280*/  IMAD.X R23, RZ, RZ, UR49, P0 ;  /* 0x00000031ff177e24 */ /* 0x000fca00080e06ff */
[----:B-1----:R0:W-:Y:S03]  /*2290*/  STG.E.64 desc[UR76][R22.64], R26 ;  /* 0x0000001a16007986 */ /* 0x0021e6000c101b4c */
.L_x_245:
[----:B------:R-:W-:Y:S05]  /*22a0*/  BSYNC.RECONVERGENT B0 ;  /* 0x0000000000007941 */ /* 0x000fea0003800200 */
.L_x_244:
[----:B0-----:R-:W-:Y:S01]  /*22b0*/  IADD3 R27, P1, PT, R15, R33, RZ ;  /* 0x000000210f1b7210 */ /* 0x001fe20007f3e0ff */
[----:B------:R-:W-:Y:S03]  /*22c0*/  BSSY.RECONVERGENT B0, `(.L_x_247) ;  /* 0x00000ee000007945 */ /* 0x000fe60003800200 */
[----:B------:R-:W-:Y:S02]  /*22d0*/  ISETP.GE.U32.AND P0, PT, R27, R20, PT ;  /* 0x000000141b00720c */ /* 0x000fe40003f06070 */
[----:B------:R-:W-:-:S04]  /*22e0*/  IADD3.X R22, PT, PT, RZ, R32, RZ, P1, !PT ;  /* 0x00000020ff167210 */ /* 0x000fc80000ffe4ff */
[----:B------:R-:W-:-:S13]  /*22f0*/  ISETP.GE.AND.EX P0, PT, R22, R21, PT, P0 ;  /* 0x000000151600720c */ /* 0x000fda0003f06300 */
[----:B------:R-:W-:Y:S05]  /*2300*/  @P0 BRA `(.L_x_248) ;  /* 0x0000000c00a40947 */ /* 0x000fea0003800000 */
[----:B------:R-:W-:Y:S02]  /*2310*/  HFMA2 R22, -RZ, RZ, 0, 0 ;  /* 0x00000000ff167431 */ /* 0x000fe400000001ff */
[----:B------:R-:W-:Y:S01]  /*2320*/  IMAD.MOV.U32 R23, RZ, RZ, R27 ;  /* 0x000000ffff177224 */ /* 0x000fe200078e001b */
[----:B------:R-:W-:Y:S02]  /*2330*/  UISETP.NE.AND UP0, UPT, UR74, URZ, UPT ;  /* 0x000000ff4a00728c */ /* 0x000fe4000bf05270 */
[----:B------:R-:W-:-:S05]  /*2340*/  IMAD.HI.U32 R22, R27, UR32, R22 ;  /* 0x000000201b167c27 */ /* 0x000fca000f8e0016 */
[----:B------:R-:W-:-:S04]  /*2350*/  SHF.R.U32.HI R23, RZ, UR33, R22 ;  /* 0x00000021ff177c19 */ /* 0x000fc80008011616 */
[----:B------:R-:W-:-:S05]  /*2360*/  IADD3 R25, PT, PT, -R23, RZ, RZ ;  /* 0x000000ff17197210 */ /* 0x000fca0007ffe1ff */
[----:B------:R-:W-:-:S04]  /*2370*/  IMAD R25, R25, UR72, R27 ;  /* 0x0000004819197c24 */ /* 0x000fc8000f8e021b */
[----:B------:R-:W-:Y:S01]  /*2380*/  IMAD R25, R25, UR71, RZ ;  /* 0x0000004719197c24 */ /* 0x000fe2000f8e02ff */
        /* <DEDUP_REMOVED lines=214> */
[----:B------:R-:W-:-:S03]  /*30f0*/  IMAD.MOV.U32 R23, RZ, RZ, R27 ;  /* 0x000000ffff177224 */ /* 0x000fc600078e001b */
[----:B0-----:R-:W-:-:S05]  /*3100*/  IMAD.HI.U32 R22, R27, UR48, R22 ;  /* 0x000000301b167c27 */ /* 0x001fca000f8e0016 */
[----:B------:R-:W-:-:S04]  /*3110*/  SHF.R.U32.HI R22, RZ, UR49, R22 ;  /* 0x00000031ff167c19 */ /* 0x000fc80008011616 */
[----:B------:R-:W-:-:S05]  /*3120*/  IADD3 R22, PT, PT, -R22, RZ, RZ ;  /* 0x000000ff16167210 */ /* 0x000fca0007ffe1ff */
[----:B------:R-:W-:-:S04]  /*3130*/  IMAD R22, R22, UR29, R27 ;  /* 0x0000001d16167c24 */ /* 0x000fc8000f8e021b */
[----:B------:R-:W-:-:S07]  /*3140*/  IMAD R25, R22, UR30, R25 ;  /* 0x0000001e16197c24 */ /* 0x000fce000f8e0219 */
.L_x_249:
[----:B------:R-:W0:Y:S02]  /*3150*/  LDCU.64 UR48, c[0x0][0x540] ;  /* 0x0000a800ff3077ac */ /* 0x000e240008000a00 */
[----:B0-----:R-:W-:Y:S02]  /*3160*/  IADD3 R22, P0, PT, R25, UR48, RZ ;  /* 0x0000003019167c10 */ /* 0x001fe4000ff1e0ff */
[----:B------:R-:W0:Y:S02]  /*3170*/  I2F.F64.U32 R24, R24 ;  /* 0x0000001800187312 */ /* 0x000e240000201800 */
[----:B------:R-:W-:-:S05]  /*3180*/  IADD3.X R23, PT, PT, RZ, UR49, RZ, P0, !PT ;  /* 0x00000031ff177c10 */ /* 0x000fca00087fe4ff */
[----:B0-----:R0:W-:Y:S04]  /*3190*/  STG.E.64 desc[UR76][R22.64], R24 ;  /* 0x0000001816007986 */ /* 0x0011e8000c101b4c */
.L_x_248:
[----:B------:R-:W-:Y:S05]  /*31a0*/  BSYNC.RECONVERGENT B0 ;  /* 0x0000000000007941 */ /* 0x000fea0003800200 */
.L_x_247:
        /* <DEDUP_REMOVED lines=245> */
.L_x_252:
[----:B------:R-:W0:Y:S01]  /*4100*/  LDCU.64 UR48, c[0x0][0x540] ;  /* 0x0000a800ff3077ac */ /* 0x000e220008000a00 */
[----:B------:R-:W1:Y:S01]  /*4110*/  I2F.F64.U32 R22, R41 ;  /* 0x0000002900167312 */ /* 0x000e620000201800 */
[----:B0-----:R-:W-:-:S04]  /*4120*/  IADD3 R24, P0, PT, R24, UR48, RZ ;  /* 0x0000003018187c10 */ /* 0x001fc8000ff1e0ff */
[----:B------:R-:W-:-:S05]  /*4130*/  IADD3.X R25, PT, PT, RZ, UR49, RZ, P0, !PT ;  /* 0x00000031ff197c10 */ /* 0x000fca00087fe4ff */
[----:B-1----:R0:W-:Y:S04]  /*4140*/  STG.E.64 desc[UR76][R24.64], R22 ;  /* 0x0000001618007986 */ /* 0x0021e8000c101b4c */
.L_x_251:
[----:B------:R-:W-:Y:S05]  /*4150*/  BSYNC.RECONVERGENT B0 ;  /* 0x0000000000007941 */ /* 0x000fea0003800200 */
.L_x_250:
        /* <DEDUP_REMOVED lines=244> */
.L_x_253:
[----:B------:R-:W0:Y:S01]  /*50a0*/  LDCU.64 UR48, c[0x0][0x540] ;  /* 0x0000a800ff3077ac */ /* 0x000e220008000a00 */
[----:B------:R-:W1:Y:S01]  /*50b0*/  I2F.F64.U32 R22, R43 ;  /* 0x0000002b00167312 */ /* 0x000e620000201800 */
[----:B0-----:R-:W-:-:S04]  /*50c0*/  IADD3 R24, P0, PT, R24, UR48, RZ ;  /* 0x0000003018187c10 */ /* 0x001fc8000ff1e0ff */
[----:B------:R-:W-:-:S05]  /*50d0*/  IADD3.X R25, PT, PT, RZ, UR49, RZ, P0, !PT ;  /* 0x00000031ff197c10 */ /* 0x000fca00087fe4ff */
[----:B-1----:R0:W-:Y:S04]  /*50e0*/  STG.E.64 desc[UR76][R24.64], R22 ;  /* 0x0000001618007986 */ /* 0x0021e8000c101b4c */
.L_x_243:
[----:B------:R-:W-:Y:S05]  /*50f0*/  WARPSYNC.ALL ;  /* 0x0000000000007948 */ /* 0x000fea0003800000 */
[----:B------:R-:W2:Y:S01]  /*5100*/  LDCU UR48, c[0x0][0x360] ;  /* 0x00006c00ff3077ac */ /* 0x000ea20008000800 */
[----:B01-3--:R-:W2:Y:S08]  /*5110*/  LDC R22, c[0x0][0x370] ;  /* 0x0000dc00ff167b82 */ /* 0x00beb00000000800 */
        /* <DEDUP_REMOVED lines=8> */
        .weak           $__internal_16_$__cuda_sm20_div_s64
        .type           $__internal_16_$__cuda_sm20_div_s64,@function
        .size           $__internal_16_$__cuda_sm20_div_s64,(.L_x_2191 - $__internal_16_$__cuda_sm20_div_s64)
$__internal_16_$__cuda_sm20_div_s64:
        /* <DEDUP_REMOVED lines=77> */
[----:B------:R-:W-:Y:S06]  /*5670*/  RET.REL.NODEC R26 `(_ZN2at6native60_GLOBAL__N__fdc43544_27_DistributionRandomKernel_cu_f88cee4443distribution_elementwise_grid_stride_kernelIjLi4EZZZNS0_9templates4cuda13random_kernelIPNS_17CUDAGeneratorImplEEEvRNS_18TensorIteratorBaseET_ENKUlvE_clEvENKUlvE4_clEvEUlP24curandStatePhilox4_32_10E0_ZNS1_27distribution_nullary_kernelIdj5uint4S7_SF_ZZZS5_IS7_EvS9_SA_ENKSB_clEvENKSC_clEvEUljE_EEvS9_T2_RKT3_T4_EUlijE0_EEvlNS_15PhiloxCudaStateET1_SJ_) ;  /* 0xffffffa81a607950 */ /* 0x000fec0003c3ffff */
.L_x_255:
        /* <DEDUP_REMOVED lines=16> */
.L_x_2191:


//--------------------- .text._ZN2at6native60_GLOBAL__N__fdc43544_27_DistributionRandomKernel_cu_f88cee4443distribution_elementwise_grid_stride_kernelIjLi4EZZZNS0_9templates4cuda13random_kernelIPNS_17CUDAGeneratorImplEEEvRNS_18TensorIteratorBaseET_ENKUlvE_clEvENKUlvE4_clEvEUlP24curandStatePhilox4_32_10E0_ZNS1_27distribution_nullary_kernelIdj5uint4S7_SF_ZZZS5_IS7_EvS9_SA_ENKSB_clEvENKSC_clEvEUljE_EEvS9_T2_RKT3_T4_EUlijE_EEvlNS_15PhiloxCudaStateET1_SJ_ --------------------------
	.section	.text._ZN2at6native60_GLOBAL__N__fdc43544_27_DistributionRandomKernel_cu_f88cee4443distribution_elementwise_grid_stride_kernelIjLi4EZZZNS0_9templates4cuda13random_kernelIPNS_17CUDAGeneratorImplEEEvRNS_18TensorIteratorBaseET_ENKUlvE_clEvENKUlvE4_clEvEUlP24curandStatePhilox4_32_10E0_ZNS1_27distribution_nullary_kernelIdj5uint4S7_SF_ZZZS5_IS7_EvS9_SA_ENKSB_clEvENKSC_clEvEUljE_EEvS9_T2_RKT3_T4_EUlijE_EEvlNS_15PhiloxCudaStateET1_SJ_,"ax",@progbits
	.align	128
.text._ZN2at6native60_GLOBAL__N__fdc43544_27_DistributionRandomKernel_cu_f88cee4443distribution_elementwise_grid_stride_kernelIjLi4EZZZNS0_9templates4cuda13random_kernelIPNS_17CUDAGeneratorImplEEEvRNS_18TensorIteratorBaseET_ENKUlvE_clEvENKUlvE4_clEvEUlP24curandStatePhilox4_32_10E0_ZNS1_27distribution_nullary_kernelIdj5uint4S7_SF_ZZZS5_IS7_EvS9_SA_ENKSB_clEvENKSC_clEvEUljE_EEvS9_T2_RKT3_T4_EUlijE_EEvlNS_15PhiloxCudaStateET1_SJ_:
        .type           _ZN2at6native60_GLOBAL__N__fdc43544_27_DistributionRandomKernel_cu_f88cee4443distribution_elementwise_grid_stride_kernelIjLi4EZZZNS0_9templates4cuda13random_kernelIPNS_17CUDAGeneratorImplEEEvRNS_18TensorIteratorBaseET_ENKUlvE_clEvENKUlvE4_clEvEUlP24curandStatePhilox4_32_10E0_ZNS1_27distribution_nullary_kernelIdj5uint4S7_SF_ZZZS5_IS7_EvS9_SA_ENKSB_clEvENKSC_clEvEUljE_EEvS9_T2_RKT3_T4_EUlijE_EEvlNS_15PhiloxCudaStateET1_SJ_,@function
        .size           _ZN2at6native60_GLOBAL__N__fdc43544_27_DistributionRandomKernel_cu_f88cee4443distribution_elementwise_grid_stride_kernelIjLi4EZZZNS0_9templates4cuda13random_kernelIPNS_17CUDAGeneratorImplEEEvRNS_18TensorIteratorBaseET_ENKUlvE_clEvENKUlvE4_clEvEUlP24curandStatePhilox4_32_10E0_ZNS1_27distribution_nullary_kernelIdj5uint4S7_SF_ZZZS5_IS7_EvS9_SA_ENKSB_clEvENKSC_clEvEUljE_EEvS9_T2_RKT3_T4_EUlijE_EEvlNS_15PhiloxCudaStateET1_SJ_,(.L_x_2193 - _ZN2at6native60_GLOBAL__N__fdc43544_27_DistributionRandomKernel_cu_f88cee4443distribution_elementwise_grid_stride_kernelIjLi4EZZZNS0_9templates4cuda13random_kernelIPNS_17CUDAGeneratorImplEEEvRNS_18TensorIteratorBaseET_ENKUlvE_clEvENKUlvE4_clEvEUlP24curandStatePhilox4_32_10E0_ZNS1_27distribution_nullary_kernelIdj5uint4S7_SF_ZZZS5_IS7_EvS9_SA_ENKSB_clEvENKSC_clEvEUljE_EEvS9_T2_RKT3_T4_EUlijE_EEvlNS_15PhiloxCudaStateET1_SJ_)
        .other          _ZN2at6native60_GLOBAL__N__fdc43544_27_DistributionRandomKernel_cu_f88cee4443distribution_elementwise_grid_stride_kernelIjLi4EZZZNS0_9templates4cuda13random_kernelIPNS_17CUDAGeneratorImplEEEvRNS_18TensorIteratorBaseET_ENKUlvE_clEvENKUlvE4_clEvEUlP24curandStatePhilox4_32_10E0_ZNS1_27distribution_nullary_kernelIdj5uint4S7_SF_ZZZS5_IS7_EvS9_SA_ENKSB_clEvENKSC_clEvEUljE_EEvS9_T2_RKT3_T4_EUlijE_EEvlNS_15PhiloxCudaStateET1_SJ_,@"STO_CUDA_ENTRY STV_DEFAULT"
_ZN2at6native60_GLOBAL__N__fdc43544_27_DistributionRandomKernel_cu_f88cee4443distribution_elementwise_grid_stride_kernelIjLi4EZZZNS0_9templates4cuda13random_kernelIPNS_17CUDAGeneratorImplEEEvRNS_18TensorIteratorBaseET_ENKUlvE_clEvENKUlvE4_clEvEUlP24curandStatePhilox4_32_10E0_ZNS1_27distribution_nullary_kernelIdj5uint4S7_SF_ZZZS5_IS7_EvS9_SA_ENKSB_clEvENKSC_clEvEUljE_EEvS9_T2_RKT3_T4_EUlijE_EEvlNS_15PhiloxCudaStateET1_SJ_:
        /* <DEDUP_REMOVED lines=87> */
[----:B------:R-:W-:-:S04]  /*0570*/  IMAD.HI.U32 R23, R49, -0x2daee0ad, RZ ;  /* 0xd2511f5331177827 */ /* 0x000fc800078e00ff */
[----:B------:R-:W-:Y:S01]  /*0580*/  IMAD.HI.U32 R24, R34, -0x326172a9, RZ ;  /* 0xcd9e8d5722187827 */ /* 0x000fe200078e00ff */
[----:B------:R-:W-:-:S03]  /*0590*/  LOP3.LUT R28, R22, R23, RZ, 0x3c, !PT ;  /* 0x00000017161c7212 */ /* 0x000fc600078e3cff */
        /* <DEDUP_REMOVED lines=23> */
.L_x_256:
[----:B------:R-:W-:-:S07]  /*0710*/  MOV R30, 0x730 ;  /* 0x00000730001e7802 */ /* 0x000fce0000000f00 */
[----:B------:R-:W-:Y:S05]  /*0720*/  CALL.REL.NOINC `($__internal_17_$__cuda_sm20_div_s64) ;  /* 0x0000000800507944 */ /* 0x000fea0003c00000 */
.L_x_257:
        /* <DEDUP_REMOVED lines=10> */
[----:B------:R-:W-:Y:S01]  /*07d0*/  IMAD R34, R34, -0x326172a9, RZ ;  /* 0xcd9e8d5722227824 */ /* 0x000fe200078e02ff */
[----:B------:R-:W-:Y:S01]  /*07e0*/  LOP3.LUT R33, R28, R47, RZ, 0x3c, !PT ;  /* 0x0000002f1c217212 */ /* 0x000fe200078e3cff */
[----:B------:R-:W0:Y:S01]  /*07f0*/  LDCU.64 UR4, c[0x0][0x380] ;  /* 0x00007000ff0477ac */ /* 0x000e220008000a00 */
[----:B------:R-:W-:-:S07]  /*0800*/  LOP3.LUT R48, R48, 0x3, RZ, 0xc0, !PT ;  /* 0x0000000330307812 */ /* 0x000fce00078ec0ff */
.L_x_262:
[----:B------:R-:W-:Y:S01]  /*0810*/  VIADD R0, R0, 0x1 ;  /* 0x0000000100007836 */ /* 0x000fe20000000000 */
[----:B------:R-:W-:Y:S03]  /*0820*/  BSSY.RECONVERGENT B0, `(.L_x_258) ;  /* 0x000000c000007945 */ /* 0x000fe60003800200 */
[C---:B-1----:R-:W-:Y:S01]  /*0830*/  IMAD.WIDE.U32 R26, R0.reuse, -0x2daee0ad, RZ ;  /* 0xd2511f53001a7825 */ /* 0x042fe200078e00ff */
[----:B------:R-:W-:-:S13]  /*0840*/  ISETP.NE.AND P0, PT, R0, RZ, PT ;  /* 0x000000ff0000720c */ /* 0x000fda0003f05270 */
[----:B------:R-:W-:Y:S05]  /*0850*/  @P0 BRA `(.L_x_259) ;  /* 0x0000000000200947 */ /* 0x000fea0003800000 */
[----:B------:R-:W-:-:S05]  /*0860*/  VIADD R2, R2, 0x1 ;  /* 0x0000000102027836 */ /* 0x000fca0000000000 */
[----:B------:R-:W-:-:S13]  /*0870*/  ISETP.NE.AND P0, PT, R2, RZ, PT ;  /* 0x000000ff0200720c */ /* 0x000fda0003f05270 */
[----:B------:R-:W-:Y:S01]  /*0880*/  @!P0 IADD3 R42, PT, PT, R42, 0x1, RZ ;  /* 0x000000012a2a8810 */ /* 0x000fe20007ffe0ff */
[----:B------:R-:W-:Y:S01]  /*0890*/  @!P0 VIADD R24, R45, 0x1 ;  /* 0x000000012d188836 */ /* 0x000fe20000000000 */
[----:B------:R-:W-:Y:S02]  /*08a0*/  @!P0 MOV R2, RZ ;  /* 0x000000ff00028202 */ /* 0x000fe40000000f00 */
[----:B------:R-:W-:-:S13]  /*08b0*/  ISETP.NE.AND P1, PT, R42, RZ, !P0 ;  /* 0x000000ff2a00720c */ /* 0x000fda0004725270 */
[----:B------:R-:W-:-:S04]  /*08c0*/  @P1 IMAD.MOV R24, RZ, RZ, R45 ;  /* 0x000000ffff181224 */ /* 0x000fc800078e022d */
[----:B------:R-:W-:-:S07]  /*08d0*/  @!P0 IMAD.MOV.U32 R45, RZ, RZ, R24 ;  /* 0x000000ffff2d8224 */ /* 0x000fce00078e0018 */
.L_x_259:
[----:B0-----:R-:W-:Y:S05]  /*08e0*/  BSYNC.RECONVERGENT B0 ;  /* 0x0000000000007941 */ /* 0x001fea0003800200 */
.L_x_258:
        /* <DEDUP_REMOVED lines=51> */
.L_x_260:
        /* <DEDUP_REMOVED lines=9> */
.L_x_261:
[C---:B------:R-:W-:Y:S01]  /*0cb0*/  IADD3 R37, P2, PT, R19.reuse, R40, RZ ;  /* 0x0000002813257210 */ /* 0x040fe20007f5e0ff */
[----:B------:R-:W-:Y:S01]  /*0cc0*/  IMAD R53, R19, 0x3, RZ ;  /* 0x0000000313357824 */ /* 0x000fe200078e02ff */
[----:B------:R-:W-:Y:S01]  /*0cd0*/  ISETP.GE.U32.AND P0, PT, R40, UR4, PT ;  /* 0x0000000428007c0c */ /* 0x000fe2000bf06070 */
[----:B------:R-:W-:Y:S05]  /*0ce0*/  WARPSYNC.ALL ;  /* 0x0000000000007948 */ /* 0x000fea0003800000 */
[----:B------:R-:W-:Y:S01]  /*0cf0*/  IMAD.X R25, RZ, RZ, R41, P2 ;  /* 0x000000ffff197224 */ /* 0x000fe200010e0629 */
[----:B------:R-:W-:Y:S02]  /*0d00*/  ISETP.GE.U32.AND P1, PT, R37, UR4, PT ;  /* 0x0000000425007c0c */ /* 0x000fe4000bf26070 */
[----:B------:R-:W-:-:S02]  /*0d10*/  ISETP.GE.AND.EX P0, PT, R41, UR5, PT, P0 ;  /* 0x0000000529007c0c */ /* 0x000fc4000bf06300 */
[----:B------:R-:W-:Y:S02]  /*0d20*/  ISETP.GE.AND.EX P1, PT, R25, UR5, PT, P1 ;  /* 0x0000000519007c0c */ /* 0x000fe4000bf26310 */
[-C--:B------:R-:W-:Y:S02]  /*0d30*/  LEA R55, P3, R19, R40.reuse, 0x1 ;  /* 0x0000002813377211 */ /* 0x080fe400078608ff */
[----:B------:R-:W-:Y:S02]  /*0d40*/  IADD3 R53, P4, PT, R53, R40, RZ ;  /* 0x0000002835357210 */ /* 0x000fe40007f9e0ff */
[----:B------:R-:W-:Y:S01]  /*0d50*/  ISETP.GE.U32.AND P2, PT, R55, UR4, PT ;  /* 0x0000000437007c0c */ /* 0x000fe2000bf46070 */
[----:B------:R-:W-:Y:S01]  /*0d60*/  IMAD.X R25, RZ, RZ, R41, P3 ;  /* 0x000000ffff197224 */ /* 0x000fe200018e0629 */
[----:B------:R-:W-:Y:S02]  /*0d70*/  ISETP.GE.U32.AND P3, PT, R53, UR4, PT ;  /* 0x0000000435007c0c */ /* 0x000fe4000bf66070 */
[----:B------:R-:W-:Y:S01]  /*0d80*/  IADD3.X R26, PT, PT, RZ, R41, RZ, P4, !PT ;  /* 0x00000029ff1a7210 */ /* 0x000fe200027fe4ff */
[----:B------:R-:W0:Y:S01]  /*0d90*/  @!P0 LDC R57, c[0x0][0x3b0] ;  /* 0x0000ec00ff398b82 */ /* 0x000e220000000800 */
[----:B------:R-:W-:Y:S01]  /*0da0*/  ISETP.GE.AND.EX P2, PT, R25, UR5, PT, P2 ;  /* 0x0000000519007c0c */ /* 0x000fe2000bf46320 */
[----:B------:R1:W-:Y:S01]  /*0db0*/  @!P1 I2F.F64.U32 R28, R34 ;  /* 0x00000022001c9312 */ /* 0x0003e20000201800 */
[----:B------:R-:W-:-:S05]  /*0dc0*/  ISETP.GE.AND.EX P3, PT, R26, UR5, PT, P3 ;  /* 0x000000051a007c0c */ /* 0x000fca000bf66330 */
[----:B------:R-:W2:Y:S08]  /*0dd0*/  @!P1 LDC R30, c[0x0][0x3b0] ;  /* 0x0000ec00ff1e9b82 */ /* 0x000eb00000000800 */
[----:B-1----:R-:W1:Y:S08]  /*0de0*/  @!P0 LDC.64 R34, c[0x0][0x3a8] ;  /* 0x0000ea00ff228b82 */ /* 0x002e700000000a00 */
[----:B------:R-:W3:Y:S01]  /*0df0*/  @!P2 LDC R56, c[0x0][0x3b0] ;  /* 0x0000ec00ff38ab82 */ /* 0x000ee20000000800 */
[----:B0-----:R-:W-:-:S02]  /*0e00*/  @!P0 IMAD R57, R40, R57, RZ ;  /* 0x0000003928398224 */ /* 0x001fc400078e02ff */
[----:B--2---:R-:W-:-:S05]  /*0e10*/  @!P1 IMAD R37, R37, R30, RZ ;  /* 0x0000001e25259224 */ /* 0x004fca00078e02ff */
[----:B------:R-:W0:Y:S01]  /*0e20*/  @!P1 LDC.64 R38, c[0x0][0x3a8] ;  /* 0x0000ea00ff269b82 */ /* 0x000e220000000a00 */
[----:B-1----:R-:W-:-:S07]  /*0e30*/  @!P0 IADD3 R34, P4, PT, R57, R34, RZ ;  /* 0x0000002239228210 */ /* 0x002fce0007f9e0ff */
[----:B------:R-:W1:Y:S01]  /*0e40*/  @!P2 LDC.64 R30, c[0x0][0x3a8] ;  /* 0x0000ea00ff1eab82 */ /* 0x000e620000000a00 */
[----:B------:R-:W-:Y:S01]  /*0e50*/  @!P0 LEA.HI.X.SX32 R35, R57, R35, 0x1, P4 ;  /* 0x0000002339238211 */ /* 0x000fe200020f0eff */
[----:B---3--:R-:W-:-:S06]  /*0e60*/  @!P2 IMAD R56, R55, R56, RZ ;  /* 0x000000383738a224 */ /* 0x008fcc00078e02ff */
[----:B------:R-:W2:Y:S08]  /*0e70*/  @!P3 LDC R54, c[0x0][0x3b0] ;  /* 0x0000ec00ff36bb82 */ /* 0x000eb00000000800 */
[----:B------:R-:W3:Y:S01]  /*0e80*/  @!P3 LDC.64 R26, c[0x0][0x3a8] ;  /* 0x0000ea00ff1abb82 */ /* 0x000ee20000000a00 */
[----:B0-----:R-:W-:-:S04]  /*0e90*/  @!P1 IADD3 R38, P4, PT, R37, R38, RZ ;  /* 0x0000002625269210 */ /* 0x001fc80007f9e0ff */
[----:B------:R-:W-:-:S05]  /*0ea0*/  @!P1 LEA.HI.X.SX32 R39, R37, R39, 0x1, P4 ;  /* 0x0000002725279211 */ /* 0x000fca00020f0eff */
[----:B------:R-:W0:Y:S02]  /*0eb0*/  @!P0 I2F.F64.U32 R32, R32 ;  /* 0x0000002000208312 */ /* 0x000e240000201800 */
[----:B0-----:R0:W-:Y:S01]  /*0ec0*/  @!P0 STG.E.64 desc[UR6][R34.64], R32 ;  /* 0x0000002022008986 */ /* 0x0011e2000c101b06 */
[----:B-1----:R-:W-:-:S03]  /*0ed0*/  @!P2 IADD3 R30, P0, PT, R56, R30, RZ ;  /* 0x0000001e381ea210 */ /* 0x002fc60007f1e0ff */
[----:B------:R1:W-:Y:S01]  /*0ee0*/  @!P1 STG.E.64 desc[UR6][R38.64], R28 ;  /* 0x0000001c26009986 */ /* 0x0003e2000c101b06 */
[----:B------:R-:W-:Y:S01]  /*0ef0*/  @!P2 LEA.HI.X.SX32 R31, R56, R31, 0x1, P0 ;  /* 0x0000001f381fa211 */ /* 0x000fe200000f0eff */
[----:B--2---:R-:W-:Y:S01]  /*0f00*/  @!P3 IMAD R54, R53, R54, RZ ;  /* 0x000000363536b224 */ /* 0x004fe200078e02ff */
[----:B------:R-:W-:-:S05]  /*0f10*/  IADD3 R40, P0, PT, R44, R40, RZ ;  /* 0x000000282c287210 */ /* 0x000fca0007f1e0ff */
[----:B------:R-:W-:Y:S01]  /*0f20*/  IMAD.X R41, RZ, RZ, R41, P0 ;  /* 0x000000ffff297224 */ /* 0x000fe200000e0629 */
[----:B------:R-:W-:Y:S01]  /*0f30*/  ISETP.GE.U32.AND P0, PT, R40, R22, PT ;  /* 0x000000162800720c */ /* 0x000fe20003f06070 */
[----:B0-----:R-:W-:Y:S01]  /*0f40*/  IMAD.MOV.U32 R34, RZ, RZ, R36 ;  /* 0x000000ffff227224 */ /* 0x001fe200078e0024 */
[C---:B---3--:R-:W-:Y:S01]  /*0f50*/  @!P3 IADD3 R26, P4, PT, R54.reuse, R26, RZ ;  /* 0x0000001a361ab210 */ /* 0x048fe20007f9e0ff */
[----:B------:R-:W-:Y:S01]  /*0f60*/  IMAD.MOV.U32 R32, RZ, RZ, R50 ;  /* 0x000000ffff207224 */ /* 0x000fe200078e0032 */
[----:B------:R-:W-:Y:S02]  /*0f70*/  ISETP.GE.AND.EX P0, PT, R41, R46, PT, P0 ;  /* 0x0000002e2900720c */ /* 0x000fe40003f06300 */
[----:B------:R-:W-:Y:S02]  /*0f80*/  @!P3 LEA.HI.X.SX32 R27, R54, R27, 0x1, P4 ;  /* 0x0000001b361bb211 */ /* 0x000fe400020f0eff */
[----:B------:R-:W-:-:S15]  /*0f90*/  MOV R33, R51 ;  /* 0x0000003300217202 */ /* 0x000fde0000000f00 */
[----:B------:R-:W-:-:S15]  /*0fa0*/  NOP ;  /* 0x0000000000007918 */ /* 0x000fde0000000000 */
[----:B------:R-:W-:-:S11]  /*0fb0*/  NOP ;  /* 0x0000000000007918 */ /* 0x000fd60000000000 */
[----:B------:R-:W0:Y:S02]  /*0fc0*/  @!P2 I2F.F64.U32 R24, R24 ;  /* 0x000000180018a312 */ /* 0x000e240000201800 */
[----:B0-----:R1:W-:-:S15]  /*0fd0*/  @!P2 STG.E.64 desc[UR6][R30.64], R24 ;  /* 0x000000181e00a986 */ /* 0x0013de000c101b06 */
[----:B------:R-:W-:-:S15]  /*0fe0*/  NOP ;  /* 0x0000000000007918 */ /* 0x000fde0000000000 */
[----:B------:R-:W-:-:S15]  /*0ff0*/  NOP ;  /* 0x0000000000007918 */ /* 0x000fde0000000000 */
[----:B------:R-:W-:-:S15]  /*1000*/  NOP ;  /* 0x0000000000007918 */ /* 0x000fde0000000000 */
[----:B------:R-:W-:-:S02]  /*1010*/  NOP ;  /* 0x0000000000007918 */ /* 0x000fc40000000000 */
[----:B------:R-:W0:Y:S02]  /*1020*/  @!P3 I2F.F64.U32 R52, R52 ;  /* 0x000000340034b312 */ /* 0x000e240000201800 */
[----:B0-----:R1:W-:Y:S01]  /*1030*/  @!P3 STG.E.64 desc[UR6][R26.64], R52 ;  /* 0x000000341a00b986 */ /* 0x0013e2000c101b06 */
[----:B------:R-:W-:Y:S06]  /*1040*/  BAR.SYNC.DEFER_BLOCKING 0x0 ;  /* 0x0000000000007b1d */ /* 0x000fec0000010000 */
[----:B------:R-:W-:Y:S05]  /*1050*/  @!P0 BRA `(.L_x_262) ;  /* 0xfffffff400ec8947 */ /* 0x000fea000383ffff */
[----:B------:R-:W-:Y:S05]  /*1060*/  EXIT ;  /* 0x000000000000794d */ /* 0x000fea0003800000 */
        .weak           $__internal_17_$__cuda_sm20_div_s64
        .type           $__internal_17_$__cuda_sm20_div_s64,@function
        .size           $__internal_17_$__cuda_sm20_div_s64,(.L_x_2193 - $__internal_17_$__cuda_sm20_div_s64)
$__internal_17_$__cuda_sm20_div_s64:
        /* <DEDUP_REMOVED lines=78> */
[----:B------:R-:W-:Y:S06]  /*1550*/  RET.REL.NODEC R22 `(_ZN2at6native60_GLOBAL__N__fdc43544_27_DistributionRandomKernel_cu_f88cee4443distribution_elementwise_grid_stride_kernelIjLi4EZZZNS0_9templates4cuda13random_kernelIPNS_17CUDAGeneratorImplEEEvRNS_18TensorIteratorBaseET_ENKUlvE_clEvENKUlvE4_clEvEUlP24curandStatePhilox4_32_10E0_ZNS1_27distribution_nullary_kernelIdj5uint4S7_SF_ZZZS5_IS7_EvS9_SA_ENKSB_clEvENKSC_clEvEUljE_EEvS9_T2_RKT3_T4_EUlijE_EEvlNS_15PhiloxCudaStateET1_SJ_) ;  /* 0xffffffe816a87950 */ /* 0x000fec0003c3ffff */
.L_x_263:
        /* <DEDUP_REMOVED lines=10> */
.L_x_2193:


//--------------------- .text._ZN2at6native60_GLOBAL__N__fdc43544_27_DistributionRandomKernel_cu_f88cee4443distribution_elementwise_grid_stride_kernelImLi2EZZZNS0_9templates4cuda13random_kernelIPNS_17CUDAGeneratorImplEEEvRNS_18TensorIteratorBaseET_ENKUlvE_clEvENKUlvE4_clEvEUlP24curandStatePhilox4_32_10E_ZNS1_27distribution_nullary_kernelIdm10ulonglong2S7_SF_ZZZS5_IS7_EvS9_SA_ENKSB_clEvENKSC_clEvEUlmE_EEvS9_T2_RKT3_T4_EUlimE0_EEvlNS_15PhiloxCudaStateET1_SJ_ --------------------------
	.section	.text._ZN2at6native60_GLOBAL__N__fdc43544_27_DistributionRandomKernel_cu_f88cee4443distribution_elementwise_grid_stride_kernelImLi2EZZZNS0_9templates4cuda13random_kernelIPNS_17CUDAGeneratorImplEEEvRNS_18TensorIteratorBaseET_ENKUlvE_clEvENKUlvE4_clEvEUlP24curandStatePhilox4_32_10E_ZNS1_27distribution_nullary_kernelIdm10ulonglong2S7_SF_ZZZS5_IS7_EvS9_SA_ENKSB_clEvENKSC_clEvEUlmE_EEvS9_T2_RKT3_T4_EUlimE0_EEvlNS_15PhiloxCudaStateET1_SJ_,"ax",@progbits
	.align	128
.text._ZN2at6native60_GLOBAL__N__fdc43544_27_DistributionRandomKernel_cu_f88cee4443distribution_elementwise_grid_stride_kernelImLi2EZZZNS0_9templates4cuda13random_kernelIPNS_17CUDAGeneratorImplEEEvRNS_18TensorIteratorBaseET_ENKUlvE_clEvENKUlvE4_clEvEUlP24curandStatePhilox4_32_10E_ZNS1_27distribution_nullary_kernelIdm10ulonglong2S7_SF_ZZZS5_IS7_EvS9_SA_ENKSB_clEvENKSC_clEvEUlmE_EEvS9_T2_RKT3_T4_EUlimE0_EEvlNS_15PhiloxCudaStateET1_SJ_:
        .type           _ZN2at6native60_GLOBAL__N__fdc43544_27_DistributionRandomKernel_cu_f88cee4443distribution_elementwise_grid_stride_kernelImLi2EZZZNS0_9templates4cuda13random_kernelIPNS_17CUDAGeneratorImplEEEvRNS_18TensorIteratorBaseET_ENKUlvE_clEvENKUlvE4_clEvEUlP24curandStatePhilox4_32_10E_ZNS1_27distribution_nullary_kernelIdm10ulonglong2S7_SF_ZZZS5_IS7_EvS9_SA_ENKSB_clEvENKSC_clEvEUlmE_EEvS9_T2_RKT3_T4_EUlimE0_EEvlNS_15PhiloxCudaStateET1_SJ_,@function
        .size           _ZN2at6native60_GLOBAL__N__fdc43544_27_DistributionRandomKernel_cu_f88cee4443distribution_elementwise_grid_stride_kernelImLi2EZZZNS0_9templates4cuda13random_kernelIPNS_17CUDAGeneratorImplEEEvRNS_18TensorIteratorBaseET_ENKUlvE_clEvENKUlvE4_clEvEUlP24curandStatePhilox4_32_10E_ZNS1_27distribution_nullary_kernelIdm10ulonglong2S7_SF_ZZZS5_IS7_EvS9_SA_ENKSB_clEvENKSC_clEvEUlmE_EEvS9_T2_RKT3_T4_EUlimE0_EEvlNS_15PhiloxCudaStateET1_SJ_,(.L_x_2195 - _ZN2at6native60_GLOBAL__N__fdc43544_27_DistributionRandomKernel_cu_f88cee4443distribution_elementwise_grid_stride_kernelImLi2EZZZNS0_9templates4cuda13random_kernelIPNS_17CUDAGeneratorImplEEEvRNS_18TensorIteratorBaseET_ENKUlvE_clEvENKUlvE4_clEvEUlP24curandStatePhilox4_32_10E_ZNS1_27distribution_nullary_kernelIdm10ulonglong2S7_SF_ZZZS5_IS7_EvS9_SA_ENKSB_clEvENKSC_clEvEUlmE_EEvS9_T2_RKT3_T4_EUlimE0_EEvlNS_15PhiloxCudaStateET1_SJ_)
        .other          _ZN2at6native60_GLOBAL__N__fdc43544_27_DistributionRandomKernel_cu_f88cee4443distribution_elementwise_grid_stride_kernelImLi2EZZZNS0_9templates4cuda13random_kernelIPNS_17CUDAGeneratorImplEEEvRNS_18TensorIteratorBaseET_ENKUlvE_clEvENKUlvE4_clEvEUlP24curandStatePhilox4_32_10E_ZNS1_27distribution_nullary_kernelIdm10ulonglong2S7_SF_ZZZS5_IS7_EvS9_SA_ENKSB_clEvENKSC_clEvEUlmE_EEvS9_T2_RKT3_T4_EUlimE0_EEvlNS_15PhiloxCudaStateET1_SJ_,@"STO_CUDA_ENTRY STV_DEFAULT"
_ZN2at6native60_GLOBAL__N__fdc43544_27_DistributionRandomKernel_cu_f88cee4443distribution_elementwise_grid_stride_kernelImLi2EZZZNS0_9templates4cuda13random_kernelIPNS_17CUDAGeneratorImplEEEvRNS_18TensorIteratorBaseET_ENKUlvE_clEvENKUlvE4_clEvEUlP24curandStatePhilox4_32_10E_ZNS1_27distribution_nullary_kernelIdm10ulonglong2S7_SF_ZZZS5_IS7_EvS9_SA_ENKSB_clEvENKSC_clEvEUlmE_EEvS9_T2_RKT3_T4_EUlimE0_EEvlNS_15PhiloxCudaStateET1_SJ_:
        /* <DEDUP_REMOVED lines=62> */
[----:B------:R-:W-:Y:S02]  /*03e0*/  IADD3 R12, PT, PT, R22, 0x1715609d, RZ ;  /* 0x1715609d160c7810 */ /* 0x000fe40007ffe0ff */
[----:B------:R-:W-:Y:S01]  /*03f0*/  IADD3 R15, PT, PT, R23, 0x1fd5c5a3, RZ ;  /* 0x1fd5c5a3170f7810 */ /* 0x000fe20007ffe0ff */
        /* <DEDUP_REMOVED lines=12> */
[----:B------:R-:W-:-:S04]  /*04c0*/  LOP3.LUT R38, R15, R24, R43, 0x96, !PT ;  /* 0x000000180f267212 */ /* 0x000fc800078e962b */
[----:B------:R-:W-:Y:S01]  /*04d0*/  LOP3.LUT R44, R16, R18, R21, 0x96, !PT ;  /* 0x00000012102c7212 */ /* 0x000fe200078e9615 */
[----:B------:R-:W-:Y:S01]  /*04e0*/  IMAD.WIDE.U32 R38, R38, -0x326172a9, RZ ;  /* 0xcd9e8d5726267825 */ /* 0x000fe200078e00ff */
[----:B------:R-:W-:Y:S02]  /*04f0*/  IADD3 R18, PT, PT, R23, -0x24c28bd8, RZ ;  /* 0xdb3d742817127810 */ /* 0x000fe40007ffe0ff */
[----:B------:R-:W-:Y:S01]  /*0500*/  MOV R21, R36 ;  /* 0x0000002400157202 */ /* 0x000fe20000000f00 */
[----:B------:R-:W-:Y:S01]  /*0510*/  IMAD.WIDE.U32 R44, R44, -0x2daee0ad, RZ ;  /* 0xd2511f532c2c7825 */ /* 0x000fe200078e00ff */
[----:B------:R-:W-:-:S03]  /*0520*/  LOP3.LUT R19, R17, R20, R39, 0x96, !PT ;  /* 0x0000001411137212 */ /* 0x000fc600078e9627 */
        /* <DEDUP_REMOVED lines=9> */
[----:B------:R-:W-:Y:S02]  /*05c0*/  IADD3 R27, PT, PT, RZ, -R40, RZ ;  /* 0x80000028ff1b7210 */ /* 0x000fe40007ffe0ff */
[----:B------:R-:W-:Y:S02]  /*05d0*/  ISETP.NE.U32.AND P2, PT, R40, RZ, PT ;  /* 0x000000ff2800720c */ /* 0x000fe40003f45070 */
[----:B------:R-:W-:-:S03]  /*05e0*/  MOV R29, RZ ;  /* 0x000000ff001d7202 */ /* 0x000fc60000000f00 */
        /* <DEDUP_REMOVED lines=14> */
[----:B------:R-:W-:Y:S01]  /*06d0*/  @!P2 LOP3.LUT R28, RZ, R40, RZ, 0x33, !PT ;  /* 0x00000028ff1ca212 */ /* 0x000fe200078e33ff */
[----:B------:R-:W-:Y:S06]  /*06e0*/  BRA `(.L_x_265) ;  /* 0x0000000000107947 */ /* 0x000fec0003800000 */
.L_x_264:
[----:B------:R-:W-:-:S07]  /*06f0*/  MOV R28, 0x710 ;  /* 0x00000710001c7802 */ /* 0x000fce0000000f00 */
[----:B------:R-:W-:Y:S05]  /*0700*/  CALL.REL.NOINC `($__internal_18_$__cuda_sm20_div_s64) ;  /* 0x0000002c00407944 */ /* 0x000fea0003c00000 */
[----:B------:R-:W-:Y:S01]  /*0710*/  MOV R28, R26 ;  /* 0x0000001a001c7202 */ /* 0x000fe20000000f00 */
[----:B------:R-:W-:-:S07]  /*0720*/  IMAD.MOV.U32 R29, RZ, RZ, R27 ;  /* 0x000000ffff1d7224 */ /* 0x000fce00078e001b */
.L_x_265:
[----:B------:R-:W-:-:S05]  /*0730*/  IMAD.WIDE.U32 R24, R31, UR6, RZ ;  /* 0x000000061f187c25 */ /* 0x000fca000f8e00ff */
[C---:B------:R-:W-:Y:S02]  /*0740*/  SHF.L.U64.HI R27, R24.reuse, 0x1, R25 ;  /* 0x00000001181b7819 */ /* 0x040fe40000010219 */
[----:B------:R-:W-:-:S03]  /*0750*/  SHF.L.U32 R26, R24, 0x1, RZ ;  /* 0x00000001181a7819 */ /* 0x000fc600000006ff */
        /* <DEDUP_REMOVED lines=8> */
[----:B------:R-:W-:Y:S01]  /*07e0*/  VIADD R41, R23, 0x96a522ad ;  /* 0x96a522ad17297836 */ /* 0x000fe20000000000 */
[----:B------:R-:W-:Y:S01]  /*07f0*/  LOP3.LUT R43, R30, 0x3, RZ, 0xc0, !PT ;  /* 0x000000031e2b7812 */ /* 0x000fe200078ec0ff */
[----:B------:R-:W-:Y:S01]  /*0800*/  IMAD R42, R42, -0x326172a9, RZ ;  /* 0xcd9e8d572a2a7824 */ /* 0x000fe200078e02ff */
[----:B------:R-:W1:Y:S02]  /*0810*/  LDCU UR4, c[0x0][0x3a8] ;  /* 0x00007500ff0477ac */ /* 0x000e640008000800 */
        /* <DEDUP_REMOVED lines=63> */
.L_x_278:
[----:B------:R-:W-:Y:S01]  /*0c10*/  IADD3 R0, PT, PT, R0, 0x1, RZ ;  /* 0x0000000100007810 */ /* 0x000fe20007ffe0ff */
[----:B------:R-:W-:Y:S03]  /*0c20*/  BSSY.RECONVERGENT B0, `(.L_x_266) ;  /* 0x000000c000007945 */ /* 0x000fe60003800200 */
[C---:B------:R-:W-:Y:S01]  /*0c30*/  ISETP.NE.AND P0, PT, R0.reuse, RZ, PT ;  /* 0x000000ff0000720c */ /* 0x040fe20003f05270 */
[----:B0-----:R-:W-:-:S12]  /*0c40*/  IMAD.WIDE.U32 R30, R0, -0x2daee0ad, RZ ;  /* 0xd2511f53001e7825 */ /* 0x001fd800078e00ff */
[----:B-12---:R-:W-:Y:S05]  /*0c50*/  @P0 BRA `(.L_x_267) ;  /* 0x0000000000200947 */ /* 0x006fea0003800000 */
        /* <DEDUP_REMOVED lines=8> */
.L_x_267:
[----:B0-----:R-:W-:Y:S05]  /*0ce0*/  BSYNC.RECONVERGENT B0 ;  /* 0x0000000000007941 */ /* 0x001fea0003800200 */
.L_x_266:
[----:B------:R-:W-:Y:S01]  /*0cf0*/  IMAD.WIDE.U32 R28, R36, -0x326172a9, RZ ;  /* 0xcd9e8d57241c7825 */ /* 0x000fe200078e00ff */
[----:B------:R-:W-:Y:S02]  /*0d00*/  LOP3.LUT R26, R37, R31, R23, 0x96, !PT ;  /* 0x0000001f251a7212 */ /* 0x000fe400078e9617 */
[----:B------:R-:W-:Y:S01]  /*0d10*/  ISETP.GT.AND P0, PT, R43, 0x1, PT ;  /* 0x000000012b00780c */ /* 0x000fe20003f04270 */
[----:B------:R-:W-:Y:S01]  /*0d20*/  IMAD.MOV.U32 R46, RZ, RZ, R42 ;  /* 0x000000ffff2e7224 */ /* 0x000fe200078e002a */
[----:B------:R-:W-:Y:S01]  /*0d30*/  LOP3.LUT R32, R2, R29, R22, 0x96, !PT ;  /* 0x0000001d02207212 */ /* 0x000fe200078e9616 */
[----:B------:R-:W-:Y:S01]  /*0d40*/  IMAD.WIDE.U32 R26, R26, -0x326172a9, RZ ;  /* 0xcd9e8d571a1a7825 */ /* 0x000fe200078e00ff */
[----:B------:R-:W-:-:S03]  /*0d50*/  MOV R45, R38 ;  /* 0x00000026002d7202 */ /* 0x000fc60000000f00 */
        /* <DEDUP_REMOVED lines=34> */
[----:B------:R-:W-:Y:S02]  /*0f80*/  MOV R42, R26 ;  /* 0x0000001a002a7202 */ /* 0x000fe40000000f00 */
[----:B------:R-:W-:Y:S02]  /*0f90*/  MOV R26, R44 ;  /* 0x0000002c001a7202 */ /* 0x000fe40000000f00 */
[----:B------:R-:W-:Y:S02]  /*0fa0*/  LOP3.LUT R38, R35, R30, R27, 0x96, !PT ;  /* 0x0000001e23267212 */ /* 0x000fe400078e961b */
        /* <DEDUP_REMOVED lines=11> */
.L_x_268:
[----:B------:R-:W-:Y:S01]  /*1060*/  ISETP.NE.AND P0, PT, R43, 0x3, PT ;  /* 0x000000032b00780c */ /* 0x000fe20003f05270 */
[----:B------:R-:W-:Y:S01]  /*1070*/  IMAD.MOV.U32 R45, RZ, RZ, R32 ;  /* 0x000000ffff2d7224 */ /* 0x000fe200078e0020 */
[----:B------:R-:W-:Y:S01]  /*1080*/  MOV R46, R38 ;  /* 0x00000026002e7202 */ /* 0x000fe20000000f00 */
[----:B------:R-:W-:Y:S01]  /*1090*/  IMAD.MOV.U32 R48, RZ, RZ, R44 ;  /* 0x000000ffff307224 */ /* 0x000fe200078e002c */
[----:B------:R-:W-:-:S09]  /*10a0*/  MOV R47, R42 ;  /* 0x0000002a002f7202 */ /* 0x000fd20000000f00 */
[----:B------:R-:W-:Y:S01]  /*10b0*/  @P0 MOV R45, R26 ;  /* 0x0000001a002d0202 */ /* 0x000fe20000000f00 */
[----:B------:R-:W-:Y:S01]  /*10c0*/  @P0 IMAD.MOV.U32 R47, RZ, RZ, R38 ;  /* 0x000000ffff2f0224 */ /* 0x000fe200078e0026 */
[----:B------:R-:W-:Y:S02]  /*10d0*/  @P0 MOV R46, R32 ;  /* 0x00000020002e0202 */ /* 0x000fe40000000f00 */
[----:B------:R-:W-:-:S07]  /*10e0*/  @P0 MOV R48, R42 ;  /* 0x0000002a00300202 */ /* 0x000fce0000000f00 */
.L_x_269:
        /* <DEDUP_REMOVED lines=14> */
[----:B------:R-:W-:Y:S01]  /*11d0*/  IMAD.X R27, RZ, RZ, RZ, P0 ;  /* 0x000000ffff1b7224 */ /* 0x000fe200000e06ff */
[----:B------:R-:W-:Y:S02]  /*11e0*/  IADD3 RZ, P0, PT, R31, R28, RZ ;  /* 0x0000001c1fff7210 */ /* 0x000fe40007f1e0ff */
[----:B------:R-:W-:Y:S01]  /*11f0*/  MOV R26, R29 ;  /* 0x0000001d001a7202 */ /* 0x000fe20000000f00 */
[----:B------:R-:W0:Y:S04]  /*1200*/  LDC.64 R30, c[0x0][0x540] ;  /* 0x00015000ff1e7b82 */ /* 0x000e280000000a00 */
[----:B------:R-:W-:Y:S01]  /*1210*/  IMAD.HI.U32.X R29, R45, -0x1, R26, P0 ;  /* 0xffffffff2d1d7827 */ /* 0x000fe200000e041a */
[----:B------:R-:W-:-:S03]  /*1220*/  MOV R26, R46 ;  /* 0x0000002e001a7202 */ /* 0x000fc60000000f00 */
[----:B------:R-:W-:Y:S01]  /*1230*/  IMAD.MOV.U32 R27, RZ, RZ, R45 ;  /* 0x000000ffff1b7224 */ /* 0x000fe200078e002d */
[----:B------:R-:W-:-:S05]  /*1240*/  SHF.R.U32.HI R29, RZ, 0x15, R29 ;  /* 0x00000015ff1d7819 */ /* 0x000fca000001161d */
[----:B------:R-:W-:-:S04]  /*1250*/  IMAD.WIDE.U32 R26, R29, -0x1, R26 ;  /* 0xffffffff1d1a7825 */ /* 0x000fc800078e001a */
[----:B------:R-:W-:-:S06]  /*1260*/  IMAD R27, R29, -0x200001, R27 ;  /* 0xffdfffff1d1b7824 */ /* 0x000fcc00078e021b */
[----:B------:R-:W0:Y:S02]  /*1270*/  I2F.F64.U64 R26, R26 ;  /* 0x0000001a001a7312 */ /* 0x000e240000301800 */
[----:B0-----:R0:W-:Y:S02]  /*1280*/  STG.E.64 desc[UR76][R30.64], R26 ;  /* 0x0000001a1e007986 */ /* 0x0011e4000c101b4c */
.L_x_272:
[----:B------:R-:W-:Y:S05]  /*1290*/  BSYNC.RECONVERGENT B0 ;  /* 0x0000000000007941 */ /* 0x000fea0003800200 */
.L_x_271:
[----:B------:R-:W-:Y:S05]  /*12a0*/  @P1 BRA `(.L_x_273) ;  /* 0x0000002000381947 */ /* 0x000fea0003800000 */
[----:B0-----:R-:W-:-:S04]  /*12b0*/  IMAD.WIDE.U32 R30, R47, -0x7ff, RZ ;  /* 0xfffff8012f1e7825 */ /* 0x001fc800078e00ff */
[----:B------:R-:W-:-:S04]  /*12c0*/  IMAD.WIDE.U32 R26, R48, -0x7ff, RZ ;  /* 0xfffff801301a7825 */ /* 0x000fc800078e00ff */
[----:B------:R-:W-:-:S04]  /*12d0*/  IMAD.WIDE.U32 R30, P0, R48, -0x1, R30 ;  /* 0xffffffff301e7825 */ /* 0x000fc8000780001e */
[----:B------:R-:W-:Y:S01]  /*12e0*/  IMAD.MOV.U32 R46, RZ, RZ, R48 ;  /* 0x000000ffff2e7224 */ /* 0x000fe200078e0030 */
[----:B------:R-:W-:Y:S02]  /*12f0*/  IADD3.X R29, PT, PT, RZ, RZ, RZ, P0, !PT ;  /* 0x000000ffff1d7210 */ /* 0x000fe400007fe4ff */
[----:B------:R-:W-:Y:S02]  /*1300*/  IADD3 RZ, P0, PT, R27, R30, RZ ;  /* 0x0000001e1bff7210 */ /* 0x000fe40007f1e0ff */
[----:B------:R-:W-:Y:S01]  /*1310*/  MOV R28, R31 ;  /* 0x0000001f001c7202 */ /* 0x000fe20000000f00 */
[----:B------:R-:W0:Y:S04]  /*1320*/  LDC.64 R26, c[0x0][0x540] ;  /* 0x00015000ff1a7b82 */ /* 0x000e280000000a00 */
[----:B------:R-:W-:-:S05]  /*1330*/  IMAD.HI.U32.X R31, R47, -0x1, R28, P0 ;  /* 0xffffffff2f1f7827 */ /* 0x000fca00000e041c */
[----:B------:R-:W-:-:S05]  /*1340*/  SHF.R.U32.HI R31, RZ, 0x15, R31 ;  /* 0x00000015ff1f7819 */ /* 0x000fca000001161f */
[----:B------:R-:W-:-:S04]  /*1350*/  IMAD.WIDE.U32 R28, R31, -0x1, R46 ;  /* 0xffffffff1f1c7825 */ /* 0x000fc800078e002e */
[----:B------:R-:W-:-:S06]  /*1360*/  IMAD R29, R31, -0x200001, R29 ;  /* 0xffdfffff1f1d7824 */ /* 0x000fcc00078e021d */
[----:B------:R-:W0:Y:S02]  /*1370*/  I2F.F64.U64 R28, R28 ;  /* 0x0000001c001c7312 */ /* 0x000e240000301800 */
[----:B0-----:R1:W-:Y:S01]  /*1380*/  STG.E.64 desc[UR76][R26.64], R28 ;  /* 0x0000001c1a007986 */ /* 0x0013e2000c101b4c */
[----:B------:R-:W-:Y:S05]  /*1390*/  BRA `(.L_x_273) ;  /* 0x0000001c00fc7947 */ /* 0x000fea0003800000 */
.L_x_270:
[----:B0-----:R-:W-:Y:S01]  /*13a0*/  ISETP.GE.U32.AND P0, PT, R21, R26, PT ;  /* 0x0000001a1500720c */ /* 0x001fe20003f06070 */
        /* <DEDUP_REMOVED lines=231> */
.L_x_276:
[----:B------:R-:W-:Y:S01]  /*2220*/  IMAD.WIDE.U32 R28, R45, -0x7ff, RZ ;  /* 0xfffff8012d1c7825 */ /* 0x000fe200078e00ff */
[----:B------:R-:W0:Y:S03]  /*2230*/  LDCU.64 UR48, c[0x0][0x540] ;  /* 0x0000a800ff3077ac */ /* 0x000e260008000a00 */
[----:B------:R-:W-:-:S04]  /*2240*/  IMAD.WIDE.U32 R30, R46, -0x7ff, RZ ;  /* 0xfffff8012e1e7825 */ /* 0x000fc800078e00ff */
[----:B------:R-:W-:-:S05]  /*2250*/  IMAD.WIDE.U32 R28, P0, R46, -0x1, R28 ;  /* 0xffffffff2e1c7825 */ /* 0x000fca000780001c */
[----:B------:R-:W-:Y:S02]  /*2260*/  IADD3.X R33, PT, PT, RZ, RZ, RZ, P0, !PT ;  /* 0x000000ffff217210 */ /* 0x000fe400007fe4ff */
[----:B------:R-:W-:Y:S01]  /*2270*/  IADD3 RZ, P0, PT, R31, R28, RZ ;  /* 0x0000001c1fff7210 */ /* 0x000fe20007f1e0ff */
[----:B------:R-:W-:Y:S01]  /*2280*/  IMAD.MOV.U32 R28, RZ, RZ, R46 ;  /* 0x000000ffff1c7224 */ /* 0x000fe200078e002e */
[----:B------:R-:W-:Y:S02]  /*2290*/  MOV R32, R29 ;  /* 0x0000001d00207202 */ /* 0x000fe40000000f00 */
[----:B------:R-:W-:-:S03]  /*22a0*/  MOV R29, R45 ;  /* 0x0000002d001d7202 */ /* 0x000fc60000000f00 */
[----:B------:R-:W-:Y:S01]  /*22b0*/  IMAD.HI.U32.X R32, R45, -0x1, R32, P0 ;  /* 0xffffffff2d207827 */ /* 0x000fe200000e0420 */
[----:B0-----:R-:W-:-:S04]  /*22c0*/  IADD3 R30, P0, PT, R49, UR48, RZ ;  /* 0x00000030311e7c10 */ /* 0x001fc8000ff1e0ff */
[----:B------:R-:W-:-:S05]  /*22d0*/  SHF.R.U32.HI R31, RZ, 0x15, R32 ;  /* 0x00000015ff1f7819 */ /* 0x000fca0000011620 */
[----:B------:R-:W-:-:S04]  /*22e0*/  IMAD.WIDE.U32 R28, R31, -0x1, R28 ;  /* 0xffffffff1f1c7825 */ /* 0x000fc800078e001c */
[----:B------:R-:W-:Y:S01]  /*22f0*/  IMAD R29, R31, -0x200001, R29 ;  /* 0xffdfffff1f1d7824 */ /* 0x000fe200078e021d */
[----:B------:R-:W-:-:S05]  /*2300*/  IADD3.X R31, PT, PT, RZ, UR49, RZ, P0, !PT ;  /* 0x00000031ff1f7c10 */ /* 0x000fca00087fe4ff */
[----:B------:R-:W0:Y:S02]  /*2310*/  I2F.F64.U64 R28, R28 ;  /* 0x0000001c001c7312 */ /* 0x000e240000301800 */
[----:B0-----:R0:W-:Y:S02]  /*2320*/  STG.E.64 desc[UR76][R30.64], R28 ;  /* 0x0000001c1e007986 */ /* 0x0011e4000c101b4c */
.L_x_275:
[----:B------:R-:W-:Y:S05]  /*2330*/  BSYNC.RECONVERGENT B0 ;  /* 0x0000000000007941 */ /* 0x000fea0003800200 */
.L_x_274:
[----:B0-----:R-:W-:-:S04]  /*2340*/  IADD3 R29, P1, PT, R20, R21, RZ ;  /* 0x00000015141d7210 */ /* 0x001fc80007f3e0ff */
[----:B------:R-:W-:Y:S01]  /*2350*/  ISETP.GE.U32.AND P0, PT, R29, R26, PT ;  /* 0x0000001a1d00720c */ /* 0x000fe20003f06070 */
[----:B------:R-:W-:-:S05]  /*2360*/  IMAD.X R26, RZ, RZ, R34, P1 ;  /* 0x000000ffff1a7224 */ /* 0x000fca00008e0622 */
[----:B------:R-:W-:-:S13]  /*2370*/  ISETP.GE.AND.EX P0, PT, R26, R27, PT, P0 ;  /* 0x0000001b1a00720c */ /* 0x000fda0003f06300 */
[----:B------:R-:W-:Y:S05]  /*2380*/  @P0 BRA `(.L_x_273) ;  /* 0x0000001000000947 */ /* 0x000fea0003800000 */
[----:B------:R-:W-:Y:S01]  /*2390*/  MOV R26, RZ ;  /* 0x000000ff001a7202 */ /* 0x000fe20000000f00 */
[----:B------:R-:W-:Y:S01]  /*23a0*/  UISETP.NE.AND UP0, UPT, UR74, URZ, UPT ;  /* 0x000000ff4a00728c */ /* 0x000fe2000bf05270 */
[----:B------:R-:W-:-:S03]  /*23b0*/  MOV R27, R29 ;  /* 0x0000001d001b7202 */ /* 0x000fc60000000f00 */
        /* <DEDUP_REMOVED lines=81> */
[----:B------:R-:W-:Y:S01]  /*28d0*/  MOV R27, R28 ;  /* 0x0000001c001b7202 */ /* 0x000fe20000000f00 */
[----:B------:R-:W-:-:S03]  /*28e0*/  UISETP.NE.AND UP0, UPT, UR73, 0xa, UPT ;  /* 0x0000000a4900788c */ /* 0x000fc6000bf05270 */
        /* <DEDUP_REMOVED lines=154> */
.L_x_277:
[----:B------:R-:W-:Y:S01]  /*3290*/  IMAD.WIDE.U32 R28, R47, -0x7ff, RZ ;  /* 0xfffff8012f1c7825 */ /* 0x000fe200078e00ff */
[----:B------:R-:W0:Y:S03]  /*32a0*/  LDCU.64 UR48, c[0x0][0x540] ;  /* 0x0000a800ff3077ac */ /* 0x000e260008000a00 */
[----:B------:R-:W-:-:S04]  /*32b0*/  IMAD.WIDE.U32 R30, R48, -0x7ff, RZ ;  /* 0xfffff801301e7825 */ /* 0x000fc800078e00ff */
[----:B------:R-:W-:-:S04]  /*32c0*/  IMAD.WIDE.U32 R28, P0, R48, -0x1, R28 ;  /* 0xffffffff301c7825 */ /* 0x000fc8000780001c */
[----:B------:R-:W-:Y:S01]  /*32d0*/  IMAD.MOV.U32 R46, RZ, RZ, R48 ;  /* 0x000000ffff2e7224 */ /* 0x000fe200078e0030 */
[----:B------:R-:W-:Y:S02]  /*32e0*/  IADD3.X R27, PT, PT, RZ, RZ, RZ, P0, !PT ;  /* 0x000000ffff1b7210 */ /* 0x000fe400007fe4ff */
[----:B------:R-:W-:Y:S02]  /*32f0*/  IADD3 RZ, P0, PT, R31, R28, RZ ;  /* 0x0000001c1fff7210 */ /* 0x000fe40007f1e0ff */
[----:B------:R-:W-:-:S05]  /*3300*/  MOV R26, R29 ;  /* 0x0000001d001a7202 */ /* 0x000fca0000000f00 */
[----:B------:R-:W-:Y:S01]  /*3310*/  IMAD.HI.U32.X R26, R47, -0x1, R26, P0 ;  /* 0xffffffff2f1a7827 */ /* 0x000fe200000e041a */
[----:B0-----:R-:W-:-:S04]  /*3320*/  IADD3 R32, P0, PT, R32, UR48, RZ ;  /* 0x0000003020207c10 */ /* 0x001fc8000ff1e0ff */
[----:B------:R-:W-:Y:S02]  /*3330*/  SHF.R.U32.HI R29, RZ, 0x15, R26 ;  /* 0x00000015ff1d7819 */ /* 0x000fe4000001161a */
[----:B------:R-:W-:-:S03]  /*3340*/  IADD3.X R33, PT, PT, RZ, UR49, RZ, P0, !PT ;  /* 0x00000031ff217c10 */ /* 0x000fc600087fe4ff */
[----:B------:R-:W-:-:S04]  /*3350*/  IMAD.WIDE.U32 R26, R29, -0x1, R46 ;  /* 0xffffffff1d1a7825 */ /* 0x000fc800078e002e */
[----:B------:R-:W-:-:S06]  /*3360*/  IMAD R27, R29, -0x200001, R27 ;  /* 0xffdfffff1d1b7824 */ /* 0x000fcc00078e021b */
[----:B------:R-:W0:Y:S02]  /*3370*/  I2F.F64.U64 R26, R26 ;  /* 0x0000001a001a7312 */ /* 0x000e240000301800 */
[----:B0-----:R2:W-:Y:S02]  /*3380*/  STG.E.64 desc[UR76][R32.64], R26 ;  /* 0x0000001a20007986 */ /* 0x0015e4000c101b4c */
.L_x_273:
        /* <DEDUP_REMOVED lines=8> */
        .weak           $__internal_18_$__cuda_sm20_div_s64
        .type           $__internal_18_$__cuda_sm20_div_s64,@function
        .size           $__internal_18_$__cuda_sm20_div_s64,(.L_x_2195 - $__internal_18_$__cuda_sm20_div_s64)
$__internal_18_$__cuda_sm20_div_s64:
[----:B------:R-:W-:-:S04]  /*3410*/  IMAD.MOV.U32 R41, RZ, RZ, RZ ;  /* 0x000000ffff297224 */ /* 0x000fc800078e00ff */
        /* <DEDUP_REMOVED lines=17> */
[----:B------:R-:W-:Y:S02]  /*3530*/  IADD3 R25, P2, PT, R41, R24, RZ ;  /* 0x0000001829197210 */ /* 0x000fe40007f5e0ff */
[----:B------:R-:W-:-:S03]  /*3540*/  IADD3.X R24, PT, PT, R39, R27, RZ, P0, !PT ;  /* 0x0000001b27187210 */ /* 0x000fc600007fe4ff */
        /* <DEDUP_REMOVED lines=10> */
[----:B------:R-:W-:-:S03]  /*35f0*/  IMAD.WIDE.U32 R24, P0, R25, R26, R24 ;  /* 0x0000001a19187225 */ /* 0x000fc60007800018 */
[----:B------:R-:W-:Y:S01]  /*3600*/  SEL R32, R32, UR5, !P1 ;  /* 0x0000000520207c07 */ /* 0x000fe2000c800000 */
[----:B------:R-:W-:-:S04]  /*3610*/  IMAD.HI.U32 R46, R29, R26, RZ ;  /* 0x0000001a1d2e7227 */ /* 0x000fc800078e00ff */
[----:B------:R-:W-:-:S04]  /*3620*/  IMAD.HI.U32 R24, P2, R29, R33, R24 ;  /* 0x000000211d187227 */ /* 0x000fc80007840018 */
[----:B------:R-:W-:Y:S01]  /*3630*/  IMAD R25, R29, R26, RZ ;  /* 0x0000001a1d197224 */ /* 0x000fe200078e02ff */
[----:B------:R-:W-:-:S04]  /*3640*/  IADD3.X R29, PT, PT, R46, R29, RZ, P0, !PT ;  /* 0x0000001d2e1d7210 */ /* 0x000fc800007fe4ff */
        /* <DEDUP_REMOVED lines=8> */
[----:B------:R-:W-:-:S03]  /*36d0*/  IADD3 R29, P2, PT, R33, R24, RZ ;  /* 0x00000018211d7210 */ /* 0x000fc60007f5e0ff */
[----:B------:R-:W-:-:S05]  /*36e0*/  IMAD.X R24, RZ, RZ, R25, P0 ;  /* 0x000000ffff187224 */ /* 0x000fca00000e0619 */
        /* <DEDUP_REMOVED lines=22> */
[----:B------:R-:W-:Y:S02]  /*3850*/  ISETP.NE.U32.AND P0, PT, R40, RZ, PT ;  /* 0x000000ff2800720c */ /* 0x000fe40003f05070 */
[-C--:B------:R-:W-:Y:S02]  /*3860*/  IADD3.X R24, PT, PT, RZ, ~R27.reuse, RZ, P2, !PT ;  /* 0x8000001bff187210 */ /* 0x080fe400017fe4ff */
[----:B------:R-:W-:Y:S02]  /*3870*/  MOV R29, 0x0 ;  /* 0x00000000001d7802 */ /* 0x000fe40000000f00 */
[----:B------:R-:W-:Y:S02]  /*3880*/  ISETP.NE.AND.EX P0, PT, RZ, RZ, PT, P0 ;  /* 0x000000ffff00720c */ /* 0x000fe40003f05300 */
[----:B------:R-:W-:Y:S02]  /*3890*/  SEL R26, R25, R26, !P1 ;  /* 0x0000001a191a7207 */ /* 0x000fe40004800000 */
[----:B------:R-:W-:-:S02]  /*38a0*/  SEL R27, R24, R27, !P1 ;  /* 0x0000001b181b7207 */ /* 0x000fc40004800000 */
[----:B------:R-:W-:Y:S02]  /*38b0*/  SEL R26, R26, 0xffffffff, P0 ;  /* 0xffffffff1a1a7807 */ /* 0x000fe40000000000 */
[----:B------:R-:W-:Y:S01]  /*38c0*/  SEL R27, R27, 0xffffffff, P0 ;  /* 0xffffffff1b1b7807 */ /* 0x000fe20000000000 */
[----:B------:R-:W-:Y:S06]  /*38d0*/  RET.REL.NODEC R28 `(_ZN2at6native60_GLOBAL__N__fdc43544_27_DistributionRandomKernel_cu_f88cee4443distribution_elementwise_grid_stride_kernelImLi2EZZZNS0_9templates4cuda13random_kernelIPNS_17CUDAGeneratorImplEEEvRNS_18TensorIteratorBaseET_ENKUlvE_clEvENKUlvE4_clEvEUlP24curandStatePhilox4_32_10E_ZNS1_27distribution_nullary_kernelIdm10ulonglong2S7_SF_ZZZS5_IS7_EvS9_SA_ENKSB_clEvENKSC_clEvEUlmE_EEvS9_T2_RKT3_T4_EUlimE0_EEvlNS_15PhiloxCudaStateET1_SJ_) ;  /* 0xffffffc41cc87950 */ /* 0x000fec0003c3ffff */
.L_x_279:
        /* <DEDUP_REMOVED lines=10> */
.L_x_2195:


//--------------------- .text._ZN2at6native60_GLOBAL__N__fdc43544_27_DistributionRandomKernel_cu_f88cee4443distribution_elementwise_grid_stride_kernelImLi2EZZZNS0_9templates4cuda13random_kernelIPNS_17CUDAGeneratorImplEEEvRNS_18TensorIteratorBaseET_ENKUlvE_clEvENKUlvE4_clEvEUlP24curandStatePhilox4_32_10E_ZNS1_27distribution_nullary_kernelIdm10ulonglong2S7_SF_ZZZS5_IS7_EvS9_SA_ENKSB_clEvENKSC_clEvEUlmE_EEvS9_T2_RKT3_T4_EUlimE_EEvlNS_15PhiloxCudaStateET1_SJ_ --------------------------
	.section	.text._ZN2at6native60_GLOBAL__N__fdc43544_27_DistributionRandomKernel_cu_f88cee4443distribution_elementwise_grid_stride_kernelImLi2EZZZNS0_9templates4cuda13random_kernelIPNS_17CUDAGeneratorImplEEEvRNS_18TensorIteratorBaseET_ENKUlvE_clEvENKUlvE4_clEvEUlP24curandStatePhilox4_32_10E_ZNS1_27distribution_nullary_kernelIdm10ulonglong2S7_SF_ZZZS5_IS7_EvS9_SA_ENKSB_clEvENKSC_clEvEUlmE_EEvS9_T2_RKT3_T4_EUlimE_EEvlNS_15PhiloxCudaStateET1_SJ_,"ax",@progbits
	.align	128
.text._ZN2at6native60_GLOBAL__N__fdc43544_27_DistributionRandomKernel_cu_f88cee4443distribution_elementwise_grid_stride_kernelImLi2EZZZNS0_9templates4cuda13random_kernelIPNS_17CUDAGeneratorImplEEEvRNS_18TensorIteratorBaseET_ENKUlvE_clEvENKUlvE4_clEvEUlP24curandStatePhilox4_32_10E_ZNS1_27distribution_nullary_kernelIdm10ulonglong2S7_SF_ZZZS5_IS7_EvS9_SA_ENKSB_clEvENKSC_clEvEUlmE_EEvS9_T2_RKT3_T4_EUlimE_EEvlNS_15PhiloxCudaStateET1_SJ_:
        .type           _ZN2at6native60_GLOBAL__N__fdc43544_27_DistributionRandomKernel_cu_f88cee4443distribution_elementwise_grid_stride_kernelImLi2EZZZNS0_9templates4cuda13random_kernelIPNS_17CUDAGeneratorImplEEEvRNS_18TensorIteratorBaseET_ENKUlvE_clEvENKUlvE4_clEvEUlP24curandStatePhilox4_32_10E_ZNS1_27distribution_nullary_kernelIdm10ulonglong2S7_SF_ZZZS5_IS7_EvS9_SA_ENKSB_clEvENKSC_clEvEUlmE_EEvS9_T2_RKT3_T4_EUlimE_EEvlNS_15PhiloxCudaStateET1_SJ_,@function
        .size           _ZN2at6native60_GLOBAL__N__fdc43544_27_DistributionRandomKernel_cu_f88cee4443distribution_elementwise_grid_stride_kernelImLi2EZZZNS0_9templates4cuda13random_kernelIPNS_17CUDAGeneratorImplEEEvRNS_18TensorIteratorBaseET_ENKUlvE_clEvENKUlvE4_clEvEUlP24curandStatePhilox4_32_10E_ZNS1_27distribution_nullary_kernelIdm10ulonglong2S7_SF_ZZZS5_IS7_EvS9_SA_ENKSB_clEvENKSC_clEvEUlmE_EEvS9_T2_RKT3_T4_EUlimE_EEvlNS_15PhiloxCudaStateET1_SJ_,(.L_x_2197 - _ZN2at6native60_GLOBAL__N__fdc43544_27_DistributionRandomKernel_cu_f88cee4443distribution_elementwise_grid_stride_kernelImLi2EZZZNS0_9templates4cuda13random_kernelIPNS_17CUDAGeneratorImplEEEvRNS_18TensorIteratorBaseET_ENKUlvE_clEvENKUlvE4_clEvEUlP24curandStatePhilox4_32_10E_ZNS1_27distribution_nullary_kernelIdm10ulonglong2S7_SF_ZZZS5_IS7_EvS9_SA_ENKSB_clEvENKSC_clEvEUlmE_EEvS9_T2_RKT3_T4_EUlimE_EEvlNS_15PhiloxCudaStateET1_SJ_)
        .other          _ZN2at6native60_GLOBAL__N__fdc43544_27_DistributionRandomKernel_cu_f88cee4443distribution_elementwise_grid_stride_kernelImLi2EZZZNS0_9templates4cuda13random_kernelIPNS_17CUDAGeneratorImplEEEvRNS_18TensorIteratorBaseET_ENKUlvE_clEvENKUlvE4_clEvEUlP24curandStatePhilox4_32_10E_ZNS1_27distribution_nullary_kernelIdm10ulonglong2S7_SF_ZZZS5_IS7_EvS9_SA_ENKSB_clEvENKSC_clEvEUlmE_EEvS9_T2_RKT3_T4_EUlimE_EEvlNS_15PhiloxCudaStateET1_SJ_,@"STO_CUDA_ENTRY STV_DEFAULT"
_ZN2at6native60_GLOBAL__N__fdc43544_27_DistributionRandomKernel_cu_f88cee4443distribution_elementwise_grid_stride_kernelImLi2EZZZNS0_9templates4cuda13random_kernelIPNS_17CUDAGeneratorImplEEEvRNS_18TensorIteratorBaseET_ENKUlvE_clEvENKUlvE4_clEvEUlP24curandStatePhilox4_32_10E_ZNS1_27distribution_nullary_kernelIdm10ulonglong2S7_SF_ZZZS5_IS7_EvS9_SA_ENKSB_clEvENKSC_clEvEUlmE_EEvS9_T2_RKT3_T4_EUlimE_EEvlNS_15PhiloxCudaStateET1_SJ_:
        /* <DEDUP_REMOVED lines=112> */
.L_x_280:
[----:B------:R-:W-:-:S07]  /*0700*/  MOV R30, 0x720 ;  /* 0x00000720001e7802 */ /* 0x000fce0000000f00 */
[----:B------:R-:W-:Y:S05]  /*0710*/  CALL.REL.NOINC `($__internal_19_$__cuda_sm20_div_s64) ;  /* 0x00000008003c7944 */ /* 0x000fea0003c00000 */
.L_x_281:
        /* <DEDUP_REMOVED lines=16> */
.L_x_289:
        /* <DEDUP_REMOVED lines=13> */
.L_x_283:
[----:B-12---:R-:W-:Y:S05]  /*08f0*/  BSYNC.RECONVERGENT B0 ;  /* 0x0000000000007941 */ /* 0x006fea0003800200 */
.L_x_282:
        /* <DEDUP_REMOVED lines=51> */
.L_x_284:
        /* <DEDUP_REMOVED lines=9> */
.L_x_285:
        /* <DEDUP_REMOVED lines=12> */
[----:B------:R-:W-:Y:S01]  /*0d80*/  IADD3.X R31, PT, PT, RZ, RZ, RZ, P0, !PT ;  /* 0x000000ffff1f7210 */ /* 0x000fe200007fe4ff */
[----:B------:R-:W-:Y:S01]  /*0d90*/  IMAD R29, R35, UR4, RZ ;  /* 0x00000004231d7c24 */ /* 0x000fe2000f8e02ff */
[----:B------:R-:W-:-:S05]  /*0da0*/  IADD3 RZ, P0, PT, R33, R28, RZ ;  /* 0x0000001c21ff7210 */ /* 0x000fca0007f1e0ff */
[----:B------:R-:W-:Y:S01]  /*0db0*/  IMAD.HI.U32.X R33, R51, -0x1, R30, P0 ;  /* 0xffffffff33217827 */ /* 0x000fe200000e041e */
[----:B------:R-:W-:Y:S02]  /*0dc0*/  MOV R30, R50 ;  /* 0x00000032001e7202 */ /* 0x000fe40000000f00 */
[C---:B------:R-:W-:Y:S01]  /*0dd0*/  IADD3 R28, P0, PT, R29.reuse, UR8, RZ ;  /* 0x000000081d1c7c10 */ /* 0x040fe2000ff1e0ff */
[----:B------:R-:W-:Y:S01]  /*0de0*/  IMAD.MOV.U32 R31, RZ, RZ, R51 ;  /* 0x000000ffff1f7224 */ /* 0x000fe200078e0033 */
[----:B------:R-:W-:Y:S02]  /*0df0*/  SHF.R.U32.HI R33, RZ, 0x15, R33 ;  /* 0x00000015ff217819 */ /* 0x000fe40000011621 */
[----:B------:R-:W-:-:S03]  /*0e00*/  LEA.HI.X.SX32 R29, R29, UR9, 0x1, P0 ;  /* 0x000000091d1d7c11 */ /* 0x000fc600080f0eff */
[----:B------:R-:W-:-:S04]  /*0e10*/  IMAD.WIDE.U32 R30, R33, -0x1, R30 ;  /* 0xffffffff211e7825 */ /* 0x000fc800078e001e */
[----:B------:R-:W-:-:S06]  /*0e20*/  IMAD R31, R33, -0x200001, R31 ;  /* 0xffdfffff211f7824 */ /* 0x000fcc00078e021f */
[----:B------:R-:W0:Y:S02]  /*0e30*/  I2F.F64.U64 R30, R30 ;  /* 0x0000001e001e7312 */ /* 0x000e240000301800 */
[----:B0-----:R0:W-:Y:S02]  /*0e40*/  STG.E.64 desc[UR6][R28.64], R30 ;  /* 0x0000001e1c007986 */ /* 0x0011e4000c101b06 */
.L_x_287:
[----:B------:R-:W-:Y:S05]  /*0e50*/  BSYNC.RECONVERGENT B0 ;  /* 0x0000000000007941 */ /* 0x000fea0003800200 */
.L_x_286:
[----:B------:R-:W-:Y:S05]  /*0e60*/  @P1 BRA `(.L_x_288) ;  /* 0x00000000003c1947 */ /* 0x000fea0003800000 */
[----:B0-----:R-:W-:-:S04]  /*0e70*/  IMAD.WIDE.U32 R28, R47, -0x7ff, RZ ;  /* 0xfffff8012f1c7825 */ /* 0x001fc800078e00ff */
[----:B------:R-:W-:-:S04]  /*0e80*/  IMAD.WIDE.U32 R30, R46, -0x7ff, RZ ;  /* 0xfffff8012e1e7825 */ /* 0x000fc800078e00ff */
[----:B------:R-:W-:-:S04]  /*0e90*/  IMAD.WIDE.U32 R28, P0, R46, -0x1, R28 ;  /* 0xffffffff2e1c7825 */ /* 0x000fc8000780001c */
[----:B------:R-:W-:Y:S01]  /*0ea0*/  IMAD.MOV.U32 R32, RZ, RZ, R29 ;  /* 0x000000ffff207224 */ /* 0x000fe200078e001d */
[----:B------:R-:W-:Y:S01]  /*0eb0*/  IADD3.X R33, PT, PT, RZ, RZ, RZ, P0, !PT ;  /* 0x000000ffff217210 */ /* 0x000fe200007fe4ff */
[----:B------:R-:W-:Y:S01]  /*0ec0*/  IMAD R49, R49, UR4, RZ ;  /* 0x0000000431317c24 */ /* 0x000fe2000f8e02ff */
[----:B------:R-:W-:-:S05]  /*0ed0*/  IADD3 RZ, P0, PT, R31, R28, RZ ;  /* 0x0000001c1fff7210 */ /* 0x000fca0007f1e0ff */
[----:B------:R-:W-:Y:S01]  /*0ee0*/  IMAD.HI.U32.X R29, R47, -0x1, R32, P0 ;  /* 0xffffffff2f1d7827 */ /* 0x000fe200000e0420 */
[----:B------:R-:W-:-:S04]  /*0ef0*/  IADD3 R28, P0, PT, R49, UR8, RZ ;  /* 0x00000008311c7c10 */ /* 0x000fc8000ff1e0ff */
[----:B------:R-:W-:-:S05]  /*0f00*/  SHF.R.U32.HI R29, RZ, 0x15, R29 ;  /* 0x00000015ff1d7819 */ /* 0x000fca000001161d */
[----:B------:R-:W-:-:S04]  /*0f10*/  IMAD.WIDE.U32 R30, R29, -0x1, R46 ;  /* 0xffffffff1d1e7825 */ /* 0x000fc800078e002e */
[----:B------:R-:W-:Y:S01]  /*0f20*/  IMAD R31, R29, -0x200001, R31 ;  /* 0xffdfffff1d1f7824 */ /* 0x000fe200078e021f */
[----:B------:R-:W-:-:S05]  /*0f30*/  LEA.HI.X.SX32 R29, R49, UR9, 0x1, P0 ;  /* 0x00000009311d7c11 */ /* 0x000fca00080f0eff */
[----:B------:R-:W0:Y:S02]  /*0f40*/  I2F.F64.U64 R30, R30 ;  /* 0x0000001e001e7312 */ /* 0x000e240000301800 */
[----:B0-----:R1:W-:Y:S02]  /*0f50*/  STG.E.64 desc[UR6][R28.64], R30 ;  /* 0x0000001e1c007986 */ /* 0x0013e4000c101b06 */
.L_x_288:
[----:B------:R-:W-:Y:S01]  /*0f60*/  IADD3 R35, P0, PT, R40, R35, RZ ;  /* 0x0000002328237210 */ /* 0x000fe20007f1e0ff */
[----:B------:R-:W-:Y:S05]  /*0f70*/  WARPSYNC.ALL ;  /* 0x0000000000007948 */ /* 0x000fea0003800000 */
[----:B------:R-:W-:Y:S01]  /*0f80*/  IADD3.X R36, PT, PT, RZ, R36, RZ, P0, !PT ;  /* 0x00000024ff247210 */ /* 0x000fe200007fe4ff */
        /* <DEDUP_REMOVED lines=8> */
        .weak           $__internal_19_$__cuda_sm20_div_s64
        .type           $__internal_19_$__cuda_sm20_div_s64,@function
        .size           $__internal_19_$__cuda_sm20_div_s64,(.L_x_2197 - $__internal_19_$__cuda_sm20_div_s64)
$__internal_19_$__cuda_sm20_div_s64:
        /* <DEDUP_REMOVED lines=77> */
[----:B------:R-:W-:Y:S06]  /*14e0*/  RET.REL.NODEC R30 `(_ZN2at6native60_GLOBAL__N__fdc43544_27_DistributionRandomKernel_cu_f88cee4443distribution_elementwise_grid_stride_kernelImLi2EZZZNS0_9templates4cuda13random_kernelIPNS_17CUDAGeneratorImplEEEvRNS_18TensorIteratorBaseET_ENKUlvE_clEvENKUlvE4_clEvEUlP24curandStatePhilox4_32_10E_ZNS1_27distribution_nullary_kernelIdm10ulonglong2S7_SF_ZZZS5_IS7_EvS9_SA_ENKSB_clEvENKSC_clEvEUlmE_EEvS9_T2_RKT3_T4_EUlimE_EEvlNS_15PhiloxCudaStateET1_SJ_) ;  /* 0xffffffe81ec47950 */ /* 0x000fec0003c3ffff */
.L_x_290:
        /* <DEDUP_REMOVED lines=9> */
.L_x_2197:


//--------------------- .text._ZN2at6native60_GLOBAL__N__fdc43544_27_DistributionRandomKernel_cu_f88cee4443distribution_elementwise_grid_stride_kernelIjLi4EZZZNS0_9templates4cuda13random_kernelIPNS_17CUDAGeneratorImplEEEvRNS_18TensorIteratorBaseET_ENKUlvE_clEvENKUlvE3_clEvEUlP24curandStatePhilox4_32_10E0_ZNS1_27distribution_nullary_kernelIsj5uint4S7_SF_ZZZS5_IS7_EvS9_SA_ENKSB_clEvENKSC_clEvEUljE_EEvS9_T2_RKT3_T4_EUlijE0_EEvlNS_15PhiloxCudaStateET1_SJ_ --------------------------
	.section	.text._ZN2at6native60_GLOBAL__N__fdc43544_27_DistributionRandomKernel_cu_f88cee4443distribution_elementwise_grid_stride_kernelIjLi4EZZZNS0_9templates4cuda13random_kernelIPNS_17CUDAGeneratorImplEEEvRNS_18TensorIteratorBaseET_ENKUlvE_clEvENKUlvE3_clEvEUlP24curandStatePhilox4_32_10E0_ZNS1_27distribution_nullary_kernelIsj5uint4S7_SF_ZZZS5_IS7_EvS9_SA_ENKSB_clEvENKSC_clEvEUljE_EEvS9_T2_RKT3_T4_EUlijE0_EEvlNS_15PhiloxCudaStateET1_SJ_,"ax",@progbits
	.align	128
.text._ZN2at6native60_GLOBAL__N__fdc43544_27_DistributionRandomKernel_cu_f88cee4443distribution_elementwise_grid_stride_kernelIjLi4EZZZNS0_9templates4cuda13random_kernelIPNS_17CUDAGeneratorImplEEEvRNS_18TensorIteratorBaseET_ENKUlvE_clEvENKUlvE3_clEvEUlP24curandStatePhilox4_32_10E0_ZNS1_27distribution_nullary_kernelIsj5uint4S7_SF_ZZZS5_IS7_EvS9_SA_ENKSB_clEvENKSC_clEvEUljE_EEvS9_T2_RKT3_T4_EUlijE0_EEvlNS_15PhiloxCudaStateET1_SJ_:
        .type           _ZN2at6native60_GLOBAL__N__fdc43544_27_DistributionRandomKernel_cu_f88cee4443distribution_elementwise_grid_stride_kernelIjLi4EZZZNS0_9templates4cuda13random_kernelIPNS_17CUDAGeneratorImplEEEvRNS_18TensorIteratorBaseET_ENKUlvE_clEvENKUlvE3_clEvEUlP24curandStatePhilox4_32_10E0_ZNS1_27distribution_nullary_kernelIsj5uint4S7_SF_ZZZS5_IS7_EvS9_SA_ENKSB_clEvENKSC_clEvEUljE_EEvS9_T2_RKT3_T4_EUlijE0_EEvlNS_15PhiloxCudaStateET1_SJ_,@function
        .size           _ZN2at6native60_GLOBAL__N__fdc43544_27_DistributionRandomKernel_cu_f88cee4443distribution_elementwise_grid_stride_kernelIjLi4EZZZNS0_9templates4cuda13random_kernelIPNS_17CUDAGeneratorImplEEEvRNS_18TensorIteratorBaseET_ENKUlvE_clEvENKUlvE3_clEvEUlP24curandStatePhilox4_32_10E0_ZNS1_27distribution_nullary_kernelIsj5uint4S7_SF_ZZZS5_IS7_EvS9_SA_ENKSB_clEvENKSC_clEvEUljE_EEvS9_T2_RKT3_T4_EUlijE0_EEvlNS_15PhiloxCudaStateET1_SJ_,(.L_x_2199 - _ZN2at6native60_GLOBAL__N__fdc43544_27_DistributionRandomKernel_cu_f88cee4443distribution_elementwise_grid_stride_kernelIjLi4EZZZNS0_9templates4cuda13random_kernelIPNS_17CUDAGeneratorImplEEEvRNS_18TensorIteratorBaseET_ENKUlvE_clEvENKUlvE3_clEvEUlP24curandStatePhilox4_32_10E0_ZNS1_27distribution_nullary_kernelIsj5uint4S7_SF_ZZZS5_IS7_EvS9_SA_ENKSB_clEvENKSC_clEvEUljE_EEvS9_T2_RKT3_T4_EUlijE0_EEvlNS_15PhiloxCudaStateET1_SJ_)
        .other          _ZN2at6native60_GLOBAL__N__fdc43544_27_DistributionRandomKernel_cu_f88cee4443distribution_elementwise_grid_stride_kernelIjLi4EZZZNS0_9templates4cuda13random_kernelIPNS_17CUDAGeneratorImplEEEvRNS_18TensorIteratorBaseET_ENKUlvE_clEvENKUlvE3_clEvEUlP24curandStatePhilox4_32_10E0_ZNS1_27distribution_nullary_kernelIsj5uint4S7_SF_ZZZS5_IS7_EvS9_SA_ENKSB_clEvENKSC_clEvEUljE_EEvS9_T2_RKT3_T4_EUlijE0_EEvlNS_15PhiloxCudaStateET1_SJ_,@"STO_CUDA_ENTRY STV_DEFAULT"
_ZN2at6native60_GLOBAL__N__fdc43544_27_DistributionRandomKernel_cu_f88cee4443distribution_elementwise_grid_stride_kernelIjLi4EZZZNS0_9templates4cuda13random_kernelIPNS_17CUDAGeneratorImplEEEvRNS_18TensorIteratorBaseET_ENKUlvE_clEvENKUlvE3_clEvEUlP24curandStatePhilox4_32_10E0_ZNS1_27distribution_nullary_kernelIsj5uint4S7_SF_ZZZS5_IS7_EvS9_SA_ENKSB_clEvENKSC_clEvEUljE_EEvS9_T2_RKT3_T4_EUlijE0_EEvlNS_15PhiloxCudaStateET1_SJ_:
        /* <DEDUP_REMOVED lines=112> */
.L_x_291:
[----:B------:R-:W-:-:S07]  /*0700*/  MOV R28, 0x720 ;  /* 0x00000720001c7802 */ /* 0x000fce0000000f00 */
[----:B------:R-:W-:Y:S05]  /*0710*/  CALL.REL.NOINC `($__internal_20_$__cuda_sm20_div_s64) ;  /* 0x0000004800b87944 */ /* 0x000fea0003c00000 */
.L_x_292:
        /* <DEDUP_REMOVED lines=81> */
.L_x_309:
        /* <DEDUP_REMOVED lines=13> */
.L_x_294:
[----:B0-----:R-:W-:Y:S05]  /*0d00*/  BSYNC.RECONVERGENT B0 ;  /* 0x0000000000007941 */ /* 0x001fea0003800200 */
.L_x_293:
        /* <DEDUP_REMOVED lines=62> */
.L_x_295:
        /* <DEDUP_REMOVED lines=9> */
.L_x_296:
        /* <DEDUP_REMOVED lines=19> */
[----:B0-----:R3:W-:Y:S04]  /*12b0*/  @!P2 STG.E.U16 desc[UR76][R24.64], R43 ;  /* 0x0000002b1800a986 */ /* 0x0017e8000c10154c */
[----:B-1----:R3:W-:Y:S01]  /*12c0*/  @!P1 STG.E.U16 desc[UR76][R26.64], R45 ;  /* 0x0000002d1a009986 */ /* 0x0027e2000c10154c */
[----:B------:R-:W-:-:S03]  /*12d0*/  IADD3 R38, P1, PT, R39, R16, RZ ;  /* 0x0000001027267210 */ /* 0x000fc60007f3e0ff */
[----:B--2---:R3:W-:Y:S01]  /*12e0*/  @!P0 STG.E.U16 desc[UR76][R28.64], R41 ;  /* 0x000000291c008986 */ /* 0x0047e2000c10154c */
[----:B------:R-:W-:Y:S02]  /*12f0*/  ISETP.GE.U32.AND P0, PT, R38, UR48, PT ;  /* 0x0000003026007c0c */ /* 0x000fe4000bf06070 */
[----:B------:R-:W-:-:S04]  /*1300*/  IADD3.X R38, PT, PT, RZ, R17, RZ, P1, !PT ;  /* 0x00000011ff267210 */ /* 0x000fc80000ffe4ff */
[----:B------:R-:W-:-:S13]  /*1310*/  ISETP.GE.AND.EX P0, PT, R38, UR49, PT, P0 ;  /* 0x0000003126007c0c */ /* 0x000fda000bf06300 */
[----:B---3--:R-:W-:Y:S05]  /*1320*/  @P0 BRA `(.L_x_298) ;  /* 0x0000003c00880947 */ /* 0x008fea0003800000 */
[----:B------:R-:W0:Y:S01]  /*1330*/  LDC.64 R24, c[0x0][0x540] ;  /* 0x00015000ff187b82 */ /* 0x000e220000000a00 */
[----:B------:R-:W-:-:S05]  /*1340*/  LOP3.LUT R27, R42, 0x7fff, RZ, 0xc0, !PT ;  /* 0x00007fff2a1b7812 */ /* 0x000fca00078ec0ff */
[----:B0-----:R1:W-:Y:S01]  /*1350*/  STG.E.U16 desc[UR76][R24.64], R27 ;  /* 0x0000001b18007986 */ /* 0x0013e2000c10154c */
[----:B------:R-:W-:Y:S05]  /*1360*/  BRA `(.L_x_298) ;  /* 0x0000003c00787947 */ /* 0x000fea0003800000 */
.L_x_297:
        /* <DEDUP_REMOVED lines=233> */
.L_x_301:
[----:B------:R-:W0:Y:S01]  /*2200*/  LDCU.64 UR48, c[0x0][0x540] ;  /* 0x0000a800ff3077ac */ /* 0x000e220008000a00 */
[----:B------:R-:W-:Y:S02]  /*2210*/  LOP3.LUT R25, R38, 0x7fff, RZ, 0xc0, !PT ;  /* 0x00007fff26197812 */ /* 0x000fe400078ec0ff */
[----:B0-----:R-:W-:-:S04]  /*2220*/  IADD3 R26, P0, PT, R26, UR48, RZ ;  /* 0x000000301a1a7c10 */ /* 0x001fc8000ff1e0ff */
[----:B------:R-:W-:-:S05]  /*2230*/  IADD3.X R27, PT, PT, RZ, UR49, RZ, P0, !PT ;  /* 0x00000031ff1b7c10 */ /* 0x000fca00087fe4ff */
[----:B------:R0:W-:Y:S04]  /*2240*/  STG.E.U16 desc[UR76][R26.64], R25 ;  /* 0x000000191a007986 */ /* 0x0001e8000c10154c */
.L_x_300:
[----:B------:R-:W-:Y:S05]  /*2250*/  BSYNC.RECONVERGENT B0 ;  /* 0x0000000000007941 */ /* 0x000fea0003800200 */
.L_x_299:
        /* <DEDUP_REMOVED lines=245> */
.L_x_304:
[----:B------:R-:W0:Y:S01]  /*31b0*/  LDCU.64 UR48, c[0x0][0x540] ;  /* 0x0000a800ff3077ac */ /* 0x000e220008000a00 */
[----:B------:R-:W-:Y:S02]  /*31c0*/  LOP3.LUT R25, R40, 0x7fff, RZ, 0xc0, !PT ;  /* 0x00007fff28197812 */ /* 0x000fe400078ec0ff */
[----:B0-----:R-:W-:-:S04]  /*31d0*/  IADD3 R26, P0, PT, R26, UR48, RZ ;  /* 0x000000301a1a7c10 */ /* 0x001fc8000ff1e0ff */
[----:B------:R-:W-:-:S05]  /*31e0*/  IADD3.X R27, PT, PT, RZ, UR49, RZ, P0, !PT ;  /* 0x00000031ff1b7c10 */ /* 0x000fca00087fe4ff */
[----:B------:R0:W-:Y:S04]  /*31f0*/  STG.E.U16 desc[UR76][R26.64], R25 ;  /* 0x000000191a007986 */ /* 0x0001e8000c10154c */
.L_x_303:
[----:B------:R-:W-:Y:S05]  /*3200*/  BSYNC.RECONVERGENT B0 ;  /* 0x0000000000007941 */ /* 0x000fea0003800200 */
.L_x_302:
        /* <DEDUP_REMOVED lines=245> */
.L_x_307:
[----:B------:R-:W0:Y:S01]  /*4160*/  LDCU.64 UR48, c[0x0][0x540] ;  /* 0x0000a800ff3077ac */ /* 0x000e220008000a00 */
[----:B------:R-:W-:Y:S02]  /*4170*/  LOP3.LUT R25, R41, 0x7fff, RZ, 0xc0, !PT ;  /* 0x00007fff29197812 */ /* 0x000fe400078ec0ff */
[----:B0-----:R-:W-:-:S05]  /*4180*/  IADD3 R26, P0, PT, R26, UR48, RZ ;  /* 0x000000301a1a7c10 */ /* 0x001fca000ff1e0ff */
[----:B------:R-:W-:-:S05]  /*4190*/  IMAD.X R27, RZ, RZ, UR49, P0 ;  /* 0x00000031ff1b7e24 */ /* 0x000fca00080e06ff */
[----:B------:R0:W-:Y:S03]  /*41a0*/  STG.E.U16 desc[UR76][R26.64], R25 ;  /* 0x000000191a007986 */ /* 0x0001e6000c10154c */
.L_x_306:
[----:B------:R-:W-:Y:S05]  /*41b0*/  BSYNC.RECONVERGENT B0 ;  /* 0x0000000000007941 */ /* 0x000fea0003800200 */
.L_x_305:
        /* <DEDUP_REMOVED lines=244> */
.L_x_308:
[----:B------:R-:W0:Y:S01]  /*5100*/  LDCU.64 UR48, c[0x0][0x540] ;  /* 0x0000a800ff3077ac */ /* 0x000e220008000a00 */
[----:B------:R-:W-:Y:S02]  /*5110*/  LOP3.LUT R25, R42, 0x7fff, RZ, 0xc0, !PT ;  /* 0x00007fff2a197812 */ /* 0x000fe400078ec0ff */
[----:B0-----:R-:W-:-:S04]  /*5120*/  IADD3 R26, P0, PT, R26, UR48, RZ ;  /* 0x000000301a1a7c10 */ /* 0x001fc8000ff1e0ff */
[----:B------:R-:W-:-:S05]  /*5130*/  IADD3.X R27, PT, PT, RZ, UR49, RZ, P0, !PT ;  /* 0x00000031ff1b7c10 */ /* 0x000fca00087fe4ff */
[----:B------:R0:W-:Y:S04]  /*5140*/  STG.E.U16 desc[UR76][R26.64], R25 ;  /* 0x000000191a007986 */ /* 0x0001e8000c10154c */
.L_x_298:
        /* <DEDUP_REMOVED lines=11> */
        .weak           $__internal_20_$__cuda_sm20_div_s64
        .type           $__internal_20_$__cuda_sm20_div_s64,@function
        .size           $__internal_20_$__cuda_sm20_div_s64,(.L_x_2199 - $__internal_20_$__cuda_sm20_div_s64)
$__internal_20_$__cuda_sm20_div_s64:
        /* <DEDUP_REMOVED lines=77> */
[----:B------:R-:W-:Y:S06]  /*56d0*/  RET.REL.NODEC R28 `(_ZN2at6native60_GLOBAL__N__fdc43544_27_DistributionRandomKernel_cu_f88cee4443distribution_elementwise_grid_stride_kernelIjLi4EZZZNS0_9templates4cuda13random_kernelIPNS_17CUDAGeneratorImplEEEvRNS_18TensorIteratorBaseET_ENKUlvE_clEvENKUlvE3_clEvEUlP24curandStatePhilox4_32_10E0_ZNS1_27distribution_nullary_kernelIsj5uint4S7_SF_ZZZS5_IS7_EvS9_SA_ENKSB_clEvENKSC_clEvEUljE_EEvS9_T2_RKT3_T4_EUlijE0_EEvlNS_15PhiloxCudaStateET1_SJ_) ;  /* 0xffffffa81c487950 */ /* 0x000fec0003c3ffff */
.L_x_310:
        /* <DEDUP_REMOVED lines=10> */
.L_x_2199:


//--------------------- .text._ZN2at6native60_GLOBAL__N__fdc43544_27_DistributionRandomKernel_cu_f88cee4443distribution_elementwise_grid_stride_kernelIjLi4EZZZNS0_9templates4cuda13random_kernelIPNS_17CUDAGeneratorImplEEEvRNS_18TensorIteratorBaseET_ENKUlvE_clEvENKUlvE3_clEvEUlP24curandStatePhilox4_32_10E0_ZNS1_27distribution_nullary_kernelIsj5uint4S7_SF_ZZZS5_IS7_EvS9_SA_ENKSB_clEvENKSC_clEvEUljE_EEvS9_T2_RKT3_T4_EUlijE_EEvlNS_15PhiloxCudaStateET1_SJ_ --------------------------
	.section	.text._ZN2at6native60_GLOBAL__N__fdc43544_27_DistributionRandomKernel_cu_f88cee4443distribution_elementwise_grid_stride_kernelIjLi4EZZZNS0_9templates4cuda13random_kernelIPNS_17CUDAGeneratorImplEEEvRNS_18TensorIteratorBaseET_ENKUlvE_clEvENKUlvE3_clEvEUlP24curandStatePhilox4_32_10E0_ZNS1_27distribution_nullary_kernelIsj5uint4S7_SF_ZZZS5_IS7_EvS9_SA_ENKSB_clEvENKSC_clEvEUljE_EEvS9_T2_RKT3_T4_EUlijE_EEvlNS_15PhiloxCudaStateET1_SJ_,"ax",@progbits
	.align	128
.text._ZN2at6native60_GLOBAL__N__fdc43544_27_DistributionRandomKernel_cu_f88cee4443distribution_elementwise_grid_stride_kernelIjLi4EZZZNS0_9templates4cuda13random_kernelIPNS_17CUDAGeneratorImplEEEvRNS_18TensorIteratorBaseET_ENKUlvE_clEvENKUlvE3_clEvEUlP24curandStatePhilox4_32_10E0_ZNS1_27distribution_nullary_kernelIsj5uint4S7_SF_ZZZS5_IS7_EvS9_SA_ENKSB_clEvENKSC_clEvEUljE_EEvS9_T2_RKT3_T4_EUlijE_EEvlNS_15PhiloxCudaStateET1_SJ_:
        .type           _ZN2at6native60_GLOBAL__N__fdc43544_27_DistributionRandomKernel_cu_f88cee4443distribution_elementwise_grid_stride_kernelIjLi4EZZZNS0_9templates4cuda13random_kernelIPNS_17CUDAGeneratorImplEEEvRNS_18TensorIteratorBaseET_ENKUlvE_clEvENKUlvE3_clEvEUlP24curandStatePhilox4_32_10E0_ZNS1_27distribution_nullary_kernelIsj5uint4S7_SF_ZZZS5_IS7_EvS9_SA_ENKSB_clEvENKSC_clEvEUljE_EEvS9_T2_RKT3_T4_EUlijE_EEvlNS_15PhiloxCudaStateET1_SJ_,@function
        .size           _ZN2at6native60_GLOBAL__N__fdc43544_27_DistributionRandomKernel_cu_f88cee4443distribution_elementwise_grid_stride_kernelIjLi4EZZZNS0_9templates4cuda13random_kernelIPNS_17CUDAGeneratorImplEEEvRNS_18TensorIteratorBaseET_ENKUlvE_clEvENKUlvE3_clEvEUlP24curandStatePhilox4_32_10E0_ZNS1_27distribution_nullary_kernelIsj5uint4S7_SF_ZZZS5_IS7_EvS9_SA_ENKSB_clEvENKSC_clEvEUljE_EEvS9_T2_RKT3_T4_EUlijE_EEvlNS_15PhiloxCudaStateET1_SJ_,(.L_x_2201 - _ZN2at6native60_GLOBAL__N__fdc43544_27_DistributionRandomKernel_cu_f88cee4443distribution_elementwise_grid_stride_kernelIjLi4EZZZNS0_9templates4cuda13random_kernelIPNS_17CUDAGeneratorImplEEEvRNS_18TensorIteratorBaseET_ENKUlvE_clEvENKUlvE3_clEvEUlP24curandStatePhilox4_32_10E0_ZNS1_27distribution_nullary_kernelIsj5uint4S7_SF_ZZZS5_IS7_EvS9_SA_ENKSB_clEvENKSC_clEvEUljE_EEvS9_T2_RKT3_T4_EUlijE_EEvlNS_15PhiloxCudaStateET1_SJ_)
        .other          _ZN2at6native60_GLOBAL__N__fdc43544_27_DistributionRandomKernel_cu_f88cee4443distribution_elementwise_grid_stride_kernelIjLi4EZZZNS0_9templates4cuda13random_kernelIPNS_17CUDAGeneratorImplEEEvRNS_18TensorIteratorBaseET_ENKUlvE_clEvENKUlvE3_clEvEUlP24curandStatePhilox4_32_10E0_ZNS1_27distribution_nullary_kernelIsj5uint4S7_SF_ZZZS5_IS7_EvS9_SA_ENKSB_clEvENKSC_clEvEUljE_EEvS9_T2_RKT3_T4_EUlijE_EEvlNS_15PhiloxCudaStateET1_SJ_,@"STO_CUDA_ENTRY STV_DEFAULT"
_ZN2at6native60_GLOBAL__N__fdc43544_27_DistributionRandomKernel_cu_f88cee4443distribution_elementwise_grid_stride_kernelIjLi4EZZZNS0_9templates4cuda13random_kernelIPNS_17CUDAGeneratorImplEEEvRNS_18TensorIteratorBaseET_ENKUlvE_clEvENKUlvE3_clEvEUlP24curandStatePhilox4_32_10E0_ZNS1_27distribution_nullary_kernelIsj5uint4S7_SF_ZZZS5_IS7_EvS9_SA_ENKSB_clEvENKSC_clEvEUljE_EEvS9_T2_RKT3_T4_EUlijE_EEvlNS_15PhiloxCudaStateET1_SJ_:
        /* <DEDUP_REMOVED lines=113> */
.L_x_311:
[----:B------:R-:W-:-:S07]  /*0710*/  MOV R32, 0x730 ;  /* 0x0000073000207802 */ /* 0x000fce0000000f00 */
[----:B------:R-:W-:Y:S05]  /*0720*/  CALL.REL.NOINC `($__internal_21_$__cuda_sm20_div_s64) ;  /* 0x0000000800387944 */ /* 0x000fea0003c00000 */
.L_x_312:
        /* <DEDUP_REMOVED lines=14> */
.L_x_317:
        /* <DEDUP_REMOVED lines=13> */
.L_x_314:
[----:B0-----:R-:W-:Y:S05]  /*08e0*/  BSYNC.RECONVERGENT B0 ;  /* 0x0000000000007941 */ /* 0x001fea0003800200 */
.L_x_313:
        /* <DEDUP_REMOVED lines=51> */
.L_x_315:
        /* <DEDUP_REMOVED lines=9> */
.L_x_316:
        /* <DEDUP_REMOVED lines=28> */
[----:B------:R2:W-:Y:S01]  /*0e70*/  @!P0 STG.E.U16 desc[UR6][R34.64], R45 ;  /* 0x0000002d22008986 */ /* 0x0005e2000c101506 */
        /* <DEDUP_REMOVED lines=17> */
[----:B------:R1:W-:Y:S01]  /*0f90*/  @!P1 STG.E.U16 desc[UR6][R28.64], R51 ;  /* 0x000000331c009986 */ /* 0x0003e2000c101506 */
[----:B------:R-:W-:Y:S02]  /*0fa0*/  @!P2 LEA.HI.X.SX32 R31, R27, R31, 0x1, P5 ;  /* 0x0000001f1b1fa211 */ /* 0x000fe400028f0eff */
[----:B------:R-:W-:-:S05]  /*0fb0*/  @!P2 LOP3.LUT R27, R48, 0x7fff, RZ, 0xc0, !PT ;  /* 0x00007fff301ba812 */ /* 0x000fca00078ec0ff */
[----:B------:R1:W-:Y:S04]  /*0fc0*/  @!P2 STG.E.U16 desc[UR6][R30.64], R27 ;  /* 0x0000001b1e00a986 */ /* 0x0003e8000c101506 */
[----:B------:R1:W-:Y:S01]  /*0fd0*/  @!P3 STG.E.U16 desc[UR6][R32.64], R49 ;  /* 0x000000312000b986 */ /* 0x0003e2000c101506 */
[----:B------:R-:W-:Y:S06]  /*0fe0*/  BAR.SYNC.DEFER_BLOCKING 0x0 ;  /* 0x0000000000007b1d */ /* 0x000fec0000010000 */
[----:B------:R-:W-:Y:S05]  /*0ff0*/  @!P0 BRA `(.L_x_317) ;  /* 0xfffffff800048947 */ /* 0x000fea000383ffff */
[----:B------:R-:W-:Y:S05]  /*1000*/  EXIT ;  /* 0x000000000000794d */ /* 0x000fea0003800000 */
        .weak           $__internal_21_$__cuda_sm20_div_s64
        .type           $__internal_21_$__cuda_sm20_div_s64,@function
        .size           $__internal_21_$__cuda_sm20_div_s64,(.L_x_2201 - $__internal_21_$__cuda_sm20_div_s64)
$__internal_21_$__cuda_sm20_div_s64:
        /* <DEDUP_REMOVED lines=78> */
[----:B------:R-:W-:Y:S06]  /*14f0*/  RET.REL.NODEC R24 `(_ZN2at6native60_GLOBAL__N__fdc43544_27_DistributionRandomKernel_cu_f88cee4443distribution_elementwise_grid_stride_kernelIjLi4EZZZNS0_9templates4cuda13random_kernelIPNS_17CUDAGeneratorImplEEEvRNS_18TensorIteratorBaseET_ENKUlvE_clEvENKUlvE3_clEvEUlP24curandStatePhilox4_32_10E0_ZNS1_27distribution_nullary_kernelIsj5uint4S7_SF_ZZZS5_IS7_EvS9_SA_ENKSB_clEvENKSC_clEvEUljE_EEvS9_T2_RKT3_T4_EUlijE_EEvlNS_15PhiloxCudaStateET1_SJ_) ;  /* 0xffffffe818c07950 */ /* 0x000fec0003c3ffff */
.L_x_318:
        /* <DEDUP_REMOVED lines=16> */
.L_x_2201:


//--------------------- .text._ZN2at6native60_GLOBAL__N__fdc43544_27_DistributionRandomKernel_cu_f88cee4443distribution_elementwise_grid_stride_kernelImLi2EZZZNS0_9templates4cuda13random_kernelIPNS_17CUDAGeneratorImplEEEvRNS_18TensorIteratorBaseET_ENKUlvE_clEvENKUlvE3_clEvEUlP24curandStatePhilox4_32_10E_ZNS1_27distribution_nullary_kernelIsm10ulonglong2S7_SF_ZZZS5_IS7_EvS9_SA_ENKSB_clEvENKSC_clEvEUlmE_EEvS9_T2_RKT3_T4_EUlimE0_EEvlNS_15PhiloxCudaStateET1_SJ_ --------------------------
	.section	.text._ZN2at6native60_GLOBAL__N__fdc43544_27_DistributionRandomKernel_cu_f88cee4443distribution_elementwise_grid_stride_kernelImLi2EZZZNS0_9templates4cuda13random_kernelIPNS_17CUDAGeneratorImplEEEvRNS_18TensorIteratorBaseET_ENKUlvE_clEvENKUlvE3_clEvEUlP24curandStatePhilox4_32_10E_ZNS1_27distribution_nullary_kernelIsm10ulonglong2S7_SF_ZZZS5_IS7_EvS9_SA_ENKSB_clEvENKSC_clEvEUlmE_EEvS9_T2_RKT3_T4_EUlimE0_EEvlNS_15PhiloxCudaStateET1_SJ_,"ax",@progbits
	.align	128
.text._ZN2at6native60_GLOBAL__N__fdc43544_27_DistributionRandomKernel_cu_f88cee4443distribution_elementwise_grid_stride_kernelImLi2EZZZNS0_9templates4cuda13random_kernelIPNS_17CUDAGeneratorImplEEEvRNS_18TensorIteratorBaseET_ENKUlvE_clEvENKUlvE3_clEvEUlP24curandStatePhilox4_32_10E_ZNS1_27distribution_nullary_kernelIsm10ulonglong2S7_SF_ZZZS5_IS7_EvS9_SA_ENKSB_clEvENKSC_clEvEUlmE_EEvS9_T2_RKT3_T4_EUlimE0_EEvlNS_15PhiloxCudaStateET1_SJ_:
        .type           _ZN2at6native60_GLOBAL__N__fdc43544_27_DistributionRandomKernel_cu_f88cee4443distribution_elementwise_grid_stride_kernelImLi2EZZZNS0_9templates4cuda13random_kernelIPNS_17CUDAGeneratorImplEEEvRNS_18TensorIteratorBaseET_ENKUlvE_clEvENKUlvE3_clEvEUlP24curandStatePhilox4_32_10E_ZNS1_27distribution_nullary_kernelIsm10ulonglong2S7_SF_ZZZS5_IS7_EvS9_SA_ENKSB_clEvENKSC_clEvEUlmE_EEvS9_T2_RKT3_T4_EUlimE0_EEvlNS_15PhiloxCudaStateET1_SJ_,@function
        .size           _ZN2at6native60_GLOBAL__N__fdc43544_27_DistributionRandomKernel_cu_f88cee4443distribution_elementwise_grid_stride_kernelImLi2EZZZNS0_9templates4cuda13random_kernelIPNS_17CUDAGeneratorImplEEEvRNS_18TensorIteratorBaseET_ENKUlvE_clEvENKUlvE3_clEvEUlP24curandStatePhilox4_32_10E_ZNS1_27distribution_nullary_kernelIsm10ulonglong2S7_SF_ZZZS5_IS7_EvS9_SA_ENKSB_clEvENKSC_clEvEUlmE_EEvS9_T2_RKT3_T4_EUlimE0_EEvlNS_15PhiloxCudaStateET1_SJ_,(.L_x_2203 - _ZN2at6native60_GLOBAL__N__fdc43544_27_DistributionRandomKernel_cu_f88cee4443distribution_elementwise_grid_stride_kernelImLi2EZZZNS0_9templates4cuda13random_kernelIPNS_17CUDAGeneratorImplEEEvRNS_18TensorIteratorBaseET_ENKUlvE_clEvENKUlvE3_clEvEUlP24curandStatePhilox4_32_10E_ZNS1_27distribution_nullary_kernelIsm10ulonglong2S7_SF_ZZZS5_IS7_EvS9_SA_ENKSB_clEvENKSC_clEvEUlmE_EEvS9_T2_RKT3_T4_EUlimE0_EEvlNS_15PhiloxCudaStateET1_SJ_)
        .other          _ZN2at6native60_GLOBAL__N__fdc43544_27_DistributionRandomKernel_cu_f88cee4443distribution_elementwise_grid_stride_kernelImLi2EZZZNS0_9templates4cuda13random_kernelIPNS_17CUDAGeneratorImplEEEvRNS_18TensorIteratorBaseET_ENKUlvE_clEvENKUlvE3_clEvEUlP24curandStatePhilox4_32_10E_ZNS1_27distribution_nullary_kernelIsm10ulonglong2S7_SF_ZZZS5_IS7_EvS9_SA_ENKSB_clEvENKSC_clEvEUlmE_EEvS9_T2_RKT3_T4_EUlimE0_EEvlNS_15PhiloxCudaStateET1_SJ_,@"STO_CUDA_ENTRY STV_DEFAULT"
_ZN2at6native60_GLOBAL__N__fdc43544_27_DistributionRandomKernel_cu_f88cee4443distribution_elementwise_grid_stride_kernelImLi2EZZZNS0_9templates4cuda13random_kernelIPNS_17CUDAGeneratorImplEEEvRNS_18TensorIteratorBaseET_ENKUlvE_clEvENKUlvE3_clEvEUlP24curandStatePhilox4_32_10E_ZNS1_27distribution_nullary_kernelIsm10ulonglong2S7_SF_ZZZS5_IS7_EvS9_SA_ENKSB_clEvENKSC_clEvEUlmE_EEvS9_T2_RKT3_T4_EUlimE0_EEvlNS_15PhiloxCudaStateET1_SJ_:
        /* <DEDUP_REMOVED lines=107> */
.L_x_319:
[----:B------:R-:W-:-:S07]  /*06b0*/  MOV R34, 0x6d0 ;  /* 0x000006d000227802 */ /* 0x000fce0000000f00 */
[----:B------:R-:W-:Y:S05]  /*06c0*/  CALL.REL.NOINC `($__internal_22_$__cuda_sm20_div_s64) ;  /* 0x0000002800387944 */ /* 0x000fea0003c00000 */
.L_x_320:
        /* <DEDUP_REMOVED lines=82> */
.L_x_331:
        /* <DEDUP_REMOVED lines=13> */
.L_x_322:
[----:B0-----:R-:W-:Y:S05]  /*0cc0*/  BSYNC.RECONVERGENT B0 ;  /* 0x0000000000007941 */ /* 0x001fea0003800200 */
.L_x_321:
        /* <DEDUP_REMOVED lines=52> */
.L_x_323:
[----:B------:R-:W-:Y:S01]  /*1010*/  ISETP.NE.AND P0, PT, R37, 0x3, PT ;  /* 0x000000032500780c */ /* 0x000fe20003f05270 */
[----:B------:R-:W-:Y:S01]  /*1020*/  IMAD.MOV.U32 R40, RZ, RZ, R36 ;  /* 0x000000ffff287224 */ /* 0x000fe200078e0024 */
[----:B------:R-:W-:-:S11]  /*1030*/  MOV R39, R42 ;  /* 0x0000002a00277202 */ /* 0x000fd60000000f00 */
[----:B------:R-:W-:Y:S02]  /*1040*/  @P0 MOV R39, R41 ;  /* 0x0000002900270202 */ /* 0x000fe40000000f00 */
[----:B------:R-:W-:-:S07]  /*1050*/  @P0 MOV R40, R38 ;  /* 0x0000002600280202 */ /* 0x000fce0000000f00 */
.L_x_324:
[----:B------:R-:W-:-:S09]  /*1060*/  UISETP.NE.AND UP0, UPT, UR4, URZ, UPT ;  /* 0x000000ff0400728c */ /* 0x000fd2000bf05270 */
[----:B------:R-:W-:Y:S05]  /*1070*/  BRA.U UP0, `(.L_x_325) ;  /* 0x0000000100387547 */ /* 0x000fea000b800000 */
[----:B------:R-:W-:Y:S02]  /*1080*/  ISETP.GE.U32.AND P0, PT, R18, UR32, PT ;  /* 0x0000002012007c0c */ /* 0x000fe4000bf06070 */
[----:B------:R-:W-:Y:S02]  /*1090*/  IADD3 R41, P1, PT, R17, R18, RZ ;  /* 0x0000001211297210 */ /* 0x000fe40007f3e0ff */
[----:B------:R-:W-:-:S13]  /*10a0*/  ISETP.GE.AND.EX P0, PT, R28, UR33, PT, P0 ;  /* 0x000000211c007c0c */ /* 0x000fda000bf06300 */
[----:B------:R-:W0:Y:S01]  /*10b0*/  @!P0 LDC.64 R26, c[0x0][0x540] ;  /* 0x00015000ff1a8b82 */ /* 0x000e220000000a00 */
[----:B------:R-:W-:-:S05]  /*10c0*/  @!P0 LOP3.LUT R39, R39, 0x7fff, RZ, 0xc0, !PT ;  /* 0x00007fff27278812 */ /* 0x000fca00078ec0ff */
[----:B0-----:R1:W-:Y:S01]  /*10d0*/  @!P0 STG.E.U16 desc[UR76][R26.64], R39 ;  /* 0x000000271a008986 */ /* 0x0013e2000c10154c */
[----:B------:R-:W-:Y:S01]  /*10e0*/  ISETP.GE.U32.AND P0, PT, R41, UR32, PT ;  /* 0x0000002029007c0c */ /* 0x000fe2000bf06070 */
[----:B------:R-:W-:-:S05]  /*10f0*/  IMAD.X R41, RZ, RZ, R28, P1 ;  /* 0x000000ffff297224 */ /* 0x000fca00008e061c */
[----:B------:R-:W-:-:S13]  /*1100*/  ISETP.GE.AND.EX P0, PT, R41, UR33, PT, P0 ;  /* 0x0000002129007c0c */ /* 0x000fda000bf06300 */
[----:B-1----:R-:W-:Y:S05]  /*1110*/  @P0 BRA `(.L_x_326) ;  /* 0x0000001c00840947 */ /* 0x002fea0003800000 */
[----:B------:R-:W0:Y:S01]  /*1120*/  LDC.64 R26, c[0x0][0x540] ;  /* 0x00015000ff1a7b82 */ /* 0x000e220000000a00 */
[----:B------:R-:W-:-:S05]  /*1130*/  LOP3.LUT R39, R40, 0x7fff, RZ, 0xc0, !PT ;  /* 0x00007fff28277812 */ /* 0x000fca00078ec0ff */
[----:B0-----:R1:W-:Y:S01]  /*1140*/  STG.E.U16 desc[UR76][R26.64], R39 ;  /* 0x000000271a007986 */ /* 0x0013e2000c10154c */
[----:B------:R-:W-:Y:S05]  /*1150*/  BRA `(.L_x_326) ;  /* 0x0000001c00747947 */ /* 0x000fea0003800000 */
.L_x_325:
        /* <DEDUP_REMOVED lines=233> */
.L_x_329:
[----:B------:R-:W0:Y:S01]  /*1ff0*/  LDCU.64 UR48, c[0x0][0x540] ;  /* 0x0000a800ff3077ac */ /* 0x000e220008000a00 */
[----:B------:R-:W-:Y:S02]  /*2000*/  LOP3.LUT R39, R39, 0x7fff, RZ, 0xc0, !PT ;  /* 0x00007fff27277812 */ /* 0x000fe400078ec0ff */
[----:B0-----:R-:W-:-:S04]  /*2010*/  IADD3 R26, P0, PT, R41, UR48, RZ ;  /* 0x00000030291a7c10 */ /* 0x001fc8000ff1e0ff */
[----:B------:R-:W-:-:S05]  /*2020*/  IADD3.X R27, PT, PT, RZ, UR49, RZ, P0, !PT ;  /* 0x00000031ff1b7c10 */ /* 0x000fca00087fe4ff */
[----:B------:R0:W-:Y:S04]  /*2030*/  STG.E.U16 desc[UR76][R26.64], R39 ;  /* 0x000000271a007986 */ /* 0x0001e8000c10154c */
.L_x_328:
[----:B------:R-:W-:Y:S05]  /*2040*/  BSYNC.RECONVERGENT B0 ;  /* 0x0000000000007941 */ /* 0x000fea0003800200 */
.L_x_327:
        /* <DEDUP_REMOVED lines=233> */
.L_x_330:
[----:B------:R-:W0:Y:S02]  /*2ee0*/  LDCU.64 UR48, c[0x0][0x540] ;  /* 0x0000a800ff3077ac */ /* 0x000e240008000a00 */
[----:B0-----:R-:W-:Y:S02]  /*2ef0*/  IADD3 R26, P0, PT, R39, UR48, RZ ;  /* 0x00000030271a7c10 */ /* 0x001fe4000ff1e0ff */
[----:B------:R-:W-:Y:S02]  /*2f00*/  LOP3.LUT R39, R40, 0x7fff, RZ, 0xc0, !PT ;  /* 0x00007fff28277812 */ /* 0x000fe400078ec0ff */
[----:B------:R-:W-:-:S05]  /*2f10*/  IADD3.X R27, PT, PT, RZ, UR49, RZ, P0, !PT ;  /* 0x00000031ff1b7c10 */ /* 0x000fca00087fe4ff */
[----:B------:R0:W-:Y:S04]  /*2f20*/  STG.E.U16 desc[UR76][R26.64], R39 ;  /* 0x000000271a007986 */ /* 0x0001e8000c10154c */
.L_x_326:
        /* <DEDUP_REMOVED lines=8> */
        .weak           $__internal_22_$__cuda_sm20_div_s64
        .type           $__internal_22_$__cuda_sm20_div_s64,@function
        .size           $__internal_22_$__cuda_sm20_div_s64,(.L_x_2203 - $__internal_22_$__cuda_sm20_div_s64)
$__internal_22_$__cuda_sm20_div_s64:
        /* <DEDUP_REMOVED lines=77> */
[----:B------:R-:W-:Y:S06]  /*3480*/  RET.REL.NODEC R34 `(_ZN2at6native60_GLOBAL__N__fdc43544_27_DistributionRandomKernel_cu_f88cee4443distribution_elementwise_grid_stride_kernelImLi2EZZZNS0_9templates4cuda13random_kernelIPNS_17CUDAGeneratorImplEEEvRNS_18TensorIteratorBaseET_ENKUlvE_clEvENKUlvE3_clEvEUlP24curandStatePhilox4_32_10E_ZNS1_27distribution_nullary_kernelIsm10ulonglong2S7_SF_ZZZS5_IS7_EvS9_SA_ENKSB_clEvENKSC_clEvEUlmE_EEvS9_T2_RKT3_T4_EUlimE0_EEvlNS_15PhiloxCudaStateET1_SJ_) ;  /* 0xffffffc822dc7950 */ /* 0x000fec0003c3ffff */
.L_x_332:
        /* <DEDUP_REMOVED lines=15> */
.L_x_2203:


//--------------------- .text._ZN2at6native60_GLOBAL__N__fdc43544_27_DistributionRandomKernel_cu_f88cee4443distribution_elementwise_grid_stride_kernelImLi2EZZZNS0_9templates4cuda13random_kernelIPNS_17CUDAGeneratorImplEEEvRNS_18TensorIteratorBaseET_ENKUlvE_clEvENKUlvE3_clEvEUlP24curandStatePhilox4_32_10E_ZNS1_27distribution_nullary_kernelIsm10ulonglong2S7_SF_ZZZS5_IS7_EvS9_SA_ENKSB_clEvENKSC_clEvEUlmE_EEvS9_T2_RKT3_T4_EUlimE_EEvlNS_15PhiloxCudaStateET1_SJ_ --------------------------
	.section	.text._ZN2at6native60_GLOBAL__N__fdc43544_27_DistributionRandomKernel_cu_f88cee4443distribution_elementwise_grid_stride_kernelImLi2EZZZNS0_9templates4cuda13random_kernelIPNS_17CUDAGeneratorImplEEEvRNS_18TensorIteratorBaseET_ENKUlvE_clEvENKUlvE3_clEvEUlP24curandStatePhilox4_32_10E_ZNS1_27distribution_nullary_kernelIsm10ulonglong2S7_SF_ZZZS5_IS7_EvS9_SA_ENKSB_clEvENKSC_clEvEUlmE_EEvS9_T2_RKT3_T4_EUlimE_EEvlNS_15PhiloxCudaStateET1_SJ_,"ax",@progbits
	.align	128
.text._ZN2at6native60_GLOBAL__N__fdc43544_27_DistributionRandomKernel_cu_f88cee4443distribution_elementwise_grid_stride_kernelImLi2EZZZNS0_9templates4cuda13random_kernelIPNS_17CUDAGeneratorImplEEEvRNS_18TensorIteratorBaseET_ENKUlvE_clEvENKUlvE3_clEvEUlP24curandStatePhilox4_32_10E_ZNS1_27distribution_nullary_kernelIsm10ulonglong2S7_SF_ZZZS5_IS7_EvS9_SA_ENKSB_clEvENKSC_clEvEUlmE_EEvS9_T2_RKT3_T4_EUlimE_EEvlNS_15PhiloxCudaStateET1_SJ_:
        .type           _ZN2at6native60_GLOBAL__N__fdc43544_27_DistributionRandomKernel_cu_f88cee4443distribution_elementwise_grid_stride_kernelImLi2EZZZNS0_9templates4cuda13random_kernelIPNS_17CUDAGeneratorImplEEEvRNS_18TensorIteratorBaseET_ENKUlvE_clEvENKUlvE3_clEvEUlP24curandStatePhilox4_32_10E_ZNS1_27distribution_nullary_kernelIsm10ulonglong2S7_SF_ZZZS5_IS7_EvS9_SA_ENKSB_clEvENKSC_clEvEUlmE_EEvS9_T2_RKT3_T4_EUlimE_EEvlNS_15PhiloxCudaStateET1_SJ_,@function
        .size           _ZN2at6native60_GLOBAL__N__fdc43544_27_DistributionRandomKernel_cu_f88cee4443distribution_elementwise_grid_stride_kernelImLi2EZZZNS0_9templates4cuda13random_kernelIPNS_17CUDAGeneratorImplEEEvRNS_18TensorIteratorBaseET_ENKUlvE_clEvENKUlvE3_clEvEUlP24curandStatePhilox4_32_10E_ZNS1_27distribution_nullary_kernelIsm10ulonglong2S7_SF_ZZZS5_IS7_EvS9_SA_ENKSB_clEvENKSC_clEvEUlmE_EEvS9_T2_RKT3_T4_EUlimE_EEvlNS_15PhiloxCudaStateET1_SJ_,(.L_x_2205 - _ZN2at6native60_GLOBAL__N__fdc43544_27_DistributionRandomKernel_cu_f88cee4443distribution_elementwise_grid_stride_kernelImLi2EZZZNS0_9templates4cuda13random_kernelIPNS_17CUDAGeneratorImplEEEvRNS_18TensorIteratorBaseET_ENKUlvE_clEvENKUlvE3_clEvEUlP24curandStatePhilox4_32_10E_ZNS1_27distribution_nullary_kernelIsm10ulonglong2S7_SF_ZZZS5_IS7_EvS9_SA_ENKSB_clEvENKSC_clEvEUlmE_EEvS9_T2_RKT3_T4_EUlimE_EEvlNS_15PhiloxCudaStateET1_SJ_)
        .other          _ZN2at6native60_GLOBAL__N__fdc43544_27_DistributionRandomKernel_cu_f88cee4443distribution_elementwise_grid_stride_kernelImLi2EZZZNS0_9templates4cuda13random_kernelIPNS_17CUDAGeneratorImplEEEvRNS_18TensorIteratorBaseET_ENKUlvE_clEvENKUlvE3_clEvEUlP24curandStatePhilox4_32_10E_ZNS1_27distribution_nullary_kernelIsm10ulonglong2S7_SF_ZZZS5_IS7_EvS9_SA_ENKSB_clEvENKSC_clEvEUlmE_EEvS9_T2_RKT3_T4_EUlimE_EEvlNS_15PhiloxCudaStateET1_SJ_,@"STO_CUDA_ENTRY STV_DEFAULT"
_ZN2at6native60_GLOBAL__N__fdc43544_27_DistributionRandomKernel_cu_f88cee4443distribution_elementwise_grid_stride_kernelImLi2EZZZNS0_9templates4cuda13random_kernelIPNS_17CUDAGeneratorImplEEEvRNS_18TensorIteratorBaseET_ENKUlvE_clEvENKUlvE3_clEvEUlP24curandStatePhilox4_32_10E_ZNS1_27distribution_nullary_kernelIsm10ulonglong2S7_SF_ZZZS5_IS7_EvS9_SA_ENKSB_clEvENKSC_clEvEUlmE_EEvS9_T2_RKT3_T4_EUlimE_EEvlNS_15PhiloxCudaStateET1_SJ_:
        /* <DEDUP_REMOVED lines=108> */
.L_x_333:
[----:B------:R-:W-:-:S07]  /*06c0*/  MOV R24, 0x6e0 ;  /* 0x000006e000187802 */ /* 0x000fce0000000f00 */
[----:B------:R-:W-:Y:S05]  /*06d0*/  CALL.REL.NOINC `($__internal_23_$__cuda_sm20_div_s64) ;  /* 0x0000000400c87944 */ /* 0x000fea0003c00000 */
.L_x_334:
        /* <DEDUP_REMOVED lines=17> */
.L_x_339:
        /* <DEDUP_REMOVED lines=13> */
.L_x_336:
[----:B0-----:R-:W-:Y:S05]  /*08c0*/  BSYNC.RECONVERGENT B0 ;  /* 0x0000000000007941 */ /* 0x001fea0003800200 */
.L_x_335:
        /* <DEDUP_REMOVED lines=48> */
.L_x_337:
[----:B------:R-:W-:Y:S01]  /*0bd0*/  ISETP.NE.AND P0, PT, R36, 0x3, PT ;  /* 0x000000032400780c */ /* 0x000fe20003f05270 */
[----:B------:R-:W-:Y:S02]  /*0be0*/  IMAD.MOV.U32 R40, RZ, RZ, R22 ;  /* 0x000000ffff287224 */ /* 0x000fe400078e0016 */
[----:B------:R-:W-:-:S10]  /*0bf0*/  IMAD.MOV.U32 R38, RZ, RZ, R35 ;  /* 0x000000ffff267224 */ /* 0x000fd400078e0023 */
[----:B------:R-:W-:Y:S01]  /*0c00*/  @P0 MOV R40, R41 ;  /* 0x0000002900280202 */ /* 0x000fe20000000f00 */
[----:B------:R-:W-:-:S07]  /*0c10*/  @P0 IMAD.MOV.U32 R38, RZ, RZ, R20 ;  /* 0x000000ffff260224 */ /* 0x000fce00078e0014 */
.L_x_338:
        /* <DEDUP_REMOVED lines=17> */
[----:B------:R1:W-:Y:S01]  /*0d30*/  @!P0 STG.E.U16 desc[UR6][R22.64], R41 ;  /* 0x0000002916008986 */ /* 0x0003e2000c101506 */
        /* <DEDUP_REMOVED lines=8> */
[----:B------:R1:W-:Y:S01]  /*0dc0*/  @!P1 STG.E.U16 desc[UR6][R24.64], R21 ;  /* 0x0000001518009986 */ /* 0x0003e2000c101506 */
[----:B------:R-:W-:Y:S06]  /*0dd0*/  BAR.SYNC.DEFER_BLOCKING 0x0 ;  /* 0x0000000000007b1d */ /* 0x000fec0000010000 */
[----:B------:R-:W-:Y:S05]  /*0de0*/  @!P0 BRA `(.L_x_339) ;  /* 0xfffffff800808947 */ /* 0x000fea000383ffff */
[----:B------:R-:W-:Y:S05]  /*0df0*/  EXIT ;  /* 0x000000000000794d */ /* 0x000fea0003800000 */
        .weak           $__internal_23_$__cuda_sm20_div_s64
        .type           $__internal_23_$__cuda_sm20_div_s64,@function
        .size           $__internal_23_$__cuda_sm20_div_s64,(.L_x_2205 - $__internal_23_$__cuda_sm20_div_s64)
$__internal_23_$__cuda_sm20_div_s64:
        /* <DEDUP_REMOVED lines=77> */
[----:B------:R-:W-:Y:S06]  /*12d0*/  RET.REL.NODEC R24 `(_ZN2at6native60_GLOBAL__N__fdc43544_27_DistributionRandomKernel_cu_f88cee4443distribution_elementwise_grid_stride_kernelImLi2EZZZNS0_9templates4cuda13random_kernelIPNS_17CUDAGeneratorImplEEEvRNS_18TensorIteratorBaseET_ENKUlvE_clEvENKUlvE3_clEvEUlP24curandStatePhilox4_32_10E_ZNS1_27distribution_nullary_kernelIsm10ulonglong2S7_SF_ZZZS5_IS7_EvS9_SA_ENKSB_clEvENKSC_clEvEUlmE_EEvS9_T2_RKT3_T4_EUlimE_EEvlNS_15PhiloxCudaStateET1_SJ_) ;  /* 0xffffffec18487950 */ /* 0x000fec0003c3ffff */
.L_x_340:
        /* <DEDUP_REMOVED lines=10> */
.L_x_2205:


//--------------------- .text._ZN2at6native60_GLOBAL__N__fdc43544_27_DistributionRandomKernel_cu_f88cee4443distribution_elementwise_grid_stride_kernelIjLi4EZZZNS0_9templates4cuda13random_kernelIPNS_17CUDAGeneratorImplEEEvRNS_18TensorIteratorBaseET_ENKUlvE_clEvENKUlvE2_clEvEUlP24curandStatePhilox4_32_10E0_ZNS1_27distribution_nullary_kernelIlj5uint4S7_SF_ZZZS5_IS7_EvS9_SA_ENKSB_clEvENKSC_clEvEUljE_EEvS9_T2_RKT3_T4_EUlijE0_EEvlNS_15PhiloxCudaStateET1_SJ_ --------------------------
	.section	.text._ZN2at6native60_GLOBAL__N__fdc43544_27_DistributionRandomKernel_cu_f88cee4443distribution_elementwise_grid_stride_kernelIjLi4EZZZNS0_9templates4cuda13random_kernelIPNS_17CUDAGeneratorImplEEEvRNS_18TensorIteratorBaseET_ENKUlvE_clEvENKUlvE2_clEvEUlP24curandStatePhilox4_32_10E0_ZNS1_27distribution_nullary_kernelIlj5uint4S7_SF_ZZZS5_IS7_EvS9_SA_ENKSB_clEvENKSC_clEvEUljE_EEvS9_T2_RKT3_T4_EUlijE0_EEvlNS_15PhiloxCudaStateET1_SJ_,"ax",@progbits
	.align	128
.text._ZN2at6native60_GLOBAL__N__fdc43544_27_DistributionRandomKernel_cu_f88cee4443distribution_elementwise_grid_stride_kernelIjLi4EZZZNS0_9templates4cuda13random_kernelIPNS_17CUDAGeneratorImplEEEvRNS_18TensorIteratorBaseET_ENKUlvE_clEvENKUlvE2_clEvEUlP24curandStatePhilox4_32_10E0_ZNS1_27distribution_nullary_kernelIlj5uint4S7_SF_ZZZS5_IS7_EvS9_SA_ENKSB_clEvENKSC_clEvEUljE_EEvS9_T2_RKT3_T4_EUlijE0_EEvlNS_15PhiloxCudaStateET1_SJ_:
        .type           _ZN2at6native60_GLOBAL__N__fdc43544_27_DistributionRandomKernel_cu_f88cee4443distribution_elementwise_grid_stride_kernelIjLi4EZZZNS0_9templates4cuda13random_kernelIPNS_17CUDAGeneratorImplEEEvRNS_18TensorIteratorBaseET_ENKUlvE_clEvENKUlvE2_clEvEUlP24curandStatePhilox4_32_10E0_ZNS1_27distribution_nullary_kernelIlj5uint4S7_SF_ZZZS5_IS7_EvS9_SA_ENKSB_clEvENKSC_clEvEUljE_EEvS9_T2_RKT3_T4_EUlijE0_EEvlNS_15PhiloxCudaStateET1_SJ_,@function
        .size           _ZN2at6native60_GLOBAL__N__fdc43544_27_DistributionRandomKernel_cu_f88cee4443distribution_elementwise_grid_stride_kernelIjLi4EZZZNS0_9templates4cuda13random_kernelIPNS_17CUDAGeneratorImplEEEvRNS_18TensorIteratorBaseET_ENKUlvE_clEvENKUlvE2_clEvEUlP24curandStatePhilox4_32_10E0_ZNS1_27distribution_nullary_kernelIlj5uint4S7_SF_ZZZS5_IS7_EvS9_SA_ENKSB_clEvENKSC_clEvEUljE_EEvS9_T2_RKT3_T4_EUlijE0_EEvlNS_15PhiloxCudaStateET1_SJ_,(.L_x_2207 - _ZN2at6native60_GLOBAL__N__fdc43544_27_DistributionRandomKernel_cu_f88cee4443distribution_elementwise_grid_stride_kernelIjLi4EZZZNS0_9templates4cuda13random_kernelIPNS_17CUDAGeneratorImplEEEvRNS_18TensorIteratorBaseET_ENKUlvE_clEvENKUlvE2_clEvEUlP24curandStatePhilox4_32_10E0_ZNS1_27distribution_nullary_kernelIlj5uint4S7_SF_ZZZS5_IS7_EvS9_SA_ENKSB_clEvENKSC_clEvEUljE_EEvS9_T2_RKT3_T4_EUlijE0_EEvlNS_15PhiloxCudaStateET1_SJ_)
        .other          _ZN2at6native60_GLOBAL__N__fdc43544_27_DistributionRandomKernel_cu_f88cee4443distribution_elementwise_grid_stride_kernelIjLi4EZZZNS0_9templates4cuda13random_kernelIPNS_17CUDAGeneratorImplEEEvRNS_18TensorIteratorBaseET_ENKUlvE_clEvENKUlvE2_clEvEUlP24curandStatePhilox4_32_10E0_ZNS1_27distribution_nullary_kernelIlj5uint4S7_SF_ZZZS5_IS7_EvS9_SA_ENKSB_clEvENKSC_clEvEUljE_EEvS9_T2_RKT3_T4_EUlijE0_EEvlNS_15PhiloxCudaStateET1_SJ_,@"STO_CUDA_ENTRY STV_DEFAULT"
_ZN2at6native60_GLOBAL__N__fdc43544_27_DistributionRandomKernel_cu_f88cee4443distribution_elementwise_grid_stride_kernelIjLi4EZZZNS0_9templates4cuda13random_kernelIPNS_17CUDAGeneratorImplEEEvRNS_18TensorIteratorBaseET_ENKUlvE_clEvENKUlvE2_clEvEUlP24curandStatePhilox4_32_10E0_ZNS1_27distribution_nullary_kernelIlj5uint4S7_SF_ZZZS5_IS7_EvS9_SA_ENKSB_clEvENKSC_clEvEUljE_EEvS9_T2_RKT3_T4_EUlijE0_EEvlNS_15PhiloxCudaStateET1_SJ_:
        /* <DEDUP_REMOVED lines=21> */
[----:B------:R-:W1:Y:S02]  /*0150*/  LDCU.64 UR4, c[0x0][0x380] ;  /* 0x00007000ff0477ac */ /* 0x000e640008000a00 */
[----:B-1----:R-:W-:-:S04]  /*0160*/  UIADD3 UR4, UP0, UPT, UR4, -0x1, URZ ;  /* 0xffffffff04047890 */ /* 0x002fc8000ff1e0ff */
[----:B------:R-:W-:-:S04]  /*0170*/  UIADD3.X UR5, UPT, UPT, UR5, -0x1, URZ, UP0, !UPT ;  /* 0xffffffff05057890 */ /* 0x000fc800087fe4ff */
[----:B------:R-:W-:Y:S01]  /*0180*/  UISETP.NE.U32.AND UP0, UPT, UR5, URZ, UPT ;  /* 0x000000ff0500728c */ /* 0x000fe2000bf05070 */
[----:B---3--:R-:W-:Y:S01]  /*0190*/  @P0 IADD3 R0, P1, PT, R2, R5, RZ ;  /* 0x0000000502000210 */ /* 0x008fe20007f3e0ff */
[----:B------:R-:W-:-:S03]  /*01a0*/  IMAD.WIDE.U32 R4, R8, -0x326172a9, RZ ;  /* 0xcd9e8d5708047825 */ /* 0x000fc600078e00ff */
[----:B------:R-:W-:-:S04]  /*01b0*/  @P0 IADD3.X R39, PT, PT, RZ, R3, RZ, P1, !PT ;  /* 0x00000003ff270210 */ /* 0x000fc80000ffe4ff */
[--C-:B------:R-:W-:Y:S01]  /*01c0*/  SHF.R.U64 R40, R0, 0x2, R39.reuse ;  /* 0x0000000200287819 */ /* 0x100fe20000001227 */
[C---:B--2---:R-:W-:Y:S01]  /*01d0*/  VIADD R36, R16.reuse, 0x3c6ef372 ;  /* 0x3c6ef37210247836 */ /* 0x044fe20000000000 */
[----:B------:R-:W-:Y:S01]  /*01e0*/  SHF.R.U32.HI R39, RZ, 0x2, R39 ;  /* 0x00000002ff277819 */ /* 0x000fe20000011627 */
[----:B------:R-:W-:Y:S01]  /*01f0*/  VIADD R33, R16, 0xdaa66d2b ;  /* 0xdaa66d2b10217836 */ /* 0x000fe20000000000 */
[----:B------:R-:W-:Y:S01]  /*0200*/  IADD3 R38, PT, PT, R17, -0x4498517b, RZ ;  /* 0xbb67ae8511267810 */ /* 0x000fe20007ffe0ff */
[----:B------:R-:W-:Y:S01]  /*0210*/  IMAD.WIDE.U32 R2, R40, -0x2daee0ad, RZ ;  /* 0xd2511f5328027825 */ /* 0x000fe200078e00ff */
[----:B------:R-:W-:Y:S02]  /*0220*/  LOP3.LUT R10, R39, R5, R16, 0x96, !PT ;  /* 0x00000005270a7212 */ /* 0x000fe400078e9610 */
[----:B------:R-:W-:Y:S01]  /*0230*/  IADD3 R37, PT, PT, R16, -0x61c88647, RZ ;  /* 0x9e3779b910257810 */ /* 0x000fe20007ffe0ff */
[C---:B------:R-:W-:Y:S01]  /*0240*/  VIADD R30, R17.reuse, 0xa9066899 ;  /* 0xa9066899111e7836 */ /* 0x040fe20000000000 */
[C---:B------:R-:W-:Y:S01]  /*0250*/  LOP3.LUT R12, R17.reuse, R3, R9, 0x96, !PT ;  /* 0x00000003110c7212 */ /* 0x040fe200078e9609 */
[----:B------:R-:W-:Y:S01]  /*0260*/  IMAD.WIDE.U32 R10, R10, -0x2daee0ad, RZ ;  /* 0xd2511f530a0a7825 */ /* 0x000fe200078e00ff */
[----:B------:R-:W-:-:S02]  /*0270*/  IADD3 R35, PT, PT, R17, 0x76cf5d0a, RZ ;  /* 0x76cf5d0a11237810 */ /* 0x000fc40007ffe0ff */
[C---:B------:R-:W-:Y:S01]  /*0280*/  IADD3 R34, PT, PT, R17.reuse, 0x32370b8f, RZ ;  /* 0x32370b8f11227810 */ /* 0x040fe20007ffe0ff */
[----:B------:R-:W-:Y:S01]  /*0290*/  IMAD.WIDE.U32 R12, R12, -0x326172a9, RZ ;  /* 0xcd9e8d570c0c7825 */ /* 0x000fe200078e00ff */
[----:B------:R-:W-:Y:S02]  /*02a0*/  LOP3.LUT R14, R38, R2, R11, 0x96, !PT ;  /* 0x00000002260e7212 */ /* 0x000fe400078e960b */
[----:B------:R-:W-:Y:S01]  /*02b0*/  IADD3 R32, PT, PT, R16, 0x78dde6e4, RZ ;  /* 0x78dde6e410207810 */ /* 0x000fe20007ffe0ff */
[----:B------:R-:W-:Y:S01]  /*02c0*/  VIADD R7, R17, 0x646e171e ;  /* 0x646e171e11077836 */ /* 0x000fe20000000000 */
        /* <DEDUP_REMOVED lines=18> */
[----:B------:R-:W-:Y:S02]  /*03f0*/  IADD3 R14, PT, PT, R16, -0x4ab325aa, RZ ;  /* 0xb54cda56100e7810 */ /* 0x000fe40007ffe0ff */
[----:B------:R-:W-:Y:S01]  /*0400*/  LOP3.LUT R4, R15, R2, R13, 0x96, !PT ;  /* 0x000000020f047212 */ /* 0x000fe200078e960d */
[----:B------:R-:W-:Y:S01]  /*0410*/  IMAD.WIDE.U32 R2, R3, -0x326172a9, RZ ;  /* 0xcd9e8d5703027825 */ /* 0x000fe200078e00ff */
[----:B------:R-:W-:-:S03]  /*0420*/  IADD3 R11, PT, PT, R17, -0x24c28bd8, RZ ;  /* 0xdb3d7428110b7810 */ /* 0x000fc60007ffe0ff */
[----:B------:R-:W-:Y:S01]  /*0430*/  IMAD.WIDE.U32 R4, R4, -0x2daee0ad, RZ ;  /* 0xd2511f5304047825 */ /* 0x000fe200078e00ff */
[----:B------:R-:W-:Y:S02]  /*0440*/  LOP3.LUT R22, R14, R12, R3, 0x96, !PT ;  /* 0x0000000c0e167212 */ /* 0x000fe400078e9603 */
[----:B------:R-:W-:Y:S02]  /*0450*/  IADD3 R3, PT, PT, R16, 0x5384540f, RZ ;  /* 0x5384540f10037810 */ /* 0x000fe40007ffe0ff */
        /* <DEDUP_REMOVED lines=8> */
[----:B------:R-:W-:-:S03]  /*04e0*/  MOV R13, R8 ;  /* 0x00000008000d7202 */ /* 0x000fc60000000f00 */
[----:B------:R-:W-:Y:S01]  /*04f0*/  IMAD.WIDE.U32 R4, R4, -0x2daee0ad, RZ ;  /* 0xd2511f5304047825 */ /* 0x000fe200078e00ff */
[----:B------:R-:W-:Y:S02]  /*0500*/  LOP3.LUT R12, R7, R12, R3, 0x96, !PT ;  /* 0x0000000c070c7212 */ /* 0x000fe400078e9603 */
[----:B------:R-:W-:Y:S01]  /*0510*/  IADD3 R7, PT, PT, R16, -0x700cb87f, RZ ;  /* 0x8ff3478110077810 */ /* 0x000fe20007ffe0ff */
[----:B0-----:R-:W-:Y:S01]  /*0520*/  IMAD R10, R6, UR6, RZ ;  /* 0x00000006060a7c24 */ /* 0x001fe2000f8e02ff */
[----:B------:R-:W-:Y:S01]  /*0530*/  LOP3.LUT R22, R11, R22, R5, 0x96, !PT ;  /* 0x000000160b167212 */ /* 0x000fe200078e9605 */
[----:B------:R-:W-:-:S03]  /*0540*/  IMAD.HI.U32 R23, R12, -0x2daee0ad, RZ ;  /* 0xd2511f530c177827 */ /* 0x000fc600078e00ff */
[----:B------:R-:W-:Y:S01]  /*0550*/  SHF.L.U32 R21, R10, 0x2, RZ ;  /* 0x000000020a157819 */ /* 0x000fe200000006ff */
[----:B------:R-:W-:Y:S01]  /*0560*/  IMAD.HI.U32 R3, R22, -0x326172a9, RZ ;  /* 0xcd9e8d5716037827 */ /* 0x000fe200078e00ff */
[----:B------:R-:W-:-:S03]  /*0570*/  LOP3.LUT R23, R4, R23, RZ, 0x3c, !PT ;  /* 0x0000001704177212 */ /* 0x000fc600078e3cff */
[----:B------:R-:W-:Y:S01]  /*0580*/  IMAD.MOV.U32 R11, RZ, RZ, R9 ;  /* 0x000000ffff0b7224 */ /* 0x000fe200078e0009 */
        /* <DEDUP_REMOVED lines=10> */
[----:B------:R-:W-:-:S06]  /*0630*/  IMAD.HI.U32 R3, R3, R5, R2 ;  /* 0x0000000503037227 */ /* 0x000fcc00078e0002 */
[----:B------:R-:W-:Y:S01]  /*0640*/  IMAD.HI.U32 R2, R3, UR4, RZ ;  /* 0x0000000403027c27 */ /* 0x000fe2000f8e00ff */
[----:B------:R-:W-:-:S03]  /*0650*/  MOV R3, RZ ;  /* 0x000000ff00037202 */ /* 0x000fc60000000f00 */
        /* <DEDUP_REMOVED lines=9> */
.L_x_341:
[----:B------:R-:W-:-:S07]  /*06f0*/  MOV R20, 0x710 ;  /* 0x0000071000147802 */ /* 0x000fce0000000f00 */
[----:B------:R-:W-:Y:S05]  /*0700*/  CALL.REL.NOINC `($__internal_24_$__cuda_sm20_div_s64) ;  /* 0x0000004800c07944 */ /* 0x000fea0003c00000 */
.L_x_342:
        /* <DEDUP_REMOVED lines=13> */
[----:B------:R-:W-:Y:S01]  /*07e0*/  IMAD R4, R22, -0x326172a9, RZ ;  /* 0xcd9e8d5716047824 */ /* 0x000fe200078e02ff */
[----:B------:R-:W-:Y:S01]  /*07f0*/  LOP3.LUT R3, R0, 0x3, RZ, 0xc0, !PT ;  /* 0x0000000300037812 */ /* 0x000fe200078ec0ff */
[C---:B------:R-:W-:Y:S01]  /*0800*/  IMAD R0, R10.reuse, 0x3, RZ ;  /* 0x000000030a007824 */ /* 0x040fe200078e02ff */
[----:B------:R-:W-:Y:S01]  /*0810*/  LOP3.LUT R5, R23, R2, RZ, 0x3c, !PT ;  /* 0x0000000217057212 */ /* 0x000fe200078e3cff */
[----:B------:R-:W2:Y:S01]  /*0820*/  LDCU UR72, c[0x0][0x3ac] ;  /* 0x00007580ff4877ac */ /* 0x000ea20008000800 */
[----:B------:R-:W-:Y:S01]  /*0830*/  SHF.L.U32 R2, R10, 0x1, RZ ;  /* 0x000000010a027819 */ /* 0x000fe200000006ff */
        /* <DEDUP_REMOVED lines=62> */
.L_x_359:
        /* <DEDUP_REMOVED lines=13> */
.L_x_344:
[----:B0-----:R-:W-:Y:S05]  /*0cf0*/  BSYNC.RECONVERGENT B0 ;  /* 0x0000000000007941 */ /* 0x001fea0003800200 */
.L_x_343:
[----:B------:R-:W-:Y:S01]  /*0d00*/  LOP3.LUT R28, R9, R27, R17, 0x96, !PT ;  /* 0x0000001b091c7212 */ /* 0x000fe200078e9611 */
[----:B------:R-:W-:Y:S01]  /*0d10*/  IMAD.WIDE.U32 R22, R8, -0x326172a9, RZ ;  /* 0xcd9e8d5708167825 */ /* 0x000fe200078e00ff */
[----:B------:R-:W-:-:S03]  /*0d20*/  ISETP.GT.AND P0, PT, R3, 0x1, PT ;  /* 0x000000010300780c */ /* 0x000fc60003f04270 */
[----:B------:R-:W-:Y:S01]  /*0d30*/  IMAD.WIDE.U32 R28, R28, -0x326172a9, RZ ;  /* 0xcd9e8d571c1c7825 */ /* 0x000fe200078e00ff */
[----:B------:R-:W-:-:S03]  /*0d40*/  LOP3.LUT R23, R39, R23, R16, 0x96, !PT ;  /* 0x0000001727177212 */ /* 0x000fc600078e9610 */
[----:B------:R-:W-:Y:S01]  /*0d50*/  VIADD R41, R16, 0x8ff34781 ;  /* 0x8ff3478110297836 */ /* 0x000fe20000000000 */
[----:B------:R-:W-:Y:S01]  /*0d60*/  LOP3.LUT R24, R37, R22, R29, 0x96, !PT ;  /* 0x0000001625187212 */ /* 0x000fe200078e961d */
[----:B------:R-:W-:-:S04]  /*0d70*/  IMAD.WIDE.U32 R22, R23, -0x2daee0ad, RZ ;  /* 0xd2511f5317167825 */ /* 0x000fc800078e00ff */
[----:B------:R-:W-:Y:S01]  /*0d80*/  IMAD.WIDE.U32 R24, R24, -0x2daee0ad, RZ ;  /* 0xd2511f5318187825 */ /* 0x000fe200078e00ff */
[----:B------:R-:W-:-:S03]  /*0d90*/  LOP3.LUT R23, R38, R26, R23, 0x96, !PT ;  /* 0x0000001a26177212 */ /* 0x000fc600078e9617 */
[----:B------:R-:W-:Y:S01]  /*0da0*/  IMAD.MOV.U32 R42, RZ, RZ, R4 ;  /* 0x000000ffff2a7224 */ /* 0x000fe200078e0004 */
        /* <DEDUP_REMOVED lines=25> */
[----:B------:R-:W-:-:S03]  /*0f40*/  IADD3 R29, PT, PT, R17, -0x24c28bd8, RZ ;  /* 0xdb3d7428111d7810 */ /* 0x000fc60007ffe0ff */
[----:B------:R-:W-:Y:S01]  /*0f50*/  IMAD.WIDE.U32 R24, R24, -0x2daee0ad, RZ ;  /* 0xd2511f5318187825 */ /* 0x000fe200078e00ff */
[----:B------:R-:W-:-:S04]  /*0f60*/  LOP3.LUT R26, R27, R26, R23, 0x96, !PT ;  /* 0x0000001a1b1a7212 */ /* 0x000fc800078e9617 */
[----:B------:R-:W-:Y:S01]  /*0f70*/  LOP3.LUT R22, R29, R22, R25, 0x96, !PT ;  /* 0x000000161d167212 */ /* 0x000fe200078e9619 */
[----:B------:R-:W-:Y:S01]  /*0f80*/  IMAD.WIDE.U32 R26, R26, -0x326172a9, RZ ;  /* 0xcd9e8d571a1a7825 */ /* 0x000fe200078e00ff */
[----:B------:R-:W-:-:S03]  /*0f90*/  IADD3 R29, PT, PT, R16, -0xe443238, RZ ;  /* 0xf1bbcdc8101d7810 */ /* 0x000fc60007ffe0ff */
[----:B------:R-:W-:Y:S01]  /*0fa0*/  IMAD R25, R12, -0x2daee0ad, RZ ;  /* 0xd2511f530c197824 */ /* 0x000fe200078e02ff */
[----:B------:R-:W-:Y:S01]  /*0fb0*/  LOP3.LUT R12, R29, R28, R27, 0x96, !PT ;  /* 0x0000001c1d0c7212 */ /* 0x000fe200078e961b */
[----:B------:R-:W-:Y:S01]  /*0fc0*/  IMAD.WIDE.U32 R22, R22, -0x326172a9, RZ ;  /* 0xcd9e8d5716167825 */ /* 0x000fe200078e00ff */
[----:B------:R-:W-:-:S04]  /*0fd0*/  MOV R28, R7 ;  /* 0x00000007001c7202 */ /* 0x000fc80000000f00 */
[----:B------:R-:W-:Y:S01]  /*0fe0*/  LOP3.LUT R7, R41, R26, R23, 0x96, !PT ;  /* 0x0000001a29077212 */ /* 0x000fe200078e9617 */
[----:B------:R-:W-:Y:S01]  /*0ff0*/  IMAD.HI.U32 R23, R12, -0x2daee0ad, RZ ;  /* 0xd2511f530c177827 */ /* 0x000fe200078e00ff */
[----:B------:R-:W-:Y:S02]  /*1000*/  IADD3 R26, PT, PT, R17, -0x695add53, RZ ;  /* 0x96a522ad111a7810 */ /* 0x000fe40007ffe0ff */
[----:B------:R-:W-:Y:S02]  /*1010*/  MOV R4, R22 ;  /* 0x0000001600047202 */ /* 0x000fe40000000f00 */
        /* <DEDUP_REMOVED lines=12> */
.L_x_345:
        /* <DEDUP_REMOVED lines=9> */
.L_x_346:
[----:B------:R-:W-:-:S09]  /*1170*/  UISETP.NE.AND UP0, UPT, UR31, URZ, UPT ;  /* 0x000000ff1f00728c */ /* 0x000fd2000bf05270 */
[----:B------:R-:W-:Y:S05]  /*1180*/  BRA.U UP0, `(.L_x_347) ;  /* 0x0000000100787547 */ /* 0x000fea000b800000 */
[----:B------:R-:W0:Y:S01]  /*1190*/  LDCU.64 UR48, c[0x0][0x380] ;  /* 0x00007000ff3077ac */ /* 0x000e220008000a00 */
[-C--:B------:R-:W-:Y:S02]  /*11a0*/  IADD3 R23, P3, PT, R10, R13.reuse, RZ ;  /* 0x0000000d0a177210 */ /* 0x080fe40007f7e0ff */
[----:B------:R-:W-:Y:S02]  /*11b0*/  IADD3 R22, P4, PT, R2, R13, RZ ;  /* 0x0000000d02167210 */ /* 0x000fe40007f9e0ff */
[----:B0-----:R-:W-:Y:S02]  /*11c0*/  ISETP.GE.U32.AND P1, PT, R23, UR48, PT ;  /* 0x0000003017007c0c */ /* 0x001fe4000bf26070 */
[----:B------:R-:W-:Y:S02]  /*11d0*/  ISETP.GE.U32.AND P2, PT, R13, UR48, PT ;  /* 0x000000300d007c0c */ /* 0x000fe4000bf46070 */
[----:B------:R-:W-:Y:S02]  /*11e0*/  IADD3.X R23, PT, PT, RZ, R11, RZ, P3, !PT ;  /* 0x0000000bff177210 */ /* 0x000fe40001ffe4ff */
[----:B------:R-:W-:Y:S01]  /*11f0*/  ISETP.GE.U32.AND P0, PT, R22, UR48, PT ;  /* 0x0000003016007c0c */ /* 0x000fe2000bf06070 */
[----:B------:R-:W-:Y:S01]  /*1200*/  IMAD.X R22, RZ, RZ, R11, P4 ;  /* 0x000000ffff167224 */ /* 0x000fe200020e060b */
[----:B------:R-:W-:-:S02]  /*1210*/  ISETP.GE.AND.EX P2, PT, R11, UR49, PT, P2 ;  /* 0x000000310b007c0c */ /* 0x000fc4000bf46320 */
[----:B------:R-:W-:Y:S02]  /*1220*/  ISETP.GE.AND.EX P1, PT, R23, UR49, PT, P1 ;  /* 0x0000003117007c0c */ /* 0x000fe4000bf26310 */
[----:B------:R-:W-:-:S09]  /*1230*/  ISETP.GE.AND.EX P0, PT, R22, UR49, PT, P0 ;  /* 0x0000003116007c0c */ /* 0x000fd2000bf06300 */
[----:B------:R-:W0:Y:S01]  /*1240*/  @!P2 LDC.64 R22, c[0x0][0x540] ;  /* 0x00015000ff16ab82 */ /* 0x000e220000000a00 */
[----:B------:R-:W-:Y:S02]  /*1250*/  @!P2 MOV R29, RZ ;  /* 0x000000ff001da202 */ /* 0x000fe40000000f00 */
[----:B------:R-:W-:Y:S01]  /*1260*/  @!P1 MOV R43, RZ ;  /* 0x000000ff002b9202 */ /* 0x000fe20000000f00 */
[----:B------:R-:W-:-:S04]  /*1270*/  @!P0 IMAD.MOV.U32 R45, RZ, RZ, RZ ;  /* 0x000000ffff2d8224 */ /* 0x000fc800078e00ff */
[----:B------:R-:W1:Y:S08]  /*1280*/  @!P1 LDC.64 R24, c[0x0][0x540] ;  /* 0x00015000ff189b82 */ /* 0x000e700000000a00 */
[----:B------:R-:W2:Y:S01]  /*1290*/  @!P0 LDC.64 R26, c[0x0][0x540] ;  /* 0x00015000ff1a8b82 */ /* 0x000ea20000000a00 */
[----:B0-----:R0:W-:Y:S04]  /*12a0*/  @!P2 STG.E.64 desc[UR76][R22.64], R28 ;  /* 0x0000001c1600a986 */ /* 0x0011e8000c101b4c */
[----:B-1----:R4:W-:Y:S01]  /*12b0*/  @!P1 STG.E.64 desc[UR76][R24.64], R42 ;  /* 0x0000002a18009986 */ /* 0x0029e2000c101b4c */
[----:B0-----:R-:W-:-:S03]  /*12c0*/  IADD3 R22, P1, PT, R0, R13, RZ ;  /* 0x0000000d00167210 */ /* 0x001fc60007f3e0ff */
[----:B--2---:R4:W-:Y:S01]  /*12d0*/  @!P0 STG.E.64 desc[UR76][R26.64], R44 ;  /* 0x0000002c1a008986 */ /* 0x0049e2000c101b4c */
[----:B------:R-:W-:Y:S02]  /*12e0*/  ISETP.GE.U32.AND P0, PT, R22, UR48, PT ;  /* 0x0000003016007c0c */ /* 0x000fe4000bf06070 */
[----:B------:R-:W-:-:S04]  /*12f0*/  IADD3.X R22, PT, PT, RZ, R11, RZ, P1, !PT ;  /* 0x0000000bff167210 */ /* 0x000fc80000ffe4ff */
[----:B------:R-:W-:-:S13]  /*1300*/  ISETP.GE.AND.EX P0, PT, R22, UR49, PT, P0 ;  /* 0x0000003116007c0c */ /* 0x000fda000bf06300 */
[----:B----4-:R-:W-:Y:S05]  /*1310*/  @P0 BRA `(.L_x_348) ;  /* 0x0000003c00900947 */ /* 0x010fea0003800000 */
[----:B------:R-:W0:Y:S01]  /*1320*/  LDC.64 R22, c[0x0][0x540] ;  /* 0x00015000ff167b82 */ /* 0x000e220000000a00 */
[----:B------:R-:W-:Y:S01]  /*1330*/  MOV R24, R41 ;  /* 0x0000002900187202 */ /* 0x000fe20000000f00 */
[----:B------:R-:W-:-:S05]  /*1340*/  IMAD.MOV.U32 R25, RZ, RZ, RZ ;  /* 0x000000ffff197224 */ /* 0x000fca00078e00ff */
[----:B0-----:R4:W-:Y:S01]  /*1350*/  STG.E.64 desc[UR76][R22.64], R24 ;  /* 0x0000001816007986 */ /* 0x0019e2000c101b4c */
[----:B------:R-:W-:Y:S05]  /*1360*/  BRA `(.L_x_348) ;  /* 0x0000003c007c7947 */ /* 0x000fea0003800000 */
.L_x_347:
        /* <DEDUP_REMOVED lines=233> */
.L_x_351:
[----:B------:R-:W0:Y:S01]  /*2200*/  LDCU.64 UR48, c[0x0][0x540] ;  /* 0x0000a800ff3077ac */ /* 0x000e220008000a00 */
[----:B------:R-:W-:Y:S01]  /*2210*/  IMAD.MOV.U32 R29, RZ, RZ, RZ ;  /* 0x000000ffff1d7224 */ /* 0x000fe200078e00ff */
[----:B0-----:R-:W-:-:S04]  /*2220*/  IADD3 R24, P0, PT, R24, UR48, RZ ;  /* 0x0000003018187c10 */ /* 0x001fc8000ff1e0ff */
[----:B------:R-:W-:-:S05]  /*2230*/  IADD3.X R25, PT, PT, RZ, UR49, RZ, P0, !PT ;  /* 0x00000031ff197c10 */ /* 0x000fca00087fe4ff */
[----:B------:R0:W-:Y:S04]  /*2240*/  STG.E.64 desc[UR76][R24.64], R28 ;  /* 0x0000001c18007986 */ /* 0x0001e8000c101b4c */
.L_x_350:
[----:B------:R-:W-:Y:S05]  /*2250*/  BSYNC.RECONVERGENT B0 ;  /* 0x0000000000007941 */ /* 0x000fea0003800200 */
.L_x_349:
[----:B------:R-:W-:Y:S01]  /*2260*/  IADD3 R23, P1, PT, R10, R13, RZ ;  /* 0x0000000d0a177210 */ /* 0x000fe20007f3e0ff */
[----:B------:R-:W-:Y:S03]  /*2270*/  BSSY.RECONVERGENT B0, `(.L_x_352) ;  /* 0x00000f9000007945 */ /* 0x000fe60003800200 */
[----:B------:R-:W-:Y:S02]  /*2280*/  ISETP.GE.U32.AND P0, PT, R23, R20, PT ;  /* 0x000000141700720c */ /* 0x000fe40003f06070 */
[----:B------:R-:W-:-:S04]  /*2290*/  IADD3.X R22, PT, PT, RZ, R11, RZ, P1, !PT ;  /* 0x0000000bff167210 */ /* 0x000fc80000ffe4ff */
[----:B------:R-:W-:-:S13]  /*22a0*/  ISETP.GE.AND.EX P0, PT, R22, R21, PT, P0 ;  /* 0x000000151600720c */ /* 0x000fda0003f06300 */
[----:B------:R-:W-:Y:S05]  /*22b0*/  @P0 BRA `(.L_x_353) ;  /* 0x0000000c00d00947 */ /* 0x000fea0003800000 */
[----:B------:R-:W-:Y:S01]  /*22c0*/  HFMA2 R22, -RZ, RZ, 0, 0 ;  /* 0x00000000ff167431 */ /* 0x000fe200000001ff */
[----:B------:R-:W-:-:S04]  /*22d0*/  UISETP.NE.AND UP0, UPT, UR74, URZ, UPT ;  /* 0x000000ff4a00728c */ /* 0x000fc8000bf05270 */
[----:B------:R-:W-:-:S05]  /*22e0*/  IMAD.HI.U32 R22, R23, UR32, R22 ;  /* 0x0000002017167c27 */ /* 0x000fca000f8e0016 */
[----:B0-----:R-:W-:-:S05]  /*22f0*/  SHF.R.U32.HI R25, RZ, UR33, R22 ;  /* 0x00000021ff197c19 */ /* 0x001fca0008011616 */
        /* <DEDUP_REMOVED lines=235> */
.L_x_354:
[----:B------:R-:W0:Y:S01]  /*31b0*/  LDCU.64 UR48, c[0x0][0x540] ;  /* 0x0000a800ff3077ac */ /* 0x000e220008000a00 */
[----:B------:R-:W-:Y:S02]  /*31c0*/  MOV R43, RZ ;  /* 0x000000ff002b7202 */ /* 0x000fe40000000f00 */
[----:B0-----:R-:W-:-:S04]  /*31d0*/  IADD3 R24, P0, PT, R24, UR48, RZ ;  /* 0x0000003018187c10 */ /* 0x001fc8000ff1e0ff */
[----:B------:R-:W-:-:S05]  /*31e0*/  IADD3.X R25, PT, PT, RZ, UR49, RZ, P0, !PT ;  /* 0x00000031ff197c10 */ /* 0x000fca00087fe4ff */
[----:B------:R1:W-:Y:S04]  /*31f0*/  STG.E.64 desc[UR76][R24.64], R42 ;  /* 0x0000002a18007986 */ /* 0x0003e8000c101b4c */
.L_x_353:
[----:B------:R-:W-:Y:S05]  /*3200*/  BSYNC.RECONVERGENT B0 ;  /* 0x0000000000007941 */ /* 0x000fea0003800200 */
.L_x_352:
[----:B------:R-:W-:Y:S01]  /*3210*/  IADD3 R23, P1, PT, R2, R13, RZ ;  /* 0x0000000d02177210 */ /* 0x000fe20007f3e0ff */
[----:B------:R-:W-:Y:S03]  /*3220*/  BSSY.RECONVERGENT B0, `(.L_x_355) ;  /* 0x00000f9000007945 */ /* 0x000fe60003800200 */
[----:B------:R-:W-:Y:S01]  /*3230*/  ISETP.GE.U32.AND P0, PT, R23, R20, PT ;  /* 0x000000141700720c */ /* 0x000fe20003f06070 */
[----:B------:R-:W-:-:S05]  /*3240*/  IMAD.X R22, RZ, RZ, R11, P1 ;  /* 0x000000ffff167224 */ /* 0x000fca00008e060b */
[----:B------:R-:W-:-:S13]  /*3250*/  ISETP.GE.AND.EX P0, PT, R22, R21, PT, P0 ;  /* 0x000000151600720c */ /* 0x000fda0003f06300 */
[----:B------:R-:W-:Y:S05]  /*3260*/  @P0 BRA `(.L_x_356) ;  /* 0x0000000c00d00947 */ /* 0x000fea0003800000 */
[----:B------:R-:W-:Y:S01]  /*3270*/  HFMA2 R22, -RZ, RZ, 0, 0 ;  /* 0x00000000ff167431 */ /* 0x000fe200000001ff */
[----:B------:R-:W-:-:S04]  /*3280*/  UISETP.NE.AND UP0, UPT, UR74, URZ, UPT ;  /* 0x000000ff4a00728c */ /* 0x000fc8000bf05270 */
[----:B------:R-:W-:-:S05]  /*3290*/  IMAD.HI.U32 R22, R23, UR32, R22 ;  /* 0x0000002017167c27 */ /* 0x000fca000f8e0016 */
[----:B01----:R-:W-:-:S04]  /*32a0*/  SHF.R.U32.HI R25, RZ, UR33, R22 ;  /* 0x00000021ff197c19 */ /* 0x003fc80008011616 */
        /* <DEDUP_REMOVED lines=235> */
.L_x_357:
[----:B------:R-:W0:Y:S01]  /*4160*/  LDCU.64 UR48, c[0x0][0x540] ;  /* 0x0000a800ff3077ac */ /* 0x000e220008000a00 */
[----:B------:R-:W-:Y:S02]  /*4170*/  MOV R45, RZ ;  /* 0x000000ff002d7202 */ /* 0x000fe40000000f00 */
[----:B0-----:R-:W-:-:S04]  /*4180*/  IADD3 R24, P0, PT, R24, UR48, RZ ;  /* 0x0000003018187c10 */ /* 0x001fc8000ff1e0ff */
[----:B------:R-:W-:-:S05]  /*4190*/  IADD3.X R25, PT, PT, RZ, UR49, RZ, P0, !PT ;  /* 0x00000031ff197c10 */ /* 0x000fca00087fe4ff */
[----:B------:R2:W-:Y:S04]  /*41a0*/  STG.E.64 desc[UR76][R24.64], R44 ;  /* 0x0000002c18007986 */ /* 0x0005e8000c101b4c */
.L_x_356:
[----:B------:R-:W-:Y:S05]  /*41b0*/  BSYNC.RECONVERGENT B0 ;  /* 0x0000000000007941 */ /* 0x000fea0003800200 */
.L_x_355:
[----:B------:R-:W-:-:S04]  /*41c0*/  IADD3 R23, P1, PT, R0, R13, RZ ;  /* 0x0000000d00177210 */ /* 0x000fc80007f3e0ff */
[----:B------:R-:W-:Y:S01]  /*41d0*/  ISETP.GE.U32.AND P0, PT, R23, R20, PT ;  /* 0x000000141700720c */ /* 0x000fe20003f06070 */
[----:B------:R-:W-:-:S05]  /*41e0*/  IMAD.X R22, RZ, RZ, R11, P1 ;  /* 0x000000ffff167224 */ /* 0x000fca00008e060b */
[----:B------:R-:W-:-:S13]  /*41f0*/  ISETP.GE.AND.EX P0, PT, R22, R21, PT, P0 ;  /* 0x000000151600720c */ /* 0x000fda0003f06300 */
[----:B------:R-:W-:Y:S05]  /*4200*/  @P0 BRA `(.L_x_348) ;  /* 0x0000000c00d40947 */ /* 0x000fea0003800000 */
[----:B------:R-:W-:Y:S01]  /*4210*/  MOV R22, RZ ;  /* 0x000000ff00167202 */ /* 0x000fe20000000f00 */
[----:B------:R-:W-:-:S04]  /*4220*/  UISETP.NE.AND UP0, UPT, UR74, URZ, UPT ;  /* 0x000000ff4a00728c */ /* 0x000fc8000bf05270 */
[----:B------:R-:W-:-:S05]  /*4230*/  IMAD.HI.U32 R22, R23, UR32, R22 ;  /* 0x0000002017167c27 */ /* 0x000fca000f8e0016 */
[----:B012---:R-:W-:-:S04]  /*4240*/  SHF.R.U32.HI R25, RZ, UR33, R22 ;  /* 0x00000021ff197c19 */ /* 0x007fc80008011616 */
[----:B------:R-:W-:-:S05]  /*4250*/  IADD3 R24, PT, PT, -R25, RZ, RZ ;  /* 0x000000ff19187210 */ /* 0x000fca0007ffe1ff */
[----:B------:R-:W-:-:S04]  /*4260*/  IMAD R24, R24, UR72, R23 ;  /* 0x0000004818187c24 */ /* 0x000fc8000f8e0217 */
[----:B------:R-:W-:Y:S01]  /*4270*/  IMAD R24, R24, UR71, RZ ;  /* 0x0000004718187c24 */ /* 0x000fe2000f8e02ff */
        /* <DEDUP_REMOVED lines=232> */
.L_x_358:
[----:B------:R-:W0:Y:S01]  /*5100*/  LDCU.64 UR48, c[0x0][0x540] ;  /* 0x0000a800ff3077ac */ /* 0x000e220008000a00 */
[----:B------:R-:W-:Y:S01]  /*5110*/  IMAD.MOV.U32 R22, RZ, RZ, R41 ;  /* 0x000000ffff167224 */ /* 0x000fe200078e0029 */
[----:B------:R-:W-:Y:S02]  /*5120*/  MOV R23, RZ ;  /* 0x000000ff00177202 */ /* 0x000fe40000000f00 */
[----:B0-----:R-:W-:-:S04]  /*5130*/  IADD3 R24, P0, PT, R24, UR48, RZ ;  /* 0x0000003018187c10 */ /* 0x001fc8000ff1e0ff */
[----:B------:R-:W-:-:S05]  /*5140*/  IADD3.X R25, PT, PT, RZ, UR49, RZ, P0, !PT ;  /* 0x00000031ff197c10 */ /* 0x000fca00087fe4ff */
[----:B------:R3:W-:Y:S04]  /*5150*/  STG.E.64 desc[UR76][R24.64], R22 ;  /* 0x0000001618007986 */ /* 0x0007e8000c101b4c */
.L_x_348:
[----:B------:R-:W-:Y:S05]  /*5160*/  WARPSYNC.ALL ;  /* 0x0000000000007948 */ /* 0x000fea0003800000 */
[----:B------:R-:W5:Y:S01]  /*5170*/  LDCU UR48, c[0x0][0x360] ;  /* 0x00006c00ff3077ac */ /* 0x000f620008000800 */
[----:B---34-:R-:W5:Y:S08]  /*5180*/  LDC R22, c[0x0][0x370] ;  /* 0x0000dc00ff167b82 */ /* 0x018f700000000800 */
[----:B------:R-:W-:Y:S01]  /*5190*/  BAR.SYNC.DEFER_BLOCKING 0x0 ;  /* 0x0000000000007b1d */ /* 0x000fe20000010000 */
[----:B-----5:R-:W-:-:S05]  /*51a0*/  IMAD R22, R22, UR48, RZ ;  /* 0x0000003016167c24 */ /* 0x020fca000f8e02ff */
[----:B------:R-:W-:-:S04]  /*51b0*/  LEA R13, P0, R22, R13, 0x2 ;  /* 0x0000000d160d7211 */ /* 0x000fc800078010ff */
[----:B------:R-:W-:Y:S02]  /*51c0*/  IADD3.X R11, PT, PT, RZ, R11, RZ, P0, !PT ;  /* 0x0000000bff0b7210 */ /* 0x000fe400007fe4ff */
[----:B------:R-:W-:-:S04]  /*51d0*/  ISETP.GE.U32.AND P0, PT, R13, R18, PT ;  /* 0x000000120d00720c */ /* 0x000fc80003f06070 */
[----:B------:R-:W-:-:S13]  /*51e0*/  ISETP.GE.AND.EX P0, PT, R11, R6, PT, P0 ;  /* 0x000000060b00720c */ /* 0x000fda0003f06300 */
[----:B------:R-:W-:Y:S05]  /*51f0*/  @!P0 BRA `(.L_x_359) ;  /* 0xffffffb800888947 */ /* 0x000fea000383ffff */
[----:B------:R-:W-:Y:S05]  /*5200*/  EXIT ;  /* 0x000000000000794d */ /* 0x000fea0003800000 */
        .weak           $__internal_24_$__cuda_sm20_div_s64
        .type           $__internal_24_$__cuda_sm20_div_s64,@function
        .size           $__internal_24_$__cuda_sm20_div_s64,(.L_x_2207 - $__internal_24_$__cuda_sm20_div_s64)
$__internal_24_$__cuda_sm20_div_s64:
        /* <DEDUP_REMOVED lines=77> */
[----:B------:R-:W-:Y:S06]  /*56e0*/  RET.REL.NODEC R20 `(_ZN2at6native60_GLOBAL__N__fdc43544_27_DistributionRandomKernel_cu_f88cee4443distribution_elementwise_grid_stride_kernelIjLi4EZZZNS0_9templates4cuda13random_kernelIPNS_17CUDAGeneratorImplEEEvRNS_18TensorIteratorBaseET_ENKUlvE_clEvENKUlvE2_clEvEUlP24curandStatePhilox4_32_10E0_ZNS1_27distribution_nullary_kernelIlj5uint4S7_SF_ZZZS5_IS7_EvS9_SA_ENKSB_clEvENKSC_clEvEUljE_EEvS9_T2_RKT3_T4_EUlijE0_EEvlNS_15PhiloxCudaStateET1_SJ_) ;  /* 0xffffffa814447950 */ /* 0x000fec0003c3ffff */
.L_x_360:
        /* <DEDUP_REMOVED lines=9> */
.L_x_2207:


//--------------------- .text._ZN2at6native60_GLOBAL__N__fdc43544_27_DistributionRandomKernel_cu_f88cee4443distribution_elementwise_grid_stride_kernelIjLi4EZZZNS0_9templates4cuda13random_kernelIPNS_17CUDAGeneratorImplEEEvRNS_18TensorIteratorBaseET_ENKUlvE_clEvENKUlvE2_clEvEUlP24curandStatePhilox4_32_10E0_ZNS1_27distribution_nullary_kernelIlj5uint4S7_SF_ZZZS5_IS7_EvS9_SA_ENKSB_clEvENKSC_clEvEUljE_EEvS9_T2_RKT3_T4_EUlijE_EEvlNS_15PhiloxCudaStateET1_SJ_ --------------------------
	.section	.text._ZN2at6native60_GLOBAL__N__fdc43544_27_DistributionRandomKernel_cu_f88cee4443distribution_elementwise_grid_stride_kernelIjLi4EZZZNS0_9templates4cuda13random_kernelIPNS_17CUDAGeneratorImplEEEvRNS_18TensorIteratorBaseET_ENKUlvE_clEvENKUlvE2_clEvEUlP24curandStatePhilox4_32_10E0_ZNS1_27distribution_nullary_kernelIlj5uint4S7_SF_ZZZS5_IS7_EvS9_SA_ENKSB_clEvENKSC_clEvEUljE_EEvS9_T2_RKT3_T4_EUlijE_EEvlNS_15PhiloxCudaStateET1_SJ_,"ax",@progbits
	.align	128
.text._ZN2at6native60_GLOBAL__N__fdc43544_27_DistributionRandomKernel_cu_f88cee4443distribution_elementwise_grid_stride_kernelIjLi4EZZZNS0_9templates4cuda13random_kernelIPNS_17CUDAGeneratorImplEEEvRNS_18TensorIteratorBaseET_ENKUlvE_clEvENKUlvE2_clEvEUlP24curandStatePhilox4_32_10E0_ZNS1_27distribution_nullary_kernelIlj5uint4S7_SF_ZZZS5_IS7_EvS9_SA_ENKSB_clEvENKSC_clEvEUljE_EEvS9_T2_RKT3_T4_EUlijE_EEvlNS_15PhiloxCudaStateET1_SJ_:
        .type           _ZN2at6native60_GLOBAL__N__fdc43544_27_DistributionRandomKernel_cu_f88cee4443distribution_elementwise_grid_stride_kernelIjLi4EZZZNS0_9templates4cuda13random_kernelIPNS_17CUDAGeneratorImplEEEvRNS_18TensorIteratorBaseET_ENKUlvE_clEvENKUlvE2_clEvEUlP24curandStatePhilox4_32_10E0_ZNS1_27distribution_nullary_kernelIlj5uint4S7_SF_ZZZS5_IS7_EvS9_SA_ENKSB_clEvENKSC_clEvEUljE_EEvS9_T2_RKT3_T4_EUlijE_EEvlNS_15PhiloxCudaStateET1_SJ_,@function
        .size           _ZN2at6native60_GLOBAL__N__fdc43544_27_DistributionRandomKernel_cu_f88cee4443distribution_elementwise_grid_stride_kernelIjLi4EZZZNS0_9templates4cuda13random_kernelIPNS_17CUDAGeneratorImplEEEvRNS_18TensorIteratorBaseET_ENKUlvE_clEvENKUlvE2_clEvEUlP24curandStatePhilox4_32_10E0_ZNS1_27distribution_nullary_kernelIlj5uint4S7_SF_ZZZS5_IS7_EvS9_SA_ENKSB_clEvENKSC_clEvEUljE_EEvS9_T2_RKT3_T4_EUlijE_EEvlNS_15PhiloxCudaStateET1_SJ_,(.L_x_2209 - _ZN2at6native60_GLOBAL__N__fdc43544_27_DistributionRandomKernel_cu_f88cee4443distribution_elementwise_grid_stride_kernelIjLi4EZZZNS0_9templates4cuda13random_kernelIPNS_17CUDAGeneratorImplEEEvRNS_18TensorIteratorBaseET_ENKUlvE_clEvENKUlvE2_clEvEUlP24curandStatePhilox4_32_10E0_ZNS1_27distribution_nullary_kernelIlj5uint4S7_SF_ZZZS5_IS7_EvS9_SA_ENKSB_clEvENKSC_clEvEUljE_EEvS9_T2_RKT3_T4_EUlijE_EEvlNS_15PhiloxCudaStateET1_SJ_)
        .other          _ZN2at6native60_GLOBAL__N__fdc43544_27_DistributionRandomKernel_cu_f88cee4443distribution_elementwise_grid_stride_kernelIjLi4EZZZNS0_9templates4cuda13random_kernelIPNS_17CUDAGeneratorImplEEEvRNS_18TensorIteratorBaseET_ENKUlvE_clEvENKUlvE2_clEvEUlP24curandStatePhilox4_32_10E0_ZNS1_27distribution_nullary_kernelIlj5uint4S7_SF_ZZZS5_IS7_EvS9_SA_ENKSB_clEvENKSC_clEvEUljE_EEvS9_T2_RKT3_T4_EUlijE_EEvlNS_15PhiloxCudaStateET1_SJ_,@"STO_CUDA_ENTRY STV_DEFAULT"
_ZN2at6native60_GLOBAL__N__fdc43544_27_DistributionRandomKernel_cu_f88cee4443distribution_elementwise_grid_stride_kernelIjLi4EZZZNS0_9templates4cuda13random_kernelIPNS_17CUDAGeneratorImplEEEvRNS_18TensorIteratorBaseET_ENKUlvE_clEvENKUlvE2_clEvEUlP24curandStatePhilox4_32_10E0_ZNS1_27distribution_nullary_kernelIlj5uint4S7_SF_ZZZS5_IS7_EvS9_SA_ENKSB_clEvENKSC_clEvEUljE_EEvS9_T2_RKT3_T4_EUlijE_EEvlNS_15PhiloxCudaStateET1_SJ_:
        /* <DEDUP_REMOVED lines=113> */
.L_x_361:
[----:B------:R-:W-:-:S07]  /*0710*/  MOV R32, 0x730 ;  /* 0x0000073000207802 */ /* 0x000fce0000000f00 */
[----:B------:R-:W-:Y:S05]  /*0720*/  CALL.REL.NOINC `($__internal_25_$__cuda_sm20_div_s64) ;  /* 0x00000008003c7944 */ /* 0x000fea0003c00000 */
.L_x_362:
        /* <DEDUP_REMOVED lines=14> */
.L_x_367:
[----:B------:R-:W-:Y:S01]  /*0810*/  VIADD R0, R0, 0x1 ;  /* 0x0000000100007836 */ /* 0x000fe20000000000 */
[----:B------:R-:W-:Y:S03]  /*0820*/  BSSY.RECONVERGENT B0, `(.L_x_363) ;  /* 0x000000c000007945 */ /* 0x000fe60003800200 */
[C---:B-1----:R-:W-:Y:S01]  /*0830*/  IMAD.WIDE.U32 R30, R0.reuse, -0x2daee0ad, RZ ;  /* 0xd2511f53001e7825 */ /* 0x042fe200078e00ff */
[----:B------:R-:W-:-:S13]  /*0840*/  ISETP.NE.AND P0, PT, R0, RZ, PT ;  /* 0x000000ff0000720c */ /* 0x000fda0003f05270 */
[----:B------:R-:W-:Y:S05]  /*0850*/  @P0 BRA `(.L_x_364) ;  /* 0x0000000000200947 */ /* 0x000fea0003800000 */
        /* <DEDUP_REMOVED lines=8> */
.L_x_364:
[----:B0-----:R-:W-:Y:S05]  /*08e0*/  BSYNC.RECONVERGENT B0 ;  /* 0x0000000000007941 */ /* 0x001fea0003800200 */
.L_x_363:
        /* <DEDUP_REMOVED lines=51> */
.L_x_365:
        /* <DEDUP_REMOVED lines=9> */
.L_x_366:
[CC--:B------:R-:W-:Y:S01]  /*0cb0*/  IADD3 R37, P1, PT, R19.reuse, R20.reuse, RZ ;  /* 0x0000001413257210 */ /* 0x0c0fe20007f3e0ff */
[C---:B------:R-:W-:Y:S01]  /*0cc0*/  IMAD R49, R19.reuse, 0x3, RZ ;  /* 0x0000000313317824 */ /* 0x040fe200078e02ff */
[----:B------:R-:W-:Y:S01]  /*0cd0*/  LEA R27, P3, R19, R20, 0x1 ;  /* 0x00000014131b7211 */ /* 0x000fe200078608ff */
[----:B------:R-:W-:Y:S05]  /*0ce0*/  WARPSYNC.ALL ;  /* 0x0000000000007948 */ /* 0x000fea0003800000 */
[----:B------:R-:W-:Y:S01]  /*0cf0*/  IMAD.X R28, RZ, RZ, R21, P1 ;  /* 0x000000ffff1c7224 */ /* 0x000fe200008e0615 */
[----:B------:R-:W-:Y:S02]  /*0d00*/  ISETP.GE.U32.AND P0, PT, R37, UR4, PT ;  /* 0x0000000425007c0c */ /* 0x000fe4000bf06070 */
[----:B------:R-:W-:-:S02]  /*0d10*/  ISETP.GE.U32.AND P1, PT, R20, UR4, PT ;  /* 0x0000000414007c0c */ /* 0x000fc4000bf26070 */
[----:B------:R-:W-:Y:S02]  /*0d20*/  ISETP.GE.AND.EX P0, PT, R28, UR5, PT, P0 ;  /* 0x000000051c007c0c */ /* 0x000fe4000bf06300 */
[----:B------:R-:W-:Y:S02]  /*0d30*/  ISETP.GE.AND.EX P1, PT, R21, UR5, PT, P1 ;  /* 0x0000000515007c0c */ /* 0x000fe4000bf26310 */
[----:B------:R-:W-:Y:S02]  /*0d40*/  IADD3 R49, P4, PT, R49, R20, RZ ;  /* 0x0000001431317210 */ /* 0x000fe40007f9e0ff */
[----:B------:R-:W-:Y:S02]  /*0d50*/  ISETP.GE.U32.AND P2, PT, R27, UR4, PT ;  /* 0x000000041b007c0c */ /* 0x000fe4000bf46070 */
[----:B------:R-:W-:Y:S01]  /*0d60*/  IADD3.X R29, PT, PT, RZ, R21, RZ, P3, !PT ;  /* 0x00000015ff1d7210 */ /* 0x000fe20001ffe4ff */
[----:B------:R-:W-:Y:S01]  /*0d70*/  IMAD.X R28, RZ, RZ, R21, P4 ;  /* 0x000000ffff1c7224 */ /* 0x000fe200020e0615 */
[----:B------:R-:W-:-:S02]  /*0d80*/  ISETP.GE.U32.AND P3, PT, R49, UR4, PT ;  /* 0x0000000431007c0c */ /* 0x000fc4000bf66070 */
[----:B------:R-:W-:Y:S01]  /*0d90*/  ISETP.GE.AND.EX P2, PT, R29, UR5, PT, P2 ;  /* 0x000000051d007c0c */ /* 0x000fe2000bf46320 */
[----:B------:R-:W0:Y:S01]  /*0da0*/  @!P0 LDC R58, c[0x0][0x3b0] ;  /* 0x0000ec00ff3a8b82 */ /* 0x000e220000000800 */
[----:B------:R-:W-:-:S07]  /*0db0*/  ISETP.GE.AND.EX P3, PT, R28, UR5, PT, P3 ;  /* 0x000000051c007c0c */ /* 0x000fce000bf66330 */
[----:B------:R-:W1:Y:S06]  /*0dc0*/  @!P1 LDC R51, c[0x0][0x3b0] ;  /* 0x0000ec00ff339b82 */ /* 0x000e6c0000000800 */
[----:B------:R-:W-:Y:S02]  /*0dd0*/  @!P3 MOV R53, RZ ;  /* 0x000000ff0035b202 */ /* 0x000fe40000000f00 */
[----:B------:R-:W2:Y:S08]  /*0de0*/  @!P0 LDC.64 R34, c[0x0][0x3a8] ;  /* 0x0000ea00ff228b82 */ /* 0x000eb00000000a00 */
[----:B------:R-:W3:Y:S01]  /*0df0*/  @!P1 LDC.64 R32, c[0x0][0x3a8] ;  /* 0x0000ea00ff209b82 */ /* 0x000ee20000000a00 */
[----:B0-----:R-:W-:-:S02]  /*0e00*/  @!P0 IMAD R37, R37, R58, RZ ;  /* 0x0000003a25258224 */ /* 0x001fc400078e02ff */
[----:B-1----:R-:W-:-:S05]  /*0e10*/  @!P1 IMAD R51, R20, R51, RZ ;  /* 0x0000003314339224 */ /* 0x002fca00078e02ff */
[----:B------:R-:W0:Y:S01]  /*0e20*/  @!P2 LDC R56, c[0x0][0x3b0] ;  /* 0x0000ec00ff38ab82 */ /* 0x000e220000000800 */
[----:B--2---:R-:W-:-:S07]  /*0e30*/  @!P0 IADD3 R34, P5, PT, R37, R34, RZ ;  /* 0x0000002225228210 */ /* 0x004fce0007fbe0ff */
[----:B------:R-:W1:Y:S01]  /*0e40*/  @!P3 LDC R54, c[0x0][0x3b0] ;  /* 0x0000ec00ff36bb82 */ /* 0x000e620000000800 */
[----:B------:R-:W-:Y:S01]  /*0e50*/  @!P0 LEA.HI.X.SX32 R35, R37, R35, 0x1, P5 ;  /* 0x0000002325238211 */ /* 0x000fe200028f0eff */
[----:B------:R-:W-:Y:S01]  /*0e60*/  @!P1 IMAD.MOV.U32 R37, RZ, RZ, RZ ;  /* 0x000000ffff259224 */ /* 0x000fe200078e00ff */
[----:B---3--:R-:W-:-:S05]  /*0e70*/  @!P1 IADD3 R32, P4, PT, R51, R32, RZ ;  /* 0x0000002033209210 */ /* 0x008fca0007f9e0ff */
[----:B------:R-:W2:Y:S01]  /*0e80*/  @!P2 LDC.64 R28, c[0x0][0x3a8] ;  /* 0x0000ea00ff1cab82 */ /* 0x000ea20000000a00 */
[----:B------:R-:W-:Y:S01]  /*0e90*/  @!P1 LEA.HI.X.SX32 R33, R51, R33, 0x1, P4 ;  /* 0x0000002133219211 */ /* 0x000fe200020f0eff */
[----:B------:R-:W-:-:S06]  /*0ea0*/  @!P2 IMAD.MOV.U32 R51, RZ, RZ, RZ ;  /* 0x000000ffff33a224 */ /* 0x000fcc00078e00ff */
[----:B------:R-:W3:Y:S01]  /*0eb0*/  @!P3 LDC.64 R30, c[0x0][0x3a8] ;  /* 0x0000ea00ff1ebb82 */ /* 0x000ee20000000a00 */
[----:B------:R4:W-:Y:S01]  /*0ec0*/  @!P1 STG.E.64 desc[UR6][R32.64], R36 ;  /* 0x0000002420009986 */ /* 0x0009e2000c101b06 */
[----:B0-----:R-:W-:Y:S02]  /*0ed0*/  @!P2 IMAD R27, R27, R56, RZ ;  /* 0x000000381b1ba224 */ /* 0x001fe400078e02ff */
[----:B-1----:R-:W-:Y:S01]  /*0ee0*/  @!P3 IMAD R54, R49, R54, RZ ;  /* 0x000000363136b224 */ /* 0x002fe200078e02ff */
[----:B----4-:R-:W-:Y:S01]  /*0ef0*/  @!P0 MOV R32, R44 ;  /* 0x0000002c00208202 */ /* 0x010fe20000000f00 */
[----:B------:R-:W-:Y:S01]  /*0f00*/  @!P0 IMAD.MOV.U32 R33, RZ, RZ, RZ ;  /* 0x000000ffff218224 */ /* 0x000fe200078e00ff */
[----:B--2---:R-:W-:Y:S01]  /*0f10*/  @!P2 IADD3 R28, P4, PT, R27, R28, RZ ;  /* 0x0000001c1b1ca210 */ /* 0x004fe20007f9e0ff */
[----:B------:R-:W-:Y:S02]  /*0f20*/  IMAD.MOV.U32 R44, RZ, RZ, R26 ;  /* 0x000000ffff2c7224 */ /* 0x000fe400078e001a */
[----:B------:R-:W-:Y:S01]  /*0f30*/  IMAD.MOV.U32 R36, RZ, RZ, R47 ;  /* 0x000000ffff247224 */ /* 0x000fe200078e002f */
[----:B------:R0:W-:Y:S01]  /*0f40*/  @!P0 STG.E.64 desc[UR6][R34.64], R32 ;  /* 0x0000002022008986 */ /* 0x0001e2000c101b06 */
[----:B------:R-:W-:-:S02]  /*0f50*/  IADD3 R20, P0, PT, R40, R20, RZ ;  /* 0x0000001428147210 */ /* 0x000fc40007f1e0ff */
[----:B---3--:R-:W-:Y:S02]  /*0f60*/  @!P3 IADD3 R30, P5, PT, R54, R30, RZ ;  /* 0x0000001e361eb210 */ /* 0x008fe40007fbe0ff */
[----:B------:R-:W-:Y:S01]  /*0f70*/  @!P2 LEA.HI.X.SX32 R29, R27, R29, 0x1, P4 ;  /* 0x0000001d1b1da211 */ /* 0x000fe200020f0eff */
[----:B------:R-:W-:Y:S01]  /*0f80*/  IMAD.X R21, RZ, RZ, R21, P0 ;  /* 0x000000ffff157224 */ /* 0x000fe200000e0615 */
[----:B------:R-:W-:Y:S02]  /*0f90*/  ISETP.GE.U32.AND P0, PT, R20, R24, PT ;  /* 0x000000181400720c */ /* 0x000fe40003f06070 */
[----:B------:R-:W-:Y:S01]  /*0fa0*/  @!P3 LEA.HI.X.SX32 R31, R54, R31, 0x1, P5 ;  /* 0x0000001f361fb211 */ /* 0x000fe200028f0eff */
[----:B------:R1:W-:Y:S01]  /*0fb0*/  @!P2 STG.E.64 desc[UR6][R28.64], R50 ;  /* 0x000000321c00a986 */ /* 0x0003e2000c101b06 */
[----:B------:R-:W-:-:S03]  /*0fc0*/  ISETP.GE.AND.EX P0, PT, R21, R42, PT, P0 ;  /* 0x0000002a1500720c */ /* 0x000fc60003f06300 */
[----:B------:R1:W-:Y:S01]  /*0fd0*/  @!P3 STG.E.64 desc[UR6][R30.64], R52 ;  /* 0x000000341e00b986 */ /* 0x0003e2000c101b06 */
[----:B0-----:R-:W-:Y:S01]  /*0fe0*/  MOV R34, R48 ;  /* 0x0000003000227202 */ /* 0x001fe20000000f00 */
[----:B------:R-:W-:Y:S08]  /*0ff0*/  BAR.SYNC.DEFER_BLOCKING 0x0 ;  /* 0x0000000000007b1d */ /* 0x000ff00000010000 */
[----:B------:R-:W-:Y:S05]  /*1000*/  @!P0 BRA `(.L_x_367) ;  /* 0xfffffff800008947 */ /* 0x000fea000383ffff */
[----:B------:R-:W-:Y:S05]  /*1010*/  EXIT ;  /* 0x000000000000794d */ /* 0x000fea0003800000 */
        .weak           $__internal_25_$__cuda_sm20_div_s64
        .type           $__internal_25_$__cuda_sm20_div_s64,@function
        .size           $__internal_25_$__cuda_sm20_div_s64,(.L_x_2209 - $__internal_25_$__cuda_sm20_div_s64)
$__internal_25_$__cuda_sm20_div_s64:
        /* <DEDUP_REMOVED lines=78> */
[----:B------:R-:W-:Y:S06]  /*1500*/  RET.REL.NODEC R24 `(_ZN2at6native60_GLOBAL__N__fdc43544_27_DistributionRandomKernel_cu_f88cee4443distribution_elementwise_grid_stride_kernelIjLi4EZZZNS0_9templates4cuda13random_kernelIPNS_17CUDAGeneratorImplEEEvRNS_18TensorIteratorBaseET_ENKUlvE_clEvENKUlvE2_clEvEUlP24curandStatePhilox4_32_10E0_ZNS1_27distribution_nullary_kernelIlj5uint4S7_SF_ZZZS5_IS7_EvS9_SA_ENKSB_clEvENKSC_clEvEUljE_EEvS9_T2_RKT3_T4_EUlijE_EEvlNS_15PhiloxCudaStateET1_SJ_) ;  /* 0xffffffe818bc7950 */ /* 0x000fec0003c3ffff */
.L_x_368:
        /* <DEDUP_REMOVED lines=15> */
.L_x_2209:


//--------------------- .text._ZN2at6native60_GLOBAL__N__fdc43544_27_DistributionRandomKernel_cu_f88cee4443distribution_elementwise_grid_stride_kernelImLi2EZZZNS0_9templates4cuda13random_kernelIPNS_17CUDAGeneratorImplEEEvRNS_18TensorIteratorBaseET_ENKUlvE_clEvENKUlvE2_clEvEUlP24curandStatePhilox4_32_10E_ZNS1_27distribution_nullary_kernelIlm10ulonglong2S7_SF_ZZZS5_IS7_EvS9_SA_ENKSB_clEvENKSC_clEvEUlmE_EEvS9_T2_RKT3_T4_EUlimE0_EEvlNS_15PhiloxCudaStateET1_SJ_ --------------------------
	.section	.text._ZN2at6native60_GLOBAL__N__fdc43544_27_DistributionRandomKernel_cu_f88cee4443distribution_elementwise_grid_stride_kernelImLi2EZZZNS0_9templates4cuda13random_kernelIPNS_17CUDAGeneratorImplEEEvRNS_18TensorIteratorBaseET_ENKUlvE_clEvENKUlvE2_clEvEUlP24curandStatePhilox4_32_10E_ZNS1_27distribution_nullary_kernelIlm10ulonglong2S7_SF_ZZZS5_IS7_EvS9_SA_ENKSB_clEvENKSC_clEvEUlmE_EEvS9_T2_RKT3_T4_EUlimE0_EEvlNS_15PhiloxCudaStateET1_SJ_,"ax",@progbits
	.align	128
.text._ZN2at6native60_GLOBAL__N__fdc43544_27_DistributionRandomKernel_cu_f88cee4443distribution_elementwise_grid_stride_kernelImLi2EZZZNS0_9templates4cuda13random_kernelIPNS_17CUDAGeneratorImplEEEvRNS_18TensorIteratorBaseET_ENKUlvE_clEvENKUlvE2_clEvEUlP24curandStatePhilox4_32_10E_ZNS1_27distribution_nullary_kernelIlm10ulonglong2S7_SF_ZZZS5_IS7_EvS9_SA_ENKSB_clEvENKSC_clEvEUlmE_EEvS9_T2_RKT3_T4_EUlimE0_EEvlNS_15PhiloxCudaStateET1_SJ_:
        .type           _ZN2at6native60_GLOBAL__N__fdc43544_27_DistributionRandomKernel_cu_f88cee4443distribution_elementwise_grid_stride_kernelImLi2EZZZNS0_9templates4cuda13random_kernelIPNS_17CUDAGeneratorImplEEEvRNS_18TensorIteratorBaseET_ENKUlvE_clEvENKUlvE2_clEvEUlP24curandStatePhilox4_32_10E_ZNS1_27distribution_nullary_kernelIlm10ulonglong2S7_SF_ZZZS5_IS7_EvS9_SA_ENKSB_clEvENKSC_clEvEUlmE_EEvS9_T2_RKT3_T4_EUlimE0_EEvlNS_15PhiloxCudaStateET1_SJ_,@function
        .size           _ZN2at6native60_GLOBAL__N__fdc43544_27_DistributionRandomKernel_cu_f88cee4443distribution_elementwise_grid_stride_kernelImLi2EZZZNS0_9templates4cuda13random_kernelIPNS_17CUDAGeneratorImplEEEvRNS_18TensorIteratorBaseET_ENKUlvE_clEvENKUlvE2_clEvEUlP24curandStatePhilox4_32_10E_ZNS1_27distribution_nullary_kernelIlm10ulonglong2S7_SF_ZZZS5_IS7_EvS9_SA_ENKSB_clEvENKSC_clEvEUlmE_EEvS9_T2_RKT3_T4_EUlimE0_EEvlNS_15PhiloxCudaStateET1_SJ_,(.L_x_2211 - _ZN2at6native60_GLOBAL__N__fdc43544_27_DistributionRandomKernel_cu_f88cee4443distribution_elementwise_grid_stride_kernelImLi2EZZZNS0_9templates4cuda13random_kernelIPNS_17CUDAGeneratorImplEEEvRNS_18TensorIteratorBaseET_ENKUlvE_clEvENKUlvE2_clEvEUlP24curandStatePhilox4_32_10E_ZNS1_27distribution_nullary_kernelIlm10ulonglong2S7_SF_ZZZS5_IS7_EvS9_SA_ENKSB_clEvENKSC_clEvEUlmE_EEvS9_T2_RKT3_T4_EUlimE0_EEvlNS_15PhiloxCudaStateET1_SJ_)
        .other          _ZN2at6native60_GLOBAL__N__fdc43544_27_DistributionRandomKernel_cu_f88cee4443distribution_elementwise_grid_stride_kernelImLi2EZZZNS0_9templates4cuda13random_kernelIPNS_17CUDAGeneratorImplEEEvRNS_18TensorIteratorBaseET_ENKUlvE_clEvENKUlvE2_clEvEUlP24curandStatePhilox4_32_10E_ZNS1_27distribution_nullary_kernelIlm10ulonglong2S7_SF_ZZZS5_IS7_EvS9_SA_ENKSB_clEvENKSC_clEvEUlmE_EEvS9_T2_RKT3_T4_EUlimE0_EEvlNS_15PhiloxCudaStateET1_SJ_,@"STO_CUDA_ENTRY STV_DEFAULT"
_ZN2at6native60_GLOBAL__N__fdc43544_27_DistributionRandomKernel_cu_f88cee4443distribution_elementwise_grid_stride_kernelImLi2EZZZNS0_9templates4cuda13random_kernelIPNS_17CUDAGeneratorImplEEEvRNS_18TensorIteratorBaseET_ENKUlvE_clEvENKUlvE2_clEvEUlP24curandStatePhilox4_32_10E_ZNS1_27distribution_nullary_kernelIlm10ulonglong2S7_SF_ZZZS5_IS7_EvS9_SA_ENKSB_clEvENKSC_clEvEUlmE_EEvS9_T2_RKT3_T4_EUlimE0_EEvlNS_15PhiloxCudaStateET1_SJ_:
        /* <DEDUP_REMOVED lines=111> */
.L_x_369:
[----:B------:R-:W-:-:S07]  /*06f0*/  MOV R30, 0x710 ;  /* 0x00000710001e7802 */ /* 0x000fce0000000f00 */
[----:B------:R-:W-:Y:S05]  /*0700*/  CALL.REL.NOINC `($__internal_26_$__cuda_sm20_div_s64) ;  /* 0x0000002800547944 */ /* 0x000fea0003c00000 */
[----:B------:R-:W-:Y:S02]  /*0710*/  MOV R30, R28 ;  /* 0x0000001c001e7202 */ /* 0x000fe40000000f00 */
[----:B------:R-:W-:-:S07]  /*0720*/  MOV R31, R29 ;  /* 0x0000001d001f7202 */ /* 0x000fce0000000f00 */
.L_x_370:
        /* <DEDUP_REMOVED lines=15> */
[----:B------:R-:W2:Y:S01]  /*0820*/  LDCU UR4, c[0x0][0x3a8] ;  /* 0x00007500ff0477ac */ /* 0x000ea20008000800 */
[----:B------:R-:W-:Y:S01]  /*0830*/  LOP3.LUT R40, R40, R37, RZ, 0x3c, !PT ;  /* 0x0000002528287212 */ /* 0x000fe200078e3cff */
[----:B------:R-:W3:Y:S01]  /*0840*/  LDCU UR72, c[0x0][0x3ac] ;  /* 0x00007580ff4877ac */ /* 0x000ee20008000800 */
        /* <DEDUP_REMOVED lines=61> */
.L_x_381:
[----:B------:R-:W-:Y:S01]  /*0c20*/  VIADD R0, R0, 0x1 ;  /* 0x0000000100007836 */ /* 0x000fe20000000000 */
[----:B------:R-:W-:Y:S03]  /*0c30*/  BSSY.RECONVERGENT B0, `(.L_x_371) ;  /* 0x000000c000007945 */ /* 0x000fe60003800200 */
[C---:B0-----:R-:W-:Y:S01]  /*0c40*/  IMAD.WIDE.U32 R44, R0.reuse, -0x2daee0ad, RZ ;  /* 0xd2511f53002c7825 */ /* 0x041fe200078e00ff */
[----:B------:R-:W-:-:S13]  /*0c50*/  ISETP.NE.AND P0, PT, R0, RZ, PT ;  /* 0x000000ff0000720c */ /* 0x000fda0003f05270 */
[----:B-1----:R-:W-:Y:S05]  /*0c60*/  @P0 BRA `(.L_x_372) ;  /* 0x0000000000200947 */ /* 0x002fea0003800000 */
        /* <DEDUP_REMOVED lines=8> */
.L_x_372:
[----:B0-----:R-:W-:Y:S05]  /*0cf0*/  BSYNC.RECONVERGENT B0 ;  /* 0x0000000000007941 */ /* 0x001fea0003800200 */
.L_x_371:
[----:B------:R-:W-:Y:S01]  /*0d00*/  IMAD.WIDE.U32 R42, R32, -0x326172a9, RZ ;  /* 0xcd9e8d57202a7825 */ /* 0x000fe200078e00ff */
[----:B------:R-:W-:Y:S02]  /*0d10*/  LOP3.LUT R30, R33, R45, R25, 0x96, !PT ;  /* 0x0000002d211e7212 */ /* 0x000fe400078e9619 */
[----:B------:R-:W-:Y:S02]  /*0d20*/  ISETP.GT.AND P0, PT, R39, 0x1, PT ;  /* 0x000000012700780c */ /* 0x000fe40003f04270 */
        /* <DEDUP_REMOVED lines=52> */
.L_x_373:
        /* <DEDUP_REMOVED lines=9> */
.L_x_374:
[----:B------:R-:W-:-:S09]  /*1100*/  UISETP.NE.AND UP0, UPT, UR4, URZ, UPT ;  /* 0x000000ff0400728c */ /* 0x000fd2000bf05270 */
[----:B------:R-:W-:Y:S05]  /*1110*/  BRA.U UP0, `(.L_x_375) ;  /* 0x0000000100307547 */ /* 0x000fea000b800000 */
[----:B------:R-:W-:-:S04]  /*1120*/  IADD3 R30, P0, PT, R20, R21, RZ ;  /* 0x00000015141e7210 */ /* 0x000fc80007f1e0ff */
[----:B------:R-:W-:Y:S02]  /*1130*/  ISETP.GE.U32.AND P1, PT, R30, UR32, PT ;  /* 0x000000201e007c0c */ /* 0x000fe4000bf26070 */
[----:B------:R-:W-:Y:S02]  /*1140*/  IADD3.X R30, PT, PT, RZ, R22, RZ, P0, !PT ;  /* 0x00000016ff1e7210 */ /* 0x000fe400007fe4ff */
[----:B------:R-:W-:Y:S02]  /*1150*/  ISETP.LT.U32.AND P0, PT, R21, UR32, PT ;  /* 0x0000002015007c0c */ /* 0x000fe4000bf01070 */
[----:B------:R-:W-:-:S04]  /*1160*/  ISETP.GE.AND.EX P1, PT, R30, UR33, PT, P1 ;  /* 0x000000211e007c0c */ /* 0x000fc8000bf26310 */
[----:B------:R-:W-:Y:S02]  /*1170*/  ISETP.LT.OR.EX P0, PT, R22, UR33, !P1, P0 ;  /* 0x0000002116007c0c */ /* 0x000fe4000cf01700 */
[----:B------:R-:W-:Y:S02]  /*1180*/  SEL R41, R44, R41, !P1 ;  /* 0x000000292c297207 */ /* 0x000fe40004800000 */
[----:B------:R-:W-:-:S09]  /*1190*/  SEL R42, R43, R42, !P1 ;  /* 0x0000002a2b2a7207 */ /* 0x000fd20004800000 */
[----:B------:R-:W0:Y:S01]  /*11a0*/  @P0 LDC.64 R30, c[0x0][0x540] ;  /* 0x00015000ff1e0b82 */ /* 0x000e220000000a00 */
[----:B------:R-:W-:-:S05]  /*11b0*/  @P0 LOP3.LUT R43, R41, 0x7fffffff, RZ, 0xc0, !PT ;  /* 0x7fffffff292b0812 */ /* 0x000fca00078ec0ff */
[----:B0-----:R1:W-:Y:S01]  /*11c0*/  @P0 STG.E.64 desc[UR76][R30.64], R42 ;  /* 0x0000002a1e000986 */ /* 0x0013e2000c101b4c */
[----:B------:R-:W-:Y:S05]  /*11d0*/  BRA `(.L_x_376) ;  /* 0x0000001c00807947 */ /* 0x000fea0003800000 */
.L_x_375:
[----:B------:R-:W-:Y:S01]  /*11e0*/  ISETP.GE.U32.AND P0, PT, R21, R28, PT ;  /* 0x0000001c1500720c */ /* 0x000fe20003f06070 */
[----:B------:R-:W-:Y:S03]  /*11f0*/  BSSY.RECONVERGENT B0, `(.L_x_377) ;  /* 0x00000ee000007945 */ /* 0x000fe60003800200 */
        /* <DEDUP_REMOVED lines=231> */
.L_x_379:
[----:B------:R-:W0:Y:S01]  /*2070*/  LDCU.64 UR48, c[0x0][0x540] ;  /* 0x0000a800ff3077ac */ /* 0x000e220008000a00 */
[----:B------:R-:W-:Y:S01]  /*2080*/  LOP3.LUT R47, R41, 0x7fffffff, RZ, 0xc0, !PT ;  /* 0x7fffffff292f7812 */ /* 0x000fe200078ec0ff */
[----:B------:R-:W-:Y:S01]  /*2090*/  IMAD.MOV.U32 R46, RZ, RZ, R42 ;  /* 0x000000ffff2e7224 */ /* 0x000fe200078e002a */
[----:B0-----:R-:W-:-:S04]  /*20a0*/  IADD3 R30, P0, PT, R45, UR48, RZ ;  /* 0x000000302d1e7c10 */ /* 0x001fc8000ff1e0ff */
[----:B------:R-:W-:-:S05]  /*20b0*/  IADD3.X R31, PT, PT, RZ, UR49, RZ, P0, !PT ;  /* 0x00000031ff1f7c10 */ /* 0x000fca00087fe4ff */
[----:B------:R0:W-:Y:S04]  /*20c0*/  STG.E.64 desc[UR76][R30.64], R46 ;  /* 0x0000002e1e007986 */ /* 0x0001e8000c101b4c */
.L_x_378:
[----:B------:R-:W-:Y:S05]  /*20d0*/  BSYNC.RECONVERGENT B0 ;  /* 0x0000000000007941 */ /* 0x000fea0003800200 */
.L_x_377:
[----:B------:R-:W-:-:S04]  /*20e0*/  IADD3 R45, P1, PT, R20, R21, RZ ;  /* 0x00000015142d7210 */ /* 0x000fc80007f3e0ff */
[----:B------:R-:W-:Y:S02]  /*20f0*/  ISETP.GE.U32.AND P0, PT, R45, R28, PT ;  /* 0x0000001c2d00720c */ /* 0x000fe40003f06070 */
[----:B0-----:R-:W-:-:S04]  /*2100*/  IADD3.X R30, PT, PT, RZ, R22, RZ, P1, !PT ;  /* 0x00000016ff1e7210 */ /* 0x001fc80000ffe4ff */
[----:B------:R-:W-:-:S13]  /*2110*/  ISETP.GE.AND.EX P0, PT, R30, R29, PT, P0 ;  /* 0x0000001d1e00720c */ /* 0x000fda0003f06300 */
[----:B------:R-:W-:Y:S05]  /*2120*/  @P0 BRA `(.L_x_376) ;  /* 0x0000000c00ac0947 */ /* 0x000fea0003800000 */
[----:B------:R-:W-:Y:S01]  /*2130*/  MOV R30, RZ ;  /* 0x000000ff001e7202 */ /* 0x000fe20000000f00 */
[----:B------:R-:W-:Y:S01]  /*2140*/  IMAD.MOV.U32 R31, RZ, RZ, R45 ;  /* 0x000000ffff1f7224 */ /* 0x000fe200078e002d */
[----:B------:R-:W-:-:S03]  /*2150*/  UISETP.NE.AND UP0, UPT, UR74, URZ, UPT ;  /* 0x000000ff4a00728c */ /* 0x000fc6000bf05270 */
[----:B------:R-:W-:-:S05]  /*2160*/  IMAD.HI.U32 R30, R45, UR34, R30 ;  /* 0x000000222d1e7c27 */ /* 0x000fca000f8e001e */
[----:B------:R-:W-:-:S04]  /*2170*/  SHF.R.U32.HI R31, RZ, UR35, R30 ;  /* 0x00000023ff1f7c19 */ /* 0x000fc8000801161e */
[----:B------:R-:W-:-:S05]  /*2180*/  IADD3 R41, PT, PT, -R31, RZ, RZ ;  /* 0x000000ff1f297210 */ /* 0x000fca0007ffe1ff */
[----:B------:R-:W-:-:S04]  /*2190*/  IMAD R41, R41, UR72, R45 ;  /* 0x0000004829297c24 */ /* 0x000fc8000f8e022d */
[----:B------:R-:W-:Y:S01]  /*21a0*/  IMAD R41, R41, UR71, RZ ;  /* 0x0000004729297c24 */ /* 0x000fe2000f8e02ff */
        /* <DEDUP_REMOVED lines=221> */
.L_x_380:
[----:B------:R-:W0:Y:S01]  /*2f80*/  LDCU.64 UR48, c[0x0][0x540] ;  /* 0x0000a800ff3077ac */ /* 0x000e220008000a00 */
[----:B------:R-:W-:Y:S01]  /*2f90*/  LOP3.LUT R45, R44, 0x7fffffff, RZ, 0xc0, !PT ;  /* 0x7fffffff2c2d7812 */ /* 0x000fe200078ec0ff */
[----:B------:R-:W-:Y:S01]  /*2fa0*/  IMAD.MOV.U32 R44, RZ, RZ, R43 ;  /* 0x000000ffff2c7224 */ /* 0x000fe200078e002b */
[----:B0-----:R-:W-:-:S04]  /*2fb0*/  IADD3 R30, P0, PT, R41, UR48, RZ ;  /* 0x00000030291e7c10 */ /* 0x001fc8000ff1e0ff */
[----:B------:R-:W-:-:S05]  /*2fc0*/  IADD3.X R31, PT, PT, RZ, UR49, RZ, P0, !PT ;  /* 0x00000031ff1f7c10 */ /* 0x000fca00087fe4ff */
[----:B------:R0:W-:Y:S04]  /*2fd0*/  STG.E.64 desc[UR76][R30.64], R44 ;  /* 0x0000002c1e007986 */ /* 0x0001e8000c101b4c */
.L_x_376:
        /* <DEDUP_REMOVED lines=8> */
        .weak           $__internal_26_$__cuda_sm20_div_s64
        .type           $__internal_26_$__cuda_sm20_div_s64,@function
        .size           $__internal_26_$__cuda_sm20_div_s64,(.L_x_2211 - $__internal_26_$__cuda_sm20_div_s64)
$__internal_26_$__cuda_sm20_div_s64:
        /* <DEDUP_REMOVED lines=76> */
[----:B------:R-:W-:Y:S06]  /*3520*/  RET.REL.NODEC R30 `(_ZN2at6native60_GLOBAL__N__fdc43544_27_DistributionRandomKernel_cu_f88cee4443distribution_elementwise_grid_stride_kernelImLi2EZZZNS0_9templates4cuda13random_kernelIPNS_17CUDAGeneratorImplEEEvRNS_18TensorIteratorBaseET_ENKUlvE_clEvENKUlvE2_clEvEUlP24curandStatePhilox4_32_10E_ZNS1_27distribution_nullary_kernelIlm10ulonglong2S7_SF_ZZZS5_IS7_EvS9_SA_ENKSB_clEvENKSC_clEvEUlmE_EEvS9_T2_RKT3_T4_EUlimE0_EEvlNS_15PhiloxCudaStateET1_SJ_) ;  /* 0xffffffc81eb47950 */ /* 0x000fec0003c3ffff */
.L_x_382:
        /* <DEDUP_REMOVED lines=13> */
.L_x_2211:


//--------------------- .text._ZN2at6native60_GLOBAL__N__fdc43544_27_DistributionRandomKernel_cu_f88cee4443distribution_elementwise_grid_stride_kernelImLi2EZZZNS0_9templates4cuda13random_kernelIPNS_17CUDAGeneratorImplEEEvRNS_18TensorIteratorBaseET_ENKUlvE_clEvENKUlvE2_clEvEUlP24curandStatePhilox4_32_10E_ZNS1_27distribution_nullary_kernelIlm10ulonglong2S7_SF_ZZZS5_IS7_EvS9_SA_ENKSB_clEvENKSC_clEvEUlmE_EEvS9_T2_RKT3_T4_EUlimE_EEvlNS_15PhiloxCudaStateET1_SJ_ --------------------------
	.section	.text._ZN2at6native60_GLOBAL__N__fdc43544_27_DistributionRandomKernel_cu_f88cee4443distribution_elementwise_grid_stride_kernelImLi2EZZZNS0_9templates4cuda13random_kernelIPNS_17CUDAGeneratorImplEEEvRNS_18TensorIteratorBaseET_ENKUlvE_clEvENKUlvE2_clEvEUlP24curandStatePhilox4_32_10E_ZNS1_27distribution_nullary_kernelIlm10ulonglong2S7_SF_ZZZS5_IS7_EvS9_SA_ENKSB_clEvENKSC_clEvEUlmE_EEvS9_T2_RKT3_T4_EUlimE_EEvlNS_15PhiloxCudaStateET1_SJ_,"ax",@progbits
	.align	128
.text._ZN2at6native60_GLOBAL__N__fdc43544_27_DistributionRandomKernel_cu_f88cee4443distribution_elementwise_grid_stride_kernelImLi2EZZZNS0_9templates4cuda13random_kernelIPNS_17CUDAGeneratorImplEEEvRNS_18TensorIteratorBaseET_ENKUlvE_clEvENKUlvE2_clEvEUlP24curandStatePhilox4_32_10E_ZNS1_27distribution_nullary_kernelIlm10ulonglong2S7_SF_ZZZS5_IS7_EvS9_SA_ENKSB_clEvENKSC_clEvEUlmE_EEvS9_T2_RKT3_T4_EUlimE_EEvlNS_15PhiloxCudaStateET1_SJ_:
        .type           _ZN2at6native60_GLOBAL__N__fdc43544_27_DistributionRandomKernel_cu_f88cee4443distribution_elementwise_grid_stride_kernelImLi2EZZZNS0_9templates4cuda13random_kernelIPNS_17CUDAGeneratorImplEEEvRNS_18TensorIteratorBaseET_ENKUlvE_clEvENKUlvE2_clEvEUlP24curandStatePhilox4_32_10E_ZNS1_27distribution_nullary_kernelIlm10ulonglong2S7_SF_ZZZS5_IS7_EvS9_SA_ENKSB_clEvENKSC_clEvEUlmE_EEvS9_T2_RKT3_T4_EUlimE_EEvlNS_15PhiloxCudaStateET1_SJ_,@function
        .size           _ZN2at6native60_GLOBAL__N__fdc43544_27_DistributionRandomKernel_cu_f88cee4443distribution_elementwise_grid_stride_kernelImLi2EZZZNS0_9templates4cuda13random_kernelIPNS_17CUDAGeneratorImplEEEvRNS_18TensorIteratorBaseET_ENKUlvE_clEvENKUlvE2_clEvEUlP24curandStatePhilox4_32_10E_ZNS1_27distribution_nullary_kernelIlm10ulonglong2S7_SF_ZZZS5_IS7_EvS9_SA_ENKSB_clEvENKSC_clEvEUlmE_EEvS9_T2_RKT3_T4_EUlimE_EEvlNS_15PhiloxCudaStateET1_SJ_,(.L_x_2213 - _ZN2at6native60_GLOBAL__N__fdc43544_27_DistributionRandomKernel_cu_f88cee4443distribution_elementwise_grid_stride_kernelImLi2EZZZNS0_9templates4cuda13random_kernelIPNS_17CUDAGeneratorImplEEEvRNS_18TensorIteratorBaseET_ENKUlvE_clEvENKUlvE2_clEvEUlP24curandStatePhilox4_32_10E_ZNS1_27distribution_nullary_kernelIlm10ulonglong2S7_SF_ZZZS5_IS7_EvS9_SA_ENKSB_clEvENKSC_clEvEUlmE_EEvS9_T2_RKT3_T4_EUlimE_EEvlNS_15PhiloxCudaStateET1_SJ_)
        .other          _ZN2at6native60_GLOBAL__N__fdc43544_27_DistributionRandomKernel_cu_f88cee4443distribution_elementwise_grid_stride_kernelImLi2EZZZNS0_9templates4cuda13random_kernelIPNS_17CUDAGeneratorImplEEEvRNS_18TensorIteratorBaseET_ENKUlvE_clEvENKUlvE2_clEvEUlP24curandStatePhilox4_32_10E_ZNS1_27distribution_nullary_kernelIlm10ulonglong2S7_SF_ZZZS5_IS7_EvS9_SA_ENKSB_clEvENKSC_clEvEUlmE_EEvS9_T2_RKT3_T4_EUlimE_EEvlNS_15PhiloxCudaStateET1_SJ_,@"STO_CUDA_ENTRY STV_DEFAULT"
_ZN2at6native60_GLOBAL__N__fdc43544_27_DistributionRandomKernel_cu_f88cee4443distribution_elementwise_grid_stride_kernelImLi2EZZZNS0_9templates4cuda13random_kernelIPNS_17CUDAGeneratorImplEEEvRNS_18TensorIteratorBaseET_ENKUlvE_clEvENKUlvE2_clEvEUlP24curandStatePhilox4_32_10E_ZNS1_27distribution_nullary_kernelIlm10ulonglong2S7_SF_ZZZS5_IS7_EvS9_SA_ENKSB_clEvENKSC_clEvEUlmE_EEvS9_T2_RKT3_T4_EUlimE_EEvlNS_15PhiloxCudaStateET1_SJ_:
        /* <DEDUP_REMOVED lines=32> */
[--C-:B------:R-:W-:Y:S02]  /*0200*/  SHF.R.U64 R0, R28, 0x2, R5.reuse ;  /* 0x000000021c007819 */ /* 0x100fe40000001205 */
[----:B------:R-:W-:Y:S01]  /*0210*/  SHF.R.U32.HI R2, RZ, 0x2, R5 ;  /* 0x00000002ff027819 */ /* 0x000fe20000011605 */
[C---:B------:R-:W-:Y:S01]  /*0220*/  VIADD R5, R20.reuse, 0x3c6ef372 ;  /* 0x3c6ef37214057836 */ /* 0x040fe20000000000 */
[----:B------:R-:W-:Y:S01]  /*0230*/  IADD3 R4, PT, PT, R20, -0x61c88647, RZ ;  /* 0x9e3779b914047810 */ /* 0x000fe20007ffe0ff */
[----:B------:R-:W-:Y:S01]  /*0240*/  IMAD.WIDE.U32 R6, R0, -0x2daee0ad, RZ ;  /* 0xd2511f5300067825 */ /* 0x000fe200078e00ff */
[----:B------:R-:W-:Y:S02]  /*0250*/  LOP3.LUT R10, R2, R9, R20, 0x96, !PT ;  /* 0x00000009020a7212 */ /* 0x000fe400078e9614 */
[C---:B------:R-:W-:Y:S01]  /*0260*/  IADD3 R37, PT, PT, R20.reuse, -0x700cb87f, RZ ;  /* 0x8ff3478114257810 */ /* 0x040fe20007ffe0ff */
[----:B------:R-:W-:Y:S01]  /*0270*/  VIADD R9, R20, 0x78dde6e4 ;  /* 0x78dde6e414097836 */ /* 0x000fe20000000000 */
[C---:B------:R-:W-:Y:S01]  /*0280*/  LOP3.LUT R12, R21.reuse, R7, R23, 0x96, !PT ;  /* 0x00000007150c7212 */ /* 0x040fe200078e9617 */
[----:B------:R-:W-:Y:S01]  /*0290*/  IMAD.WIDE.U32 R10, R10, -0x2daee0ad, RZ ;  /* 0xd2511f530a0a7825 */ /* 0x000fe200078e00ff */
[----:B------:R-:W-:-:S02]  /*02a0*/  IADD3 R7, PT, PT, R21, 0x32370b8f, RZ ;  /* 0x32370b8f15077810 */ /* 0x000fc40007ffe0ff */
        /* <DEDUP_REMOVED lines=29> */
[----:B------:R-:W-:Y:S02]  /*0480*/  VIADD R15, R21, 0x1fd5c5a3 ;  /* 0x1fd5c5a3150f7836 */ /* 0x000fe40000000000 */
[----:B------:R-:W-:-:S04]  /*0490*/  IMAD.WIDE.U32 R24, R24, -0x2daee0ad, RZ ;  /* 0xd2511f5318187825 */ /* 0x000fc800078e00ff */
        /* <DEDUP_REMOVED lines=40> */
.L_x_383:
[----:B------:R-:W-:-:S07]  /*0720*/  MOV R30, 0x740 ;  /* 0x00000740001e7802 */ /* 0x000fce0000000f00 */
[----:B------:R-:W-:Y:S05]  /*0730*/  CALL.REL.NOINC `($__internal_27_$__cuda_sm20_div_s64) ;  /* 0x0000000400ec7944 */ /* 0x000fea0003c00000 */
.L_x_384:
        /* <DEDUP_REMOVED lines=16> */
.L_x_392:
        /* <DEDUP_REMOVED lines=13> */
.L_x_386:
[----:B-12---:R-:W-:Y:S05]  /*0910*/  BSYNC.RECONVERGENT B0 ;  /* 0x0000000000007941 */ /* 0x006fea0003800200 */
.L_x_385:
        /* <DEDUP_REMOVED lines=51> */
.L_x_387:
        /* <DEDUP_REMOVED lines=9> */
.L_x_388:
        /* <DEDUP_REMOVED lines=8> */
[----:B------:R-:W-:Y:S01]  /*0d60*/  IMAD R29, R35, UR4, RZ ;  /* 0x00000004231d7c24 */ /* 0x000fe2000f8e02ff */
[----:B------:R-:W-:Y:S02]  /*0d70*/  LOP3.LUT R31, R38, 0x7fffffff, RZ, 0xc0, !PT ;  /* 0x7fffffff261f7812 */ /* 0x000fe400078ec0ff */
[----:B------:R-:W-:Y:S02]  /*0d80*/  MOV R30, R42 ;  /* 0x0000002a001e7202 */ /* 0x000fe40000000f00 */
[----:B------:R-:W-:-:S04]  /*0d90*/  IADD3 R28, P0, PT, R29, UR8, RZ ;  /* 0x000000081d1c7c10 */ /* 0x000fc8000ff1e0ff */
[----:B------:R-:W-:-:S05]  /*0da0*/  LEA.HI.X.SX32 R29, R29, UR9, 0x1, P0 ;  /* 0x000000091d1d7c11 */ /* 0x000fca00080f0eff */
[----:B------:R0:W-:Y:S04]  /*0db0*/  STG.E.64 desc[UR6][R28.64], R30 ;  /* 0x0000001e1c007986 */ /* 0x0001e8000c101b06 */
.L_x_390:
[----:B------:R-:W-:Y:S05]  /*0dc0*/  BSYNC.RECONVERGENT B0 ;  /* 0x0000000000007941 */ /* 0x000fea0003800200 */
.L_x_389:
[----:B------:R-:W-:Y:S05]  /*0dd0*/  @P1 BRA `(.L_x_391) ;  /* 0x0000000000181947 */ /* 0x000fea0003800000 */
[----:B0-----:R-:W-:Y:S01]  /*0de0*/  IMAD R29, R49, UR4, RZ ;  /* 0x00000004311d7c24 */ /* 0x001fe2000f8e02ff */
[----:B------:R-:W-:Y:S01]  /*0df0*/  LOP3.LUT R31, R48, 0x7fffffff, RZ, 0xc0, !PT ;  /* 0x7fffffff301f7812 */ /* 0x000fe200078ec0ff */
[----:B------:R-:W-:-:S03]  /*0e00*/  IMAD.MOV.U32 R30, RZ, RZ, R47 ;  /* 0x000000ffff1e7224 */ /* 0x000fc600078e002f */
[----:B------:R-:W-:-:S04]  /*0e10*/  IADD3 R28, P0, PT, R29, UR8, RZ ;  /* 0x000000081d1c7c10 */ /* 0x000fc8000ff1e0ff */
[----:B------:R-:W-:-:S05]  /*0e20*/  LEA.HI.X.SX32 R29, R29, UR9, 0x1, P0 ;  /* 0x000000091d1d7c11 */ /* 0x000fca00080f0eff */
[----:B------:R1:W-:Y:S04]  /*0e30*/  STG.E.64 desc[UR6][R28.64], R30 ;  /* 0x0000001e1c007986 */ /* 0x0003e8000c101b06 */
.L_x_391:
        /* <DEDUP_REMOVED lines=11> */
        .weak           $__internal_27_$__cuda_sm20_div_s64
        .type           $__internal_27_$__cuda_sm20_div_s64,@function
        .size           $__internal_27_$__cuda_sm20_div_s64,(.L_x_2213 - $__internal_27_$__cuda_sm20_div_s64)
$__internal_27_$__cuda_sm20_div_s64:
        /* <DEDUP_REMOVED lines=66> */
[----:B------:R-:W-:Y:S01]  /*1310*/  SEL R26, R26, R31, P0 ;  /* 0x0000001f1a1a7207 */ /* 0x000fe20000000000 */
[----:B------:R-:W-:-:S03]  /*1320*/  IMAD.MOV.U32 R31, RZ, RZ, 0x0 ;  /* 0x00000000ff1f7424 */ /* 0x000fc600078e00ff */
        /* <DEDUP_REMOVED lines=9> */
[----:B------:R-:W-:Y:S06]  /*13c0*/  RET.REL.NODEC R30 `(_ZN2at6native60_GLOBAL__N__fdc43544_27_DistributionRandomKernel_cu_f88cee4443distribution_elementwise_grid_stride_kernelImLi2EZZZNS0_9templates4cuda13random_kernelIPNS_17CUDAGeneratorImplEEEvRNS_18TensorIteratorBaseET_ENKUlvE_clEvENKUlvE2_clEvEUlP24curandStatePhilox4_32_10E_ZNS1_27distribution_nullary_kernelIlm10ulonglong2S7_SF_ZZZS5_IS7_EvS9_SA_ENKSB_clEvENKSC_clEvEUlmE_EEvS9_T2_RKT3_T4_EUlimE_EEvlNS_15PhiloxCudaStateET1_SJ_) ;  /* 0xffffffec1e0c7950 */ /* 0x000fec0003c3ffff */
.L_x_393:
        /* <DEDUP_REMOVED lines=11> */
.L_x_2213:


//--------------------- .text._ZN2at6native60_GLOBAL__N__fdc43544_27_DistributionRandomKernel_cu_f88cee4443distribution_elementwise_grid_stride_kernelIjLi4EZZZNS0_9templates4cuda13random_kernelIPNS_17CUDAGeneratorImplEEEvRNS_18TensorIteratorBaseET_ENKUlvE_clEvENKUlvE1_clEvEUlP24curandStatePhilox4_32_10E0_ZNS1_27distribution_nullary_kernelIij5uint4S7_SF_ZZZS5_IS7_EvS9_SA_ENKSB_clEvENKSC_clEvEUljE_EEvS9_T2_RKT3_T4_EUlijE0_EEvlNS_15PhiloxCudaStateET1_SJ_ --------------------------
	.section	.text._ZN2at6native60_GLOBAL__N__fdc43544_27_DistributionRandomKernel_cu_f88cee4443distribution_elementwise_grid_stride_kernelIjLi4EZZZNS0_9templates4cuda13random_kernelIPNS_17CUDAGeneratorImplEEEvRNS_18TensorIteratorBaseET_ENKUlvE_clEvENKUlvE1_clEvEUlP24curandStatePhilox4_32_10E0_ZNS1_27distribution_nullary_kernelIij5uint4S7_SF_ZZZS5_IS7_EvS9_SA_ENKSB_clEvENKSC_clEvEUljE_EEvS9_T2_RKT3_T4_EUlijE0_EEvlNS_15PhiloxCudaStateET1_SJ_,"ax",@progbits
	.align	128
.text._ZN2at6native60_GLOBAL__N__fdc43544_27_DistributionRandomKernel_cu_f88cee4443distribution_elementwise_grid_stride_kernelIjLi4EZZZNS0_9templates4cuda13random_kernelIPNS_17CUDAGeneratorImplEEEvRNS_18TensorIteratorBaseET_ENKUlvE_clEvENKUlvE1_clEvEUlP24curandStatePhilox4_32_10E0_ZNS1_27distribution_nullary_kernelIij5uint4S7_SF_ZZZS5_IS7_EvS9_SA_ENKSB_clEvENKSC_clEvEUljE_EEvS9_T2_RKT3_T4_EUlijE0_EEvlNS_15PhiloxCudaStateET1_SJ_:
        .type           _ZN2at6native60_GLOBAL__N__fdc43544_27_DistributionRandomKernel_cu_f88cee4443distribution_elementwise_grid_stride_kernelIjLi4EZZZNS0_9templates4cuda13random_kernelIPNS_17CUDAGeneratorImplEEEvRNS_18TensorIteratorBaseET_ENKUlvE_clEvENKUlvE1_clEvEUlP24curandStatePhilox4_32_10E0_ZNS1_27distribution_nullary_kernelIij5uint4S7_SF_ZZZS5_IS7_EvS9_SA_ENKSB_clEvENKSC_clEvEUljE_EEvS9_T2_RKT3_T4_EUlijE0_EEvlNS_15PhiloxCudaStateET1_SJ_,@function
        .size           _ZN2at6native60_GLOBAL__N__fdc43544_27_DistributionRandomKernel_cu_f88cee4443distribution_elementwise_grid_stride_kernelIjLi4EZZZNS0_9templates4cuda13random_kernelIPNS_17CUDAGeneratorImplEEEvRNS_18TensorIteratorBaseET_ENKUlvE_clEvENKUlvE1_clEvEUlP24curandStatePhilox4_32_10E0_ZNS1_27distribution_nullary_kernelIij5uint4S7_SF_ZZZS5_IS7_EvS9_SA_ENKSB_clEvENKSC_clEvEUljE_EEvS9_T2_RKT3_T4_EUlijE0_EEvlNS_15PhiloxCudaStateET1_SJ_,(.L_x_2215 - _ZN2at6native60_GLOBAL__N__fdc43544_27_DistributionRandomKernel_cu_f88cee4443distribution_elementwise_grid_stride_kernelIjLi4EZZZNS0_9templates4cuda13random_kernelIPNS_17CUDAGeneratorImplEEEvRNS_18TensorIteratorBaseET_ENKUlvE_clEvENKUlvE1_clEvEUlP24curandStatePhilox4_32_10E0_ZNS1_27distribution_nullary_kernelIij5uint4S7_SF_ZZZS5_IS7_EvS9_SA_ENKSB_clEvENKSC_clEvEUljE_EEvS9_T2_RKT3_T4_EUlijE0_EEvlNS_15PhiloxCudaStateET1_SJ_)
        .other          _ZN2at6native60_GLOBAL__N__fdc43544_27_DistributionRandomKernel_cu_f88cee4443distribution_elementwise_grid_stride_kernelIjLi4EZZZNS0_9templates4cuda13random_kernelIPNS_17CUDAGeneratorImplEEEvRNS_18TensorIteratorBaseET_ENKUlvE_clEvENKUlvE1_clEvEUlP24curandStatePhilox4_32_10E0_ZNS1_27distribution_nullary_kernelIij5uint4S7_SF_ZZZS5_IS7_EvS9_SA_ENKSB_clEvENKSC_clEvEUljE_EEvS9_T2_RKT3_T4_EUlijE0_EEvlNS_15PhiloxCudaStateET1_SJ_,@"STO_CUDA_ENTRY STV_DEFAULT"
_ZN2at6native60_GLOBAL__N__fdc43544_27_DistributionRandomKernel_cu_f88cee4443distribution_elementwise_grid_stride_kernelIjLi4EZZZNS0_9templates4cuda13random_kernelIPNS_17CUDAGeneratorImplEEEvRNS_18TensorIteratorBaseET_ENKUlvE_clEvENKUlvE1_clEvEUlP24curandStatePhilox4_32_10E0_ZNS1_27distribution_nullary_kernelIij5uint4S7_SF_ZZZS5_IS7_EvS9_SA_ENKSB_clEvENKSC_clEvEUljE_EEvS9_T2_RKT3_T4_EUlijE0_EEvlNS_15PhiloxCudaStateET1_SJ_:
        /* <DEDUP_REMOVED lines=28> */
[--C-:B------:R-:W-:Y:S01]  /*01c0*/  SHF.R.U64 R0, R34, 0x2, R35.reuse ;  /* 0x0000000222007819 */ /* 0x100fe20000001223 */
[----:B--2---:R-:W-:Y:S01]  /*01d0*/  VIADD R5, R20, 0x3c6ef372 ;  /* 0x3c6ef37214057836 */ /* 0x004fe20000000000 */
[----:B------:R-:W-:Y:S02]  /*01e0*/  SHF.R.U32.HI R2, RZ, 0x2, R35 ;  /* 0x00000002ff027819 */ /* 0x000fe40000011623 */
        /* <DEDUP_REMOVED lines=46> */
[----:B------:R-:W-:Y:S02]  /*04d0*/  VIADD R15, R20, 0xf1bbcdc8 ;  /* 0xf1bbcdc8140f7836 */ /* 0x000fe40000000000 */
        /* <DEDUP_REMOVED lines=34> */
.L_x_394:
[----:B------:R-:W-:-:S07]  /*0700*/  MOV R36, 0x720 ;  /* 0x0000072000247802 */ /* 0x000fce0000000f00 */
[----:B------:R-:W-:Y:S05]  /*0710*/  CALL.REL.NOINC `($__internal_28_$__cuda_sm20_div_s64) ;  /* 0x0000004800a87944 */ /* 0x000fea0003c00000 */
.L_x_395:
        /* <DEDUP_REMOVED lines=81> */
.L_x_412:
        /* <DEDUP_REMOVED lines=13> */
.L_x_397:
[----:B0-----:R-:W-:Y:S05]  /*0d00*/  BSYNC.RECONVERGENT B0 ;  /* 0x0000000000007941 */ /* 0x001fea0003800200 */
.L_x_396:
        /* <DEDUP_REMOVED lines=62> */
.L_x_398:
        /* <DEDUP_REMOVED lines=9> */
.L_x_399:
[----:B------:R-:W-:-:S09]  /*1180*/  UISETP.NE.AND UP0, UPT, UR31, URZ, UPT ;  /* 0x000000ff1f00728c */ /* 0x000fd2000bf05270 */
[----:B------:R-:W-:Y:S05]  /*1190*/  BRA.U UP0, `(.L_x_400) ;  /* 0x0000000100687547 */ /* 0x000fea000b800000 */
[----:B------:R-:W0:Y:S01]  /*11a0*/  LDCU.64 UR48, c[0x0][0x380] ;  /* 0x00007000ff3077ac */ /* 0x000e220008000a00 */
[-C--:B------:R-:W-:Y:S02]  /*11b0*/  IADD3 R26, P1, PT, R15, R16.reuse, RZ ;  /* 0x000000100f1a7210 */ /* 0x080fe40007f3e0ff */
[-C--:B------:R-:W-:Y:S02]  /*11c0*/  IADD3 R41, P4, PT, R33, R16.reuse, RZ ;  /* 0x0000001021297210 */ /* 0x080fe40007f9e0ff */
[----:B------:R-:W-:Y:S02]  /*11d0*/  IADD3 R39, P3, PT, R35, R16, RZ ;  /* 0x0000001023277210 */ /* 0x000fe40007f7e0ff */
[-C--:B------:R-:W-:Y:S02]  /*11e0*/  IADD3.X R42, PT, PT, RZ, R17.reuse, RZ, P4, !PT ;  /* 0x00000011ff2a7210 */ /* 0x080fe400027fe4ff */
[----:B------:R-:W-:Y:S02]  /*11f0*/  IADD3.X R40, PT, PT, RZ, R17, RZ, P3, !PT ;  /* 0x00000011ff287210 */ /* 0x000fe40001ffe4ff */
[----:B0-----:R-:W-:Y:S01]  /*1200*/  ISETP.GE.U32.AND P0, PT, R26, UR48, PT ;  /* 0x000000301a007c0c */ /* 0x001fe2000bf06070 */
[----:B------:R-:W-:Y:S01]  /*1210*/  IMAD.X R26, RZ, RZ, R17, P1 ;  /* 0x000000ffff1a7224 */ /* 0x000fe200008e0611 */
[----:B------:R-:W-:-:S02]  /*1220*/  ISETP.LT.U32.AND P2, PT, R16, UR48, PT ;  /* 0x0000003010007c0c */ /* 0x000fc4000bf41070 */
[----:B------:R-:W-:Y:S02]  /*1230*/  ISETP.LT.U32.AND P1, PT, R41, UR48, PT ;  /* 0x0000003029007c0c */ /* 0x000fe4000bf21070 */
[----:B------:R-:W-:Y:S02]  /*1240*/  ISETP.GE.AND.EX P0, PT, R26, UR49, PT, P0 ;  /* 0x000000311a007c0c */ /* 0x000fe4000bf06300 */
[----:B------:R-:W-:Y:S02]  /*1250*/  ISETP.GE.U32.AND P3, PT, R39, UR48, PT ;  /* 0x0000003027007c0c */ /* 0x000fe4000bf66070 */
[----:B------:R-:W-:Y:S02]  /*1260*/  ISETP.LT.OR.EX P4, PT, R17, UR49, !P0, P2 ;  /* 0x0000003111007c0c */ /* 0x000fe4000c781720 */
[----:B------:R-:W-:Y:S02]  /*1270*/  ISETP.LT.U32.AND P2, PT, R39, UR48, PT ;  /* 0x0000003027007c0c */ /* 0x000fe4000bf41070 */
[----:B------:R-:W-:-:S02]  /*1280*/  ISETP.LT.OR.EX P1, PT, R42, UR49, P4, P1 ;  /* 0x000000312a007c0c */ /* 0x000fc4000a721710 */
[----:B------:R-:W-:Y:S02]  /*1290*/  SEL R37, R37, R34, !P0 ;  /* 0x0000002225257207 */ /* 0x000fe40004000000 */
[C---:B------:R-:W-:Y:S02]  /*12a0*/  ISETP.LT.OR.EX P2, PT, R40.reuse, UR49, P1, P2 ;  /* 0x0000003128007c0c */ /* 0x040fe40008f41720 */
[----:B------:R-:W-:Y:S02]  /*12b0*/  ISETP.GE.U32.AND P1, PT, R41, UR48, PT ;  /* 0x0000003029007c0c */ /* 0x000fe4000bf26070 */
[----:B------:R-:W-:Y:S02]  /*12c0*/  ISETP.GE.AND.EX P0, PT, R40, UR49, PT, P3 ;  /* 0x0000003128007c0c */ /* 0x000fe4000bf06330 */
[----:B------:R-:W-:-:S04]  /*12d0*/  ISETP.GE.AND.EX P1, PT, R42, UR49, PT, P1 ;  /* 0x000000312a007c0c */ /* 0x000fc8000bf26310 */
[----:B------:R-:W-:-:S03]  /*12e0*/  SEL R37, R36, R37, !P1 ;  /* 0x0000002524257207 */ /* 0x000fc60004800000 */
[----:B------:R-:W0:Y:S01]  /*12f0*/  @P2 LDC.64 R26, c[0x0][0x540] ;  /* 0x00015000ff1a2b82 */ /* 0x000e220000000a00 */
[----:B------:R-:W-:-:S04]  /*1300*/  SEL R37, R38, R37, !P0 ;  /* 0x0000002526257207 */ /* 0x000fc80004000000 */
[----:B------:R-:W-:-:S05]  /*1310*/  @P2 LOP3.LUT R37, R37, 0x7fffffff, RZ, 0xc0, !PT ;  /* 0x7fffffff25252812 */ /* 0x000fca00078ec0ff */
[----:B0-----:R0:W-:Y:S01]  /*1320*/  @P2 STG.E desc[UR76][R26.64], R37 ;  /* 0x000000251a002986 */ /* 0x0011e2000c10194c */
[----:B------:R-:W-:Y:S05]  /*1330*/  BRA `(.L_x_401) ;  /* 0x0000003c00747947 */ /* 0x000fea0003800000 */
.L_x_400:
        /* <DEDUP_REMOVED lines=232> */
.L_x_404:
[----:B------:R-:W0:Y:S02]  /*21c0*/  LDCU.64 UR48, c[0x0][0x540] ;  /* 0x0000a800ff3077ac */ /* 0x000e240008000a00 */
[----:B0-----:R-:W-:Y:S02]  /*21d0*/  IADD3 R26, P0, PT, R39, UR48, RZ ;  /* 0x00000030271a7c10 */ /* 0x001fe4000ff1e0ff */
[----:B------:R-:W-:-:S03]  /*21e0*/  LOP3.LUT R39, R34, 0x7fffffff, RZ, 0xc0, !PT ;  /* 0x7fffffff22277812 */ /* 0x000fc600078ec0ff */
[----:B------:R-:W-:-:S05]  /*21f0*/  IMAD.X R27, RZ, RZ, UR49, P0 ;  /* 0x00000031ff1b7e24 */ /* 0x000fca00080e06ff */
[----:B------:R0:W-:Y:S03]  /*2200*/  STG.E desc[UR76][R26.64], R39 ;  /* 0x000000271a007986 */ /* 0x0001e6000c10194c */
.L_x_403:
[----:B------:R-:W-:Y:S05]  /*2210*/  BSYNC.RECONVERGENT B0 ;  /* 0x0000000000007941 */ /* 0x000fea0003800200 */
.L_x_402:
[----:B0-----:R-:W-:Y:S01]  /*2220*/  IADD3 R27, P1, PT, R15, R16, RZ ;  /* 0x000000100f1b7210 */ /* 0x001fe20007f3e0ff */
        /* <DEDUP_REMOVED lines=244> */
.L_x_407:
[----:B------:R-:W0:Y:S01]  /*3170*/  LDCU.64 UR48, c[0x0][0x540] ;  /* 0x0000a800ff3077ac */ /* 0x000e220008000a00 */
[----:B------:R-:W-:Y:S02]  /*3180*/  LOP3.LUT R37, R37, 0x7fffffff, RZ, 0xc0, !PT ;  /* 0x7fffffff25257812 */ /* 0x000fe400078ec0ff */
[----:B0-----:R-:W-:-:S04]  /*3190*/  IADD3 R26, P0, PT, R34, UR48, RZ ;  /* 0x00000030221a7c10 */ /* 0x001fc8000ff1e0ff */
[----:B------:R-:W-:-:S05]  /*31a0*/  IADD3.X R27, PT, PT, RZ, UR49, RZ, P0, !PT ;  /* 0x00000031ff1b7c10 */ /* 0x000fca00087fe4ff */
[----:B------:R0:W-:Y:S04]  /*31b0*/  STG.E desc[UR76][R26.64], R37 ;  /* 0x000000251a007986 */ /* 0x0001e8000c10194c */
.L_x_406:
[----:B------:R-:W-:Y:S05]  /*31c0*/  BSYNC.RECONVERGENT B0 ;  /* 0x0000000000007941 */ /* 0x000fea0003800200 */
.L_x_405:
        /* <DEDUP_REMOVED lines=245> */
.L_x_410:
[----:B------:R-:W0:Y:S01]  /*4120*/  LDCU.64 UR48, c[0x0][0x540] ;  /* 0x0000a800ff3077ac */ /* 0x000e220008000a00 */
[----:B------:R-:W-:Y:S02]  /*4130*/  LOP3.LUT R37, R36, 0x7fffffff, RZ, 0xc0, !PT ;  /* 0x7fffffff24257812 */ /* 0x000fe400078ec0ff */
[----:B0-----:R-:W-:-:S04]  /*4140*/  IADD3 R26, P0, PT, R34, UR48, RZ ;  /* 0x00000030221a7c10 */ /* 0x001fc8000ff1e0ff */
[----:B------:R-:W-:-:S05]  /*4150*/  IADD3.X R27, PT, PT, RZ, UR49, RZ, P0, !PT ;  /* 0x00000031ff1b7c10 */ /* 0x000fca00087fe4ff */
[----:B------:R0:W-:Y:S04]  /*4160*/  STG.E desc[UR76][R26.64], R37 ;  /* 0x000000251a007986 */ /* 0x0001e8000c10194c */
.L_x_409:
[----:B------:R-:W-:Y:S05]  /*4170*/  BSYNC.RECONVERGENT B0 ;  /* 0x0000000000007941 */ /* 0x000fea0003800200 */
.L_x_408:
[----:B0-----:R-:W-:-:S04]  /*4180*/  IADD3 R27, P1, PT, R35, R16, RZ ;  /* 0x00000010231b7210 */ /* 0x001fc80007f3e0ff */
[----:B------:R-:W-:Y:S01]  /*4190*/  ISETP.GE.U32.AND P0, PT, R27, R24, PT ;  /* 0x000000181b00720c */ /* 0x000fe20003f06070 */
[----:B------:R-:W-:-:S05]  /*41a0*/  IMAD.X R26, RZ, RZ, R17, P1 ;  /* 0x000000ffff1a7224 */ /* 0x000fca00008e0611 */
[----:B------:R-:W-:-:S13]  /*41b0*/  ISETP.GE.AND.EX P0, PT, R26, R25, PT, P0 ;  /* 0x000000191a00720c */ /* 0x000fda0003f06300 */
[----:B------:R-:W-:Y:S05]  /*41c0*/  @P0 BRA `(.L_x_401) ;  /* 0x0000000c00d00947 */ /* 0x000fea0003800000 */
[----:B------:R-:W-:Y:S01]  /*41d0*/  HFMA2 R26, -RZ, RZ, 0, 0 ;  /* 0x00000000ff1a7431 */ /* 0x000fe200000001ff */
        /* <DEDUP_REMOVED lines=238> */
.L_x_411:
[----:B------:R-:W0:Y:S01]  /*50c0*/  LDCU.64 UR48, c[0x0][0x540] ;  /* 0x0000a800ff3077ac */ /* 0x000e220008000a00 */
[----:B------:R-:W-:Y:S02]  /*50d0*/  LOP3.LUT R37, R38, 0x7fffffff, RZ, 0xc0, !PT ;  /* 0x7fffffff26257812 */ /* 0x000fe400078ec0ff */
[----:B0-----:R-:W-:-:S04]  /*50e0*/  IADD3 R26, P0, PT, R34, UR48, RZ ;  /* 0x00000030221a7c10 */ /* 0x001fc8000ff1e0ff */
[----:B------:R-:W-:-:S05]  /*50f0*/  IADD3.X R27, PT, PT, RZ, UR49, RZ, P0, !PT ;  /* 0x00000031ff1b7c10 */ /* 0x000fca00087fe4ff */
[----:B------:R1:W-:Y:S04]  /*5100*/  STG.E desc[UR76][R26.64], R37 ;  /* 0x000000251a007986 */ /* 0x0003e8000c10194c */
.L_x_401:
        /* <DEDUP_REMOVED lines=11> */
        .weak           $__internal_28_$__cuda_sm20_div_s64
        .type           $__internal_28_$__cuda_sm20_div_s64,@function
        .size           $__internal_28_$__cuda_sm20_div_s64,(.L_x_2215 - $__internal_28_$__cuda_sm20_div_s64)
$__internal_28_$__cuda_sm20_div_s64:
[----:B------:R-:W-:Y:S01]  /*51c0*/  MOV R26, R31 ;  /* 0x0000001f001a7202 */ /* 0x000fe20000000f00 */
[----:B------:R-:W-:Y:S02]  /*51d0*/  IMAD.MOV.U32 R27, RZ, RZ, RZ ;  /* 0x000000ffff1b7224 */ /* 0x000fe400078e00ff */
[----:B------:R-:W-:-:S03]  /*51e0*/  HFMA2 R37, -RZ, RZ, 0, 0 ;  /* 0x00000000ff257431 */ /* 0x000fc600000001ff */
        /* <DEDUP_REMOVED lines=69> */
[----:B------:R-:W-:Y:S02]  /*5640*/  ISETP.NE.AND.EX P0, PT, RZ, RZ, PT, P0 ;  /* 0x000000ffff00720c */ /* 0x000fe40003f05300 */
[----:B------:R-:W-:Y:S02]  /*5650*/  SEL R24, R23, R24, !P1 ;  /* 0x0000001817187207 */ /* 0x000fe40004800000 */
[----:B------:R-:W-:Y:S02]  /*5660*/  SEL R25, R22, R25, !P1 ;  /* 0x0000001916197207 */ /* 0x000fe40004800000 */
[----:B------:R-:W-:-:S02]  /*5670*/  SEL R24, R24, 0xffffffff, P0 ;  /* 0xffffffff18187807 */ /* 0x000fc40000000000 */
[----:B------:R-:W-:Y:S01]  /*5680*/  SEL R25, R25, 0xffffffff, P0 ;  /* 0xffffffff19197807 */ /* 0x000fe20000000000 */
[----:B------:R-:W-:Y:S06]  /*5690*/  RET.REL.NODEC R36 `(_ZN2at6native60_GLOBAL__N__fdc43544_27_DistributionRandomKernel_cu_f88cee4443distribution_elementwise_grid_stride_kernelIjLi4EZZZNS0_9templates4cuda13random_kernelIPNS_17CUDAGeneratorImplEEEvRNS_18TensorIteratorBaseET_ENKUlvE_clEvENKUlvE1_clEvEUlP24curandStatePhilox4_32_10E0_ZNS1_27distribution_nullary_kernelIij5uint4S7_SF_ZZZS5_IS7_EvS9_SA_ENKSB_clEvENKSC_clEvEUljE_EEvS9_T2_RKT3_T4_EUlijE0_EEvlNS_15PhiloxCudaStateET1_SJ_) ;  /* 0xffffffa824587950 */ /* 0x000fec0003c3ffff */
.L_x_413:
        /* <DEDUP_REMOVED lines=14> */
.L_x_2215:


//--------------------- .text._ZN2at6native60_GLOBAL__N__fdc43544_27_DistributionRandomKernel_cu_f88cee4443distribution_elementwise_grid_stride_kernelIjLi4EZZZNS0_9templates4cuda13random_kernelIPNS_17CUDAGeneratorImplEEEvRNS_18TensorIteratorBaseET_ENKUlvE_clEvENKUlvE1_clEvEUlP24curandStatePhilox4_32_10E0_ZNS1_27distribution_nullary_kernelIij5uint4S7_SF_ZZZS5_IS7_EvS9_SA_ENKSB_clEvENKSC_clEvEUljE_EEvS9_T2_RKT3_T4_EUlijE_EEvlNS_15PhiloxCudaStateET1_SJ_ --------------------------
	.section	.text._ZN2at6native60_GLOBAL__N__fdc43544_27_DistributionRandomKernel_cu_f88cee4443distribution_elementwise_grid_stride_kernelIjLi4EZZZNS0_9templates4cuda13random_kernelIPNS_17CUDAGeneratorImplEEEvRNS_18TensorIteratorBaseET_ENKUlvE_clEvENKUlvE1_clEvEUlP24curandStatePhilox4_32_10E0_ZNS1_27distribution_nullary_kernelIij5uint4S7_SF_ZZZS5_IS7_EvS9_SA_ENKSB_clEvENKSC_clEvEUljE_EEvS9_T2_RKT3_T4_EUlijE_EEvlNS_15PhiloxCudaStateET1_SJ_,"ax",@progbits
	.align	128
.text._ZN2at6native60_GLOBAL__N__fdc43544_27_DistributionRandomKernel_cu_f88cee4443distribution_elementwise_grid_stride_kernelIjLi4EZZZNS0_9templates4cuda13random_kernelIPNS_17CUDAGeneratorImplEEEvRNS_18TensorIteratorBaseET_ENKUlvE_clEvENKUlvE1_clEvEUlP24curandStatePhilox4_32_10E0_ZNS1_27distribution_nullary_kernelIij5uint4S7_SF_ZZZS5_IS7_EvS9_SA_ENKSB_clEvENKSC_clEvEUljE_EEvS9_T2_RKT3_T4_EUlijE_EEvlNS_15PhiloxCudaStateET1_SJ_:
        .type           _ZN2at6native60_GLOBAL__N__fdc43544_27_DistributionRandomKernel_cu_f88cee4443distribution_elementwise_grid_stride_kernelIjLi4EZZZNS0_9templates4cuda13random_kernelIPNS_17CUDAGeneratorImplEEEvRNS_18TensorIteratorBaseET_ENKUlvE_clEvENKUlvE1_clEvEUlP24curandStatePhilox4_32_10E0_ZNS1_27distribution_nullary_kernelIij5uint4S7_SF_ZZZS5_IS7_EvS9_SA_ENKSB_clEvENKSC_clEvEUljE_EEvS9_T2_RKT3_T4_EUlijE_EEvlNS_15PhiloxCudaStateET1_SJ_,@function
        .size           _ZN2at6native60_GLOBAL__N__fdc43544_27_DistributionRandomKernel_cu_f88cee4443distribution_elementwise_grid_stride_kernelIjLi4EZZZNS0_9templates4cuda13random_kernelIPNS_17CUDAGeneratorImplEEEvRNS_18TensorIteratorBaseET_ENKUlvE_clEvENKUlvE1_clEvEUlP24curandStatePhilox4_32_10E0_ZNS1_27distribution_nullary_kernelIij5uint4S7_SF_ZZZS5_IS7_EvS9_SA_ENKSB_clEvENKSC_clEvEUljE_EEvS9_T2_RKT3_T4_EUlijE_EEvlNS_15PhiloxCudaStateET1_SJ_,(.L_x_2217 - _ZN2at6native60_GLOBAL__N__fdc43544_27_DistributionRandomKernel_cu_f88cee4443distribution_elementwise_grid_stride_kernelIjLi4EZZZNS0_9templates4cuda13random_kernelIPNS_17CUDAGeneratorImplEEEvRNS_18TensorIteratorBaseET_ENKUlvE_clEvENKUlvE1_clEvEUlP24curandStatePhilox4_32_10E0_ZNS1_27distribution_nullary_kernelIij5uint4S7_SF_ZZZS5_IS7_EvS9_SA_ENKSB_clEvENKSC_clEvEUljE_EEvS9_T2_RKT3_T4_EUlijE_EEvlNS_15PhiloxCudaStateET1_SJ_)
        .other          _ZN2at6native60_GLOBAL__N__fdc43544_27_DistributionRandomKernel_cu_f88cee4443distribution_elementwise_grid_stride_kernelIjLi4EZZZNS0_9templates4cuda13random_kernelIPNS_17CUDAGeneratorImplEEEvRNS_18TensorIteratorBaseET_ENKUlvE_clEvENKUlvE1_clEvEUlP24curandStatePhilox4_32_10E0_ZNS1_27distribution_nullary_kernelIij5uint4S7_SF_ZZZS5_IS7_EvS9_SA_ENKSB_clEvENKSC_clEvEUljE_EEvS9_T2_RKT3_T4_EUlijE_EEvlNS_15PhiloxCudaStateET1_SJ_,@"STO_CUDA_ENTRY STV_DEFAULT"
_ZN2at6native60_GLOBAL__N__fdc43544_27_DistributionRandomKernel_cu_f88cee4443distribution_elementwise_grid_stride_kernelIjLi4EZZZNS0_9templates4cuda13random_kernelIPNS_17CUDAGeneratorImplEEEvRNS_18TensorIteratorBaseET_ENKUlvE_clEvENKUlvE1_clEvEUlP24curandStatePhilox4_32_10E0_ZNS1_27distribution_nullary_kernelIij5uint4S7_SF_ZZZS5_IS7_EvS9_SA_ENKSB_clEvENKSC_clEvEUljE_EEvS9_T2_RKT3_T4_EUlijE_EEvlNS_15PhiloxCudaStateET1_SJ_:
        /* <DEDUP_REMOVED lines=113> */
.L_x_414:
[----:B------:R-:W-:-:S07]  /*0710*/  MOV R32, 0x730 ;  /* 0x0000073000207802 */ /* 0x000fce0000000f00 */
[----:B------:R-:W-:Y:S05]  /*0720*/  CALL.REL.NOINC `($__internal_29_$__cuda_sm20_div_s64) ;  /* 0x0000000800387944 */ /* 0x000fea0003c00000 */
.L_x_415:
        /* <DEDUP_REMOVED lines=14> */
.L_x_420:
        /* <DEDUP_REMOVED lines=13> */
.L_x_417:
[----:B0-----:R-:W-:Y:S05]  /*08e0*/  BSYNC.RECONVERGENT B0 ;  /* 0x0000000000007941 */ /* 0x001fea0003800200 */
.L_x_416:
        /* <DEDUP_REMOVED lines=51> */
.L_x_418:
        /* <DEDUP_REMOVED lines=9> */
.L_x_419:
        /* <DEDUP_REMOVED lines=28> */
[----:B------:R2:W-:Y:S01]  /*0e70*/  @!P0 STG.E desc[UR6][R34.64], R45 ;  /* 0x0000002d22008986 */ /* 0x0005e2000c101906 */
        /* <DEDUP_REMOVED lines=17> */
[----:B------:R1:W-:Y:S01]  /*0f90*/  @!P1 STG.E desc[UR6][R28.64], R51 ;  /* 0x000000331c009986 */ /* 0x0003e2000c101906 */
[----:B------:R-:W-:Y:S02]  /*0fa0*/  @!P2 LEA.HI.X.SX32 R31, R27, R31, 0x1, P5 ;  /* 0x0000001f1b1fa211 */ /* 0x000fe400028f0eff */
[----:B------:R-:W-:-:S05]  /*0fb0*/  @!P2 LOP3.LUT R27, R48, 0x7fffffff, RZ, 0xc0, !PT ;  /* 0x7fffffff301ba812 */ /* 0x000fca00078ec0ff */
[----:B------:R1:W-:Y:S04]  /*0fc0*/  @!P2 STG.E desc[UR6][R30.64], R27 ;  /* 0x0000001b1e00a986 */ /* 0x0003e8000c101906 */
[----:B------:R1:W-:Y:S01]  /*0fd0*/  @!P3 STG.E desc[UR6][R32.64], R49 ;  /* 0x000000312000b986 */ /* 0x0003e2000c101906 */
[----:B------:R-:W-:Y:S06]  /*0fe0*/  BAR.SYNC.DEFER_BLOCKING 0x0 ;  /* 0x0000000000007b1d */ /* 0x000fec0000010000 */
[----:B------:R-:W-:Y:S05]  /*0ff0*/  @!P0 BRA `(.L_x_420) ;  /* 0xfffffff800048947 */ /* 0x000fea000383ffff */
[----:B------:R-:W-:Y:S05]  /*1000*/  EXIT ;  /* 0x000000000000794d */ /* 0x000fea0003800000 */
        .weak           $__internal_29_$__cuda_sm20_div_s64
        .type           $__internal_29_$__cuda_sm20_div_s64,@function
        .size           $__internal_29_$__cuda_sm20_div_s64,(.L_x_2217 - $__internal_29_$__cuda_sm20_div_s64)
$__internal_29_$__cuda_sm20_div_s64:
        /* <DEDUP_REMOVED lines=78> */
[----:B------:R-:W-:Y:S06]  /*14f0*/  RET.REL.NODEC R24 `(_ZN2at6native60_GLOBAL__N__fdc43544_27_DistributionRandomKernel_cu_f88cee4443distribution_elementwise_grid_stride_kernelIjLi4EZZZNS0_9templates4cuda13random_kernelIPNS_17CUDAGeneratorImplEEEvRNS_18TensorIteratorBaseET_ENKUlvE_clEvENKUlvE1_clEvEUlP24curandStatePhilox4_32_10E0_ZNS1_27distribution_nullary_kernelIij5uint4S7_SF_ZZZS5_IS7_EvS9_SA_ENKSB_clEvENKSC_clEvEUljE_EEvS9_T2_RKT3_T4_EUlijE_EEvlNS_15PhiloxCudaStateET1_SJ_) ;  /* 0xffffffe818c07950 */ /* 0x000fec0003c3ffff */
.L_x_421:
        /* <DEDUP_REMOVED lines=16> */
.L_x_2217:


//--------------------- .text._ZN2at6native60_GLOBAL__N__fdc43544_27_DistributionRandomKernel_cu_f88cee4443distribution_elementwise_grid_stride_kernelImLi2EZZZNS0_9templates4cuda13random_kernelIPNS_17CUDAGeneratorImplEEEvRNS_18TensorIteratorBaseET_ENKUlvE_clEvENKUlvE1_clEvEUlP24curandStatePhilox4_32_10E_ZNS1_27distribution_nullary_kernelIim10ulonglong2S7_SF_ZZZS5_IS7_EvS9_SA_ENKSB_clEvENKSC_clEvEUlmE_EEvS9_T2_RKT3_T4_EUlimE0_EEvlNS_15PhiloxCudaStateET1_SJ_ --------------------------
	.section	.text._ZN2at6native60_GLOBAL__N__fdc43544_27_DistributionRandomKernel_cu_f88cee4443distribution_elementwise_grid_stride_kernelImLi2EZZZNS0_9templates4cuda13random_kernelIPNS_17CUDAGeneratorImplEEEvRNS_18TensorIteratorBaseET_ENKUlvE_clEvENKUlvE1_clEvEUlP24curandStatePhilox4_32_10E_ZNS1_27distribution_nullary_kernelIim10ulonglong2S7_SF_ZZZS5_IS7_EvS9_SA_ENKSB_clEvENKSC_clEvEUlmE_EEvS9_T2_RKT3_T4_EUlimE0_EEvlNS_15PhiloxCudaStateET1_SJ_,"ax",@progbits
	.align	128
.text._ZN2at6native60_GLOBAL__N__fdc43544_27_DistributionRandomKernel_cu_f88cee4443distribution_elementwise_grid_stride_kernelImLi2EZZZNS0_9templates4cuda13random_kernelIPNS_17CUDAGeneratorImplEEEvRNS_18TensorIteratorBaseET_ENKUlvE_clEvENKUlvE1_clEvEUlP24curandStatePhilox4_32_10E_ZNS1_27distribution_nullary_kernelIim10ulonglong2S7_SF_ZZZS5_IS7_EvS9_SA_ENKSB_clEvENKSC_clEvEUlmE_EEvS9_T2_RKT3_T4_EUlimE0_EEvlNS_15PhiloxCudaStateET1_SJ_:
        .type           _ZN2at6native60_GLOBAL__N__fdc43544_27_DistributionRandomKernel_cu_f88cee4443distribution_elementwise_grid_stride_kernelImLi2EZZZNS0_9templates4cuda13random_kernelIPNS_17CUDAGeneratorImplEEEvRNS_18TensorIteratorBaseET_ENKUlvE_clEvENKUlvE1_clEvEUlP24curandStatePhilox4_32_10E_ZNS1_27distribution_nullary_kernelIim10ulonglong2S7_SF_ZZZS5_IS7_EvS9_SA_ENKSB_clEvENKSC_clEvEUlmE_EEvS9_T2_RKT3_T4_EUlimE0_EEvlNS_15PhiloxCudaStateET1_SJ_,@function
        .size           _ZN2at6native60_GLOBAL__N__fdc43544_27_DistributionRandomKernel_cu_f88cee4443distribution_elementwise_grid_stride_kernelImLi2EZZZNS0_9templates4cuda13random_kernelIPNS_17CUDAGeneratorImplEEEvRNS_18TensorIteratorBaseET_ENKUlvE_clEvENKUlvE1_clEvEUlP24curandStatePhilox4_32_10E_ZNS1_27distribution_nullary_kernelIim10ulonglong2S7_SF_ZZZS5_IS7_EvS9_SA_ENKSB_clEvENKSC_clEvEUlmE_EEvS9_T2_RKT3_T4_EUlimE0_EEvlNS_15PhiloxCudaStateET1_SJ_,(.L_x_2219 - _ZN2at6native60_GLOBAL__N__fdc43544_27_DistributionRandomKernel_cu_f88cee4443distribution_elementwise_grid_stride_kernelImLi2EZZZNS0_9templates4cuda13random_kernelIPNS_17CUDAGeneratorImplEEEvRNS_18TensorIteratorBaseET_ENKUlvE_clEvENKUlvE1_clEvEUlP24curandStatePhilox4_32_10E_ZNS1_27distribution_nullary_kernelIim10ulonglong2S7_SF_ZZZS5_IS7_EvS9_SA_ENKSB_clEvENKSC_clEvEUlmE_EEvS9_T2_RKT3_T4_EUlimE0_EEvlNS_15PhiloxCudaStateET1_SJ_)
        .other          _ZN2at6native60_GLOBAL__N__fdc43544_27_DistributionRandomKernel_cu_f88cee4443distribution_elementwise_grid_stride_kernelImLi2EZZZNS0_9templates4cuda13random_kernelIPNS_17CUDAGeneratorImplEEEvRNS_18TensorIteratorBaseET_ENKUlvE_clEvENKUlvE1_clEvEUlP24curandStatePhilox4_32_10E_ZNS1_27distribution_nullary_kernelIim10ulonglong2S7_SF_ZZZS5_IS7_EvS9_SA_ENKSB_clEvENKSC_clEvEUlmE_EEvS9_T2_RKT3_T4_EUlimE0_EEvlNS_15PhiloxCudaStateET1_SJ_,@"STO_CUDA_ENTRY STV_DEFAULT"
_ZN2at6native60_GLOBAL__N__fdc43544_27_DistributionRandomKernel_cu_f88cee4443distribution_elementwise_grid_stride_kernelImLi2EZZZNS0_9templates4cuda13random_kernelIPNS_17CUDAGeneratorImplEEEvRNS_18TensorIteratorBaseET_ENKUlvE_clEvENKUlvE1_clEvEUlP24curandStatePhilox4_32_10E_ZNS1_27distribution_nullary_kernelIim10ulonglong2S7_SF_ZZZS5_IS7_EvS9_SA_ENKSB_clEvENKSC_clEvEUlmE_EEvS9_T2_RKT3_T4_EUlimE0_EEvlNS_15PhiloxCudaStateET1_SJ_:
        /* <DEDUP_REMOVED lines=107> */
.L_x_422:
[----:B------:R-:W-:-:S07]  /*06b0*/  MOV R34, 0x6d0 ;  /* 0x000006d000227802 */ /* 0x000fce0000000f00 */
[----:B------:R-:W-:Y:S05]  /*06c0*/  CALL.REL.NOINC `($__internal_30_$__cuda_sm20_div_s64) ;  /* 0x00000028002c7944 */ /* 0x000fea0003c00000 */
.L_x_423:
        /* <DEDUP_REMOVED lines=82> */
.L_x_434:
        /* <DEDUP_REMOVED lines=13> */
.L_x_425:
[----:B0-----:R-:W-:Y:S05]  /*0cc0*/  BSYNC.RECONVERGENT B0 ;  /* 0x0000000000007941 */ /* 0x001fea0003800200 */
.L_x_424:
        /* <DEDUP_REMOVED lines=52> */
.L_x_426:
[----:B------:R-:W-:Y:S01]  /*1010*/  ISETP.NE.AND P0, PT, R37, 0x3, PT ;  /* 0x000000032500780c */ /* 0x000fe20003f05270 */
[----:B------:R-:W-:Y:S01]  /*1020*/  IMAD.MOV.U32 R40, RZ, RZ, R36 ;  /* 0x000000ffff287224 */ /* 0x000fe200078e0024 */
[----:B------:R-:W-:-:S11]  /*1030*/  MOV R39, R42 ;  /* 0x0000002a00277202 */ /* 0x000fd60000000f00 */
[----:B------:R-:W-:Y:S02]  /*1040*/  @P0 MOV R39, R41 ;  /* 0x0000002900270202 */ /* 0x000fe40000000f00 */
[----:B------:R-:W-:-:S07]  /*1050*/  @P0 MOV R40, R38 ;  /* 0x0000002600280202 */ /* 0x000fce0000000f00 */
.L_x_427:
[----:B------:R-:W-:-:S09]  /*1060*/  UISETP.NE.AND UP0, UPT, UR4, URZ, UPT ;  /* 0x000000ff0400728c */ /* 0x000fd2000bf05270 */
[----:B------:R-:W-:Y:S05]  /*1070*/  BRA.U UP0, `(.L_x_428) ;  /* 0x00000001002c7547 */ /* 0x000fea000b800000 */
[----:B------:R-:W-:-:S04]  /*1080*/  IADD3 R26, P0, PT, R17, R18, RZ ;  /* 0x00000012111a7210 */ /* 0x000fc80007f1e0ff */
[----:B------:R-:W-:Y:S01]  /*1090*/  ISETP.GE.U32.AND P1, PT, R26, UR32, PT ;  /* 0x000000201a007c0c */ /* 0x000fe2000bf26070 */
[----:B------:R-:W-:Y:S01]  /*10a0*/  IMAD.X R26, RZ, RZ, R28, P0 ;  /* 0x000000ffff1a7224 */ /* 0x000fe200000e061c */
[----:B------:R-:W-:-:S04]  /*10b0*/  ISETP.LT.U32.AND P0, PT, R18, UR32, PT ;  /* 0x0000002012007c0c */ /* 0x000fc8000bf01070 */
[----:B------:R-:W-:-:S04]  /*10c0*/  ISETP.GE.AND.EX P1, PT, R26, UR33, PT, P1 ;  /* 0x000000211a007c0c */ /* 0x000fc8000bf26310 */
[----:B------:R-:W-:Y:S02]  /*10d0*/  ISETP.LT.OR.EX P0, PT, R28, UR33, !P1, P0 ;  /* 0x000000211c007c0c */ /* 0x000fe4000cf01700 */
[----:B------:R-:W-:-:S11]  /*10e0*/  SEL R39, R40, R39, !P1 ;  /* 0x0000002728277207 */ /* 0x000fd60004800000 */
[----:B------:R-:W0:Y:S01]  /*10f0*/  @P0 LDC.64 R26, c[0x0][0x540] ;  /* 0x00015000ff1a0b82 */ /* 0x000e220000000a00 */
[----:B------:R-:W-:-:S05]  /*1100*/  @P0 LOP3.LUT R39, R39, 0x7fffffff, RZ, 0xc0, !PT ;  /* 0x7fffffff27270812 */ /* 0x000fca00078ec0ff */
[----:B0-----:R0:W-:Y:S01]  /*1110*/  @P0 STG.E desc[UR76][R26.64], R39 ;  /* 0x000000271a000986 */ /* 0x0011e2000c10194c */
[----:B------:R-:W-:Y:S05]  /*1120*/  BRA `(.L_x_429) ;  /* 0x0000001c00747947 */ /* 0x000fea0003800000 */
.L_x_428:
        /* <DEDUP_REMOVED lines=233> */
.L_x_432:
[----:B------:R-:W0:Y:S01]  /*1fc0*/  LDCU.64 UR48, c[0x0][0x540] ;  /* 0x0000a800ff3077ac */ /* 0x000e220008000a00 */
[----:B------:R-:W-:Y:S02]  /*1fd0*/  LOP3.LUT R39, R39, 0x7fffffff, RZ, 0xc0, !PT ;  /* 0x7fffffff27277812 */ /* 0x000fe400078ec0ff */
[----:B0-----:R-:W-:-:S04]  /*1fe0*/  IADD3 R26, P0, PT, R41, UR48, RZ ;  /* 0x00000030291a7c10 */ /* 0x001fc8000ff1e0ff */
[----:B------:R-:W-:-:S05]  /*1ff0*/  IADD3.X R27, PT, PT, RZ, UR49, RZ, P0, !PT ;  /* 0x00000031ff1b7c10 */ /* 0x000fca00087fe4ff */
[----:B------:R0:W-:Y:S04]  /*2000*/  STG.E desc[UR76][R26.64], R39 ;  /* 0x000000271a007986 */ /* 0x0001e8000c10194c */
.L_x_431:
[----:B------:R-:W-:Y:S05]  /*2010*/  BSYNC.RECONVERGENT B0 ;  /* 0x0000000000007941 */ /* 0x000fea0003800200 */
.L_x_430:
        /* <DEDUP_REMOVED lines=233> */
.L_x_433:
[----:B------:R-:W0:Y:S02]  /*2eb0*/  LDCU.64 UR48, c[0x0][0x540] ;  /* 0x0000a800ff3077ac */ /* 0x000e240008000a00 */
[----:B0-----:R-:W-:Y:S02]  /*2ec0*/  IADD3 R26, P0, PT, R39, UR48, RZ ;  /* 0x00000030271a7c10 */ /* 0x001fe4000ff1e0ff */
[----:B------:R-:W-:Y:S02]  /*2ed0*/  LOP3.LUT R39, R40, 0x7fffffff, RZ, 0xc0, !PT ;  /* 0x7fffffff28277812 */ /* 0x000fe400078ec0ff */
[----:B------:R-:W-:-:S05]  /*2ee0*/  IADD3.X R27, PT, PT, RZ, UR49, RZ, P0, !PT ;  /* 0x00000031ff1b7c10 */ /* 0x000fca00087fe4ff */
[----:B------:R1:W-:Y:S04]  /*2ef0*/  STG.E desc[UR76][R26.64], R39 ;  /* 0x000000271a007986 */ /* 0x0003e8000c10194c */
.L_x_429:
        /* <DEDUP_REMOVED lines=8> */
        .weak           $__internal_30_$__cuda_sm20_div_s64
        .type           $__internal_30_$__cuda_sm20_div_s64,@function
        .size           $__internal_30_$__cuda_sm20_div_s64,(.L_x_2219 - $__internal_30_$__cuda_sm20_div_s64)
$__internal_30_$__cuda_sm20_div_s64:
        /* <DEDUP_REMOVED lines=77> */
[----:B------:R-:W-:Y:S06]  /*3450*/  RET.REL.NODEC R34 `(_ZN2at6native60_GLOBAL__N__fdc43544_27_DistributionRandomKernel_cu_f88cee4443distribution_elementwise_grid_stride_kernelImLi2EZZZNS0_9templates4cuda13random_kernelIPNS_17CUDAGeneratorImplEEEvRNS_18TensorIteratorBaseET_ENKUlvE_clEvENKUlvE1_clEvEUlP24curandStatePhilox4_32_10E_ZNS1_27distribution_nullary_kernelIim10ulonglong2S7_SF_ZZZS5_IS7_EvS9_SA_ENKSB_clEvENKSC_clEvEUlmE_EEvS9_T2_RKT3_T4_EUlimE0_EEvlNS_15PhiloxCudaStateET1_SJ_) ;  /* 0xffffffc822e87950 */ /* 0x000fec0003c3ffff */
.L_x_435:
        /* <DEDUP_REMOVED lines=10> */
.L_x_2219:


//--------------------- .text._ZN2at6native60_GLOBAL__N__fdc43544_27_DistributionRandomKernel_cu_f88cee4443distribution_elementwise_grid_stride_kernelImLi2EZZZNS0_9templates4cuda13random_kernelIPNS_17CUDAGeneratorImplEEEvRNS_18TensorIteratorBaseET_ENKUlvE_clEvENKUlvE1_clEvEUlP24curandStatePhilox4_32_10E_ZNS1_27distribution_nullary_kernelIim10ulonglong2S7_SF_ZZZS5_IS7_EvS9_SA_ENKSB_clEvENKSC_clEvEUlmE_EEvS9_T2_RKT3_T4_EUlimE_EEvlNS_15PhiloxCudaStateET1_SJ_ --------------------------
	.section	.text._ZN2at6native60_GLOBAL__N__fdc43544_27_DistributionRandomKernel_cu_f88cee4443distribution_elementwise_grid_stride_kernelImLi2EZZZNS0_9templates4cuda13random_kernelIPNS_17CUDAGeneratorImplEEEvRNS_18TensorIteratorBaseET_ENKUlvE_clEvENKUlvE1_clEvEUlP24curandStatePhilox4_32_10E_ZNS1_27distribution_nullary_kernelIim10ulonglong2S7_SF_ZZZS5_IS7_EvS9_SA_ENKSB_clEvENKSC_clEvEUlmE_EEvS9_T2_RKT3_T4_EUlimE_EEvlNS_15PhiloxCudaStateET1_SJ_,"ax",@progbits
	.align	128
.text._ZN2at6native60_GLOBAL__N__fdc43544_27_DistributionRandomKernel_cu_f88cee4443distribution_elementwise_grid_stride_kernelImLi2EZZZNS0_9templates4cuda13random_kernelIPNS_17CUDAGeneratorImplEEEvRNS_18TensorIteratorBaseET_ENKUlvE_clEvENKUlvE1_clEvEUlP24curandStatePhilox4_32_10E_ZNS1_27distribution_nullary_kernelIim10ulonglong2S7_SF_ZZZS5_IS7_EvS9_SA_ENKSB_clEvENKSC_clEvEUlmE_EEvS9_T2_RKT3_T4_EUlimE_EEvlNS_15PhiloxCudaStateET1_SJ_:
        .type           _ZN2at6native60_GLOBAL__N__fdc43544_27_DistributionRandomKernel_cu_f88cee4443distribution_elementwise_grid_stride_kernelImLi2EZZZNS0_9templates4cuda13random_kernelIPNS_17CUDAGeneratorImplEEEvRNS_18TensorIteratorBaseET_ENKUlvE_clEvENKUlvE1_clEvEUlP24curandStatePhilox4_32_10E_ZNS1_27distribution_nullary_kernelIim10ulonglong2S7_SF_ZZZS5_IS7_EvS9_SA_ENKSB_clEvENKSC_clEvEUlmE_EEvS9_T2_RKT3_T4_EUlimE_EEvlNS_15PhiloxCudaStateET1_SJ_,@function
        .size           _ZN2at6native60_GLOBAL__N__fdc43544_27_DistributionRandomKernel_cu_f88cee4443distribution_elementwise_grid_stride_kernelImLi2EZZZNS0_9templates4cuda13random_kernelIPNS_17CUDAGeneratorImplEEEvRNS_18TensorIteratorBaseET_ENKUlvE_clEvENKUlvE1_clEvEUlP24curandStatePhilox4_32_10E_ZNS1_27distribution_nullary_kernelIim10ulonglong2S7_SF_ZZZS5_IS7_EvS9_SA_ENKSB_clEvENKSC_clEvEUlmE_EEvS9_T2_RKT3_T4_EUlimE_EEvlNS_15PhiloxCudaStateET1_SJ_,(.L_x_2221 - _ZN2at6native60_GLOBAL__N__fdc43544_27_DistributionRandomKernel_cu_f88cee4443distribution_elementwise_grid_stride_kernelImLi2EZZZNS0_9templates4cuda13random_kernelIPNS_17CUDAGeneratorImplEEEvRNS_18TensorIteratorBaseET_ENKUlvE_clEvENKUlvE1_clEvEUlP24curandStatePhilox4_32_10E_ZNS1_27distribution_nullary_kernelIim10ulonglong2S7_SF_ZZZS5_IS7_EvS9_SA_ENKSB_clEvENKSC_clEvEUlmE_EEvS9_T2_RKT3_T4_EUlimE_EEvlNS_15PhiloxCudaStateET1_SJ_)
        .other          _ZN2at6native60_GLOBAL__N__fdc43544_27_DistributionRandomKernel_cu_f88cee4443distribution_elementwise_grid_stride_kernelImLi2EZZZNS0_9templates4cuda13random_kernelIPNS_17CUDAGeneratorImplEEEvRNS_18TensorIteratorBaseET_ENKUlvE_clEvENKUlvE1_clEvEUlP24curandStatePhilox4_32_10E_ZNS1_27distribution_nullary_kernelIim10ulonglong2S7_SF_ZZZS5_IS7_EvS9_SA_ENKSB_clEvENKSC_clEvEUlmE_EEvS9_T2_RKT3_T4_EUlimE_EEvlNS_15PhiloxCudaStateET1_SJ_,@"STO_CUDA_ENTRY STV_DEFAULT"
_ZN2at6native60_GLOBAL__N__fdc43544_27_DistributionRandomKernel_cu_f88cee4443distribution_elementwise_grid_stride_kernelImLi2EZZZNS0_9templates4cuda13random_kernelIPNS_17CUDAGeneratorImplEEEvRNS_18TensorIteratorBaseET_ENKUlvE_clEvENKUlvE1_clEvEUlP24curandStatePhilox4_32_10E_ZNS1_27distribution_nullary_kernelIim10ulonglong2S7_SF_ZZZS5_IS7_EvS9_SA_ENKSB_clEvENKSC_clEvEUlmE_EEvS9_T2_RKT3_T4_EUlimE_EEvlNS_15PhiloxCudaStateET1_SJ_:
        /* <DEDUP_REMOVED lines=108> */
.L_x_436:
[----:B------:R-:W-:-:S07]  /*06c0*/  MOV R24, 0x6e0 ;  /* 0x000006e000187802 */ /* 0x000fce0000000f00 */
[----:B------:R-:W-:Y:S05]  /*06d0*/  CALL.REL.NOINC `($__internal_31_$__cuda_sm20_div_s64) ;  /* 0x0000000400c87944 */ /* 0x000fea0003c00000 */
.L_x_437:
        /* <DEDUP_REMOVED lines=17> */
.L_x_442:
        /* <DEDUP_REMOVED lines=13> */
.L_x_439:
[----:B0-----:R-:W-:Y:S05]  /*08c0*/  BSYNC.RECONVERGENT B0 ;  /* 0x0000000000007941 */ /* 0x001fea0003800200 */
.L_x_438:
        /* <DEDUP_REMOVED lines=48> */
.L_x_440:
[----:B------:R-:W-:Y:S01]  /*0bd0*/  ISETP.NE.AND P0, PT, R36, 0x3, PT ;  /* 0x000000032400780c */ /* 0x000fe20003f05270 */
[----:B------:R-:W-:Y:S02]  /*0be0*/  IMAD.MOV.U32 R40, RZ, RZ, R22 ;  /* 0x000000ffff287224 */ /* 0x000fe400078e0016 */
[----:B------:R-:W-:-:S10]  /*0bf0*/  IMAD.MOV.U32 R38, RZ, RZ, R35 ;  /* 0x000000ffff267224 */ /* 0x000fd400078e0023 */
[----:B------:R-:W-:Y:S01]  /*0c00*/  @P0 MOV R40, R41 ;  /* 0x0000002900280202 */ /* 0x000fe20000000f00 */
[----:B------:R-:W-:-:S07]  /*0c10*/  @P0 IMAD.MOV.U32 R38, RZ, RZ, R20 ;  /* 0x000000ffff260224 */ /* 0x000fce00078e0014 */
.L_x_441:
        /* <DEDUP_REMOVED lines=17> */
[----:B------:R1:W-:Y:S01]  /*0d30*/  @!P0 STG.E desc[UR6][R22.64], R41 ;  /* 0x0000002916008986 */ /* 0x0003e2000c101906 */
        /* <DEDUP_REMOVED lines=8> */
[----:B------:R1:W-:Y:S01]  /*0dc0*/  @!P1 STG.E desc[UR6][R24.64], R21 ;  /* 0x0000001518009986 */ /* 0x0003e2000c101906 */
[----:B------:R-:W-:Y:S06]  /*0dd0*/  BAR.SYNC.DEFER_BLOCKING 0x0 ;  /* 0x0000000000007b1d */ /* 0x000fec0000010000 */
[----:B------:R-:W-:Y:S05]  /*0de0*/  @!P0 BRA `(.L_x_442) ;  /* 0xfffffff800808947 */ /* 0x000fea000383ffff */
[----:B------:R-:W-:Y:S05]  /*0df0*/  EXIT ;  /* 0x000000000000794d */ /* 0x000fea0003800000 */
        .weak           $__internal_31_$__cuda_sm20_div_s64
        .type           $__internal_31_$__cuda_sm20_div_s64,@function
        .size           $__internal_31_$__cuda_sm20_div_s64,(.L_x_2221 - $__internal_31_$__cuda_sm20_div_s64)
$__internal_31_$__cuda_sm20_div_s64:
        /* <DEDUP_REMOVED lines=77> */
[----:B------:R-:W-:Y:S06]  /*12d0*/  RET.REL.NODEC R24 `(_ZN2at6native60_GLOBAL__N__fdc43544_27_DistributionRandomKernel_cu_f88cee4443distribution_elementwise_grid_stride_kernelImLi2EZZZNS0_9templates4cuda13random_kernelIPNS_17CUDAGeneratorImplEEEvRNS_18TensorIteratorBaseET_ENKUlvE_clEvENKUlvE1_clEvEUlP24curandStatePhilox4_32_10E_ZNS1_27distribution_nullary_kernelIim10ulonglong2S7_SF_ZZZS5_IS7_EvS9_SA_ENKSB_clEvENKSC_clEvEUlmE_EEvS9_T2_RKT3_T4_EUlimE_EEvlNS_15PhiloxCudaStateET1_SJ_) ;  /* 0xffffffec18487950 */ /* 0x000fec0003c3ffff */
.L_x_443:
        /* <DEDUP_REMOVED lines=10> */
.L_x_2221:


//--------------------- .text._ZN2at6native60_GLOBAL__N__fdc43544_27_DistributionRandomKernel_cu_f88cee4443distribution_elementwise_grid_stride_kernelIjLi4EZZZNS0_9templates4cuda13random_kernelIPNS_17CUDAGeneratorImplEEEvRNS_18TensorIteratorBaseET_ENKUlvE_clEvENKUlvE0_clEvEUlP24curandStatePhilox4_32_10E0_ZNS1_27distribution_nullary_kernelIaj5uint4S7_SF_ZZZS5_IS7_EvS9_SA_ENKSB_clEvENKSC_clEvEUljE_EEvS9_T2_RKT3_T4_EUlijE0_EEvlNS_15PhiloxCudaStateET1_SJ_ --------------------------
	.section	.text._ZN2at6native60_GLOBAL__N__fdc43544_27_DistributionRandomKernel_cu_f88cee4443distribution_elementwise_grid_stride_kernelIjLi4EZZZNS0_9templates4cuda13random_kernelIPNS_17CUDAGeneratorImplEEEvRNS_18TensorIteratorBaseET_ENKUlvE_clEvENKUlvE0_clEvEUlP24curandStatePhilox4_32_10E0_ZNS1_27distribution_nullary_kernelIaj5uint4S7_SF_ZZZS5_IS7_EvS9_SA_ENKSB_clEvENKSC_clEvEUljE_EEvS9_T2_RKT3_T4_EUlijE0_EEvlNS_15PhiloxCudaStateET1_SJ_,"ax",@progbits
	.align	128
.text._ZN2at6native60_GLOBAL__N__fdc43544_27_DistributionRandomKernel_cu_f88cee4443distribution_elementwise_grid_stride_kernelIjLi4EZZZNS0_9templates4cuda13random_kernelIPNS_17CUDAGeneratorImplEEEvRNS_18TensorIteratorBaseET_ENKUlvE_clEvENKUlvE0_clEvEUlP24curandStatePhilox4_32_10E0_ZNS1_27distribution_nullary_kernelIaj5uint4S7_SF_ZZZS5_IS7_EvS9_SA_ENKSB_clEvENKSC_clEvEUljE_EEvS9_T2_RKT3_T4_EUlijE0_EEvlNS_15PhiloxCudaStateET1_SJ_:
        .type           _ZN2at6native60_GLOBAL__N__fdc43544_27_DistributionRandomKernel_cu_f88cee4443distribution_elementwise_grid_stride_kernelIjLi4EZZZNS0_9templates4cuda13random_kernelIPNS_17CUDAGeneratorImplEEEvRNS_18TensorIteratorBaseET_ENKUlvE_clEvENKUlvE0_clEvEUlP24curandStatePhilox4_32_10E0_ZNS1_27distribution_nullary_kernelIaj5uint4S7_SF_ZZZS5_IS7_EvS9_SA_ENKSB_clEvENKSC_clEvEUljE_EEvS9_T2_RKT3_T4_EUlijE0_EEvlNS_15PhiloxCudaStateET1_SJ_,@function
        .size           _ZN2at6native60_GLOBAL__N__fdc43544_27_DistributionRandomKernel_cu_f88cee4443distribution_elementwise_grid_stride_kernelIjLi4EZZZNS0_9templates4cuda13random_kernelIPNS_17CUDAGeneratorImplEEEvRNS_18TensorIteratorBaseET_ENKUlvE_clEvENKUlvE0_clEvEUlP24curandStatePhilox4_32_10E0_ZNS1_27distribution_nullary_kernelIaj5uint4S7_SF_ZZZS5_IS7_EvS9_SA_ENKSB_clEvENKSC_clEvEUljE_EEvS9_T2_RKT3_T4_EUlijE0_EEvlNS_15PhiloxCudaStateET1_SJ_,(.L_x_2223 - _ZN2at6native60_GLOBAL__N__fdc43544_27_DistributionRandomKernel_cu_f88cee4443distribution_elementwise_grid_stride_kernelIjLi4EZZZNS0_9templates4cuda13random_kernelIPNS_17CUDAGeneratorImplEEEvRNS_18TensorIteratorBaseET_ENKUlvE_clEvENKUlvE0_clEvEUlP24curandStatePhilox4_32_10E0_ZNS1_27distribution_nullary_kernelIaj5uint4S7_SF_ZZZS5_IS7_EvS9_SA_ENKSB_clEvENKSC_clEvEUljE_EEvS9_T2_RKT3_T4_EUlijE0_EEvlNS_15PhiloxCudaStateET1_SJ_)
        .other          _ZN2at6native60_GLOBAL__N__fdc43544_27_DistributionRandomKernel_cu_f88cee4443distribution_elementwise_grid_stride_kernelIjLi4EZZZNS0_9templates4cuda13random_kernelIPNS_17CUDAGeneratorImplEEEvRNS_18TensorIteratorBaseET_ENKUlvE_clEvENKUlvE0_clEvEUlP24curandStatePhilox4_32_10E0_ZNS1_27distribution_nullary_kernelIaj5uint4S7_SF_ZZZS5_IS7_EvS9_SA_ENKSB_clEvENKSC_clEvEUljE_EEvS9_T2_RKT3_T4_EUlijE0_EEvlNS_15PhiloxCudaStateET1_SJ_,@"STO_CUDA_ENTRY STV_DEFAULT"
_ZN2at6native60_GLOBAL__N__fdc43544_27_DistributionRandomKernel_cu_f88cee4443distribution_elementwise_grid_stride_kernelIjLi4EZZZNS0_9templates4cuda13random_kernelIPNS_17CUDAGeneratorImplEEEvRNS_18TensorIteratorBaseET_ENKUlvE_clEvENKUlvE0_clEvEUlP24curandStatePhilox4_32_10E0_ZNS1_27distribution_nullary_kernelIaj5uint4S7_SF_ZZZS5_IS7_EvS9_SA_ENKSB_clEvENKSC_clEvEUljE_EEvS9_T2_RKT3_T4_EUlijE0_EEvlNS_15PhiloxCudaStateET1_SJ_:
        /* <DEDUP_REMOVED lines=112> */
.L_x_444:
[----:B------:R-:W-:-:S07]  /*0700*/  MOV R28, 0x720 ;  /* 0x00000720001c7802 */ /* 0x000fce0000000f00 */
[----:B------:R-:W-:Y:S05]  /*0710*/  CALL.REL.NOINC `($__internal_32_$__cuda_sm20_div_s64) ;  /* 0x0000004800b87944 */ /* 0x000fea0003c00000 */
.L_x_445:
        /* <DEDUP_REMOVED lines=81> */
.L_x_462:
        /* <DEDUP_REMOVED lines=13> */
.L_x_447:
[----:B0-----:R-:W-:Y:S05]  /*0d00*/  BSYNC.RECONVERGENT B0 ;  /* 0x0000000000007941 */ /* 0x001fea0003800200 */
.L_x_446:
        /* <DEDUP_REMOVED lines=62> */
.L_x_448:
        /* <DEDUP_REMOVED lines=9> */
.L_x_449:
        /* <DEDUP_REMOVED lines=31> */
.L_x_450:
        /* <DEDUP_REMOVED lines=233> */
.L_x_454:
[----:B------:R-:W0:Y:S01]  /*2200*/  LDCU.64 UR48, c[0x0][0x540] ;  /* 0x0000a800ff3077ac */ /* 0x000e220008000a00 */
[----:B------:R-:W-:Y:S02]  /*2210*/  LOP3.LUT R25, R38, 0x7f, RZ, 0xc0, !PT ;  /* 0x0000007f26197812 */ /* 0x000fe400078ec0ff */
[----:B0-----:R-:W-:-:S04]  /*2220*/  IADD3 R26, P0, PT, R26, UR48, RZ ;  /* 0x000000301a1a7c10 */ /* 0x001fc8000ff1e0ff */
[----:B------:R-:W-:-:S05]  /*2230*/  IADD3.X R27, PT, PT, RZ, UR49, RZ, P0, !PT ;  /* 0x00000031ff1b7c10 */ /* 0x000fca00087fe4ff */
[----:B------:R0:W-:Y:S04]  /*2240*/  STG.E.U8 desc[UR76][R26.64], R25 ;  /* 0x000000191a007986 */ /* 0x0001e8000c10114c */
.L_x_453:
[----:B------:R-:W-:Y:S05]  /*2250*/  BSYNC.RECONVERGENT B0 ;  /* 0x0000000000007941 */ /* 0x000fea0003800200 */
.L_x_452:
        /* <DEDUP_REMOVED lines=245> */
.L_x_457:
[----:B------:R-:W0:Y:S01]  /*31b0*/  LDCU.64 UR48, c[0x0][0x540] ;  /* 0x0000a800ff3077ac */ /* 0x000e220008000a00 */
[----:B------:R-:W-:Y:S02]  /*31c0*/  LOP3.LUT R25, R40, 0x7f, RZ, 0xc0, !PT ;  /* 0x0000007f28197812 */ /* 0x000fe400078ec0ff */
[----:B0-----:R-:W-:-:S04]  /*31d0*/  IADD3 R26, P0, PT, R26, UR48, RZ ;  /* 0x000000301a1a7c10 */ /* 0x001fc8000ff1e0ff */
[----:B------:R-:W-:-:S05]  /*31e0*/  IADD3.X R27, PT, PT, RZ, UR49, RZ, P0, !PT ;  /* 0x00000031ff1b7c10 */ /* 0x000fca00087fe4ff */
[----:B------:R0:W-:Y:S04]  /*31f0*/  STG.E.U8 desc[UR76][R26.64], R25 ;  /* 0x000000191a007986 */ /* 0x0001e8000c10114c */
.L_x_456:
[----:B------:R-:W-:Y:S05]  /*3200*/  BSYNC.RECONVERGENT B0 ;  /* 0x0000000000007941 */ /* 0x000fea0003800200 */
.L_x_455:
        /* <DEDUP_REMOVED lines=245> */
.L_x_460:
[----:B------:R-:W0:Y:S01]  /*4160*/  LDCU.64 UR48, c[0x0][0x540] ;  /* 0x0000a800ff3077ac */ /* 0x000e220008000a00 */
[----:B------:R-:W-:Y:S02]  /*4170*/  LOP3.LUT R25, R41, 0x7f, RZ, 0xc0, !PT ;  /* 0x0000007f29197812 */ /* 0x000fe400078ec0ff */
[----:B0-----:R-:W-:-:S05]  /*4180*/  IADD3 R26, P0, PT, R26, UR48, RZ ;  /* 0x000000301a1a7c10 */ /* 0x001fca000ff1e0ff */
[----:B------:R-:W-:-:S05]  /*4190*/  IMAD.X R27, RZ, RZ, UR49, P0 ;  /* 0x00000031ff1b7e24 */ /* 0x000fca00080e06ff */
[----:B------:R0:W-:Y:S03]  /*41a0*/  STG.E.U8 desc[UR76][R26.64], R25 ;  /* 0x000000191a007986 */ /* 0x0001e6000c10114c */
.L_x_459:
[----:B------:R-:W-:Y:S05]  /*41b0*/  BSYNC.RECONVERGENT B0 ;  /* 0x0000000000007941 */ /* 0x000fea0003800200 */
.L_x_458:
        /* <DEDUP_REMOVED lines=244> */
.L_x_461:
[----:B------:R-:W0:Y:S01]  /*5100*/  LDCU.64 UR48, c[0x0][0x540] ;  /* 0x0000a800ff3077ac */ /* 0x000e220008000a00 */
[----:B------:R-:W-:Y:S02]  /*5110*/  LOP3.LUT R25, R42, 0x7f, RZ, 0xc0, !PT ;  /* 0x0000007f2a197812 */ /* 0x000fe400078ec0ff */
[----:B0-----:R-:W-:-:S04]  /*5120*/  IADD3 R26, P0, PT, R26, UR48, RZ ;  /* 0x000000301a1a7c10 */ /* 0x001fc8000ff1e0ff */
[----:B------:R-:W-:-:S05]  /*5130*/  IADD3.X R27, PT, PT, RZ, UR49, RZ, P0, !PT ;  /* 0x00000031ff1b7c10 */ /* 0x000fca00087fe4ff */
[----:B------:R0:W-:Y:S04]  /*5140*/  STG.E.U8 desc[UR76][R26.64], R25 ;  /* 0x000000191a007986 */ /* 0x0001e8000c10114c */
.L_x_451:
        /* <DEDUP_REMOVED lines=11> */
        .weak           $__internal_32_$__cuda_sm20_div_s64
        .type           $__internal_32_$__cuda_sm20_div_s64,@function
        .size           $__internal_32_$__cuda_sm20_div_s64,(.L_x_2223 - $__internal_32_$__cuda_sm20_div_s64)
$__internal_32_$__cuda_sm20_div_s64:
        /* <DEDUP_REMOVED lines=77> */
[----:B------:R-:W-:Y:S06]  /*56d0*/  RET.REL.NODEC R28 `(_ZN2at6native60_GLOBAL__N__fdc43544_27_DistributionRandomKernel_cu_f88cee4443distribution_elementwise_grid_stride_kernelIjLi4EZZZNS0_9templates4cuda13random_kernelIPNS_17CUDAGeneratorImplEEEvRNS_18TensorIteratorBaseET_ENKUlvE_clEvENKUlvE0_clEvEUlP24curandStatePhilox4_32_10E0_ZNS1_27distribution_nullary_kernelIaj5uint4S7_SF_ZZZS5_IS7_EvS9_SA_ENKSB_clEvENKSC_clEvEUljE_EEvS9_T2_RKT3_T4_EUlijE0_EEvlNS_15PhiloxCudaStateET1_SJ_) ;  /* 0xffffffa81c487950 */ /* 0x000fec0003c3ffff */
.L_x_463:
        /* <DEDUP_REMOVED lines=10> */
.L_x_2223:


//--------------------- .text._ZN2at6native60_GLOBAL__N__fdc43544_27_DistributionRandomKernel_cu_f88cee4443distribution_elementwise_grid_stride_kernelIjLi4EZZZNS0_9templates4cuda13random_kernelIPNS_17CUDAGeneratorImplEEEvRNS_18TensorIteratorBaseET_ENKUlvE_clEvENKUlvE0_clEvEUlP24curandStatePhilox4_32_10E0_ZNS1_27distribution_nullary_kernelIaj5uint4S7_SF_ZZZS5_IS7_EvS9_SA_ENKSB_clEvENKSC_clEvEUljE_EEvS9_T2_RKT3_T4_EUlijE_EEvlNS_15PhiloxCudaStateET1_SJ_ --------------------------
	.section	.text._ZN2at6native60_GLOBAL__N__fdc43544_27_DistributionRandomKernel_cu_f88cee4443distribution_elementwise_grid_stride_kernelIjLi4EZZZNS0_9templates4cuda13random_kernelIPNS_17CUDAGeneratorImplEEEvRNS_18TensorIteratorBaseET_ENKUlvE_clEvENKUlvE0_clEvEUlP24curandStatePhilox4_32_10E0_ZNS1_27distribution_nullary_kernelIaj5uint4S7_SF_ZZZS5_IS7_EvS9_SA_ENKSB_clEvENKSC_clEvEUljE_EEvS9_T2_RKT3_T4_EUlijE_EEvlNS_15PhiloxCudaStateET1_SJ_,"ax",@progbits
	.align	128
.text._ZN2at6native60_GLOBAL__N__fdc43544_27_DistributionRandomKernel_cu_f88cee4443distribution_elementwise_grid_stride_kernelIjLi4EZZZNS0_9templates4cuda13random_kernelIPNS_17CUDAGeneratorImplEEEvRNS_18TensorIteratorBaseET_ENKUlvE_clEvENKUlvE0_clEvEUlP24curandStatePhilox4_32_10E0_ZNS1_27distribution_nullary_kernelIaj5uint4S7_SF_ZZZS5_IS7_EvS9_SA_ENKSB_clEvENKSC_clEvEUljE_EEvS9_T2_RKT3_T4_EUlijE_EEvlNS_15PhiloxCudaStateET1_SJ_:
        .type           _ZN2at6native60_GLOBAL__N__fdc43544_27_DistributionRandomKernel_cu_f88cee4443distribution_elementwise_grid_stride_kernelIjLi4EZZZNS0_9templates4cuda13random_kernelIPNS_17CUDAGeneratorImplEEEvRNS_18TensorIteratorBaseET_ENKUlvE_clEvENKUlvE0_clEvEUlP24curandStatePhilox4_32_10E0_ZNS1_27distribution_nullary_kernelIaj5uint4S7_SF_ZZZS5_IS7_EvS9_SA_ENKSB_clEvENKSC_clEvEUljE_EEvS9_T2_RKT3_T4_EUlijE_EEvlNS_15PhiloxCudaStateET1_SJ_,@function
        .size           _ZN2at6native60_GLOBAL__N__fdc43544_27_DistributionRandomKernel_cu_f88cee4443distribution_elementwise_grid_stride_kernelIjLi4EZZZNS0_9templates4cuda13random_kernelIPNS_17CUDAGeneratorImplEEEvRNS_18TensorIteratorBaseET_ENKUlvE_clEvENKUlvE0_clEvEUlP24curandStatePhilox4_32_10E0_ZNS1_27distribution_nullary_kernelIaj5uint4S7_SF_ZZZS5_IS7_EvS9_SA_ENKSB_clEvENKSC_clEvEUljE_EEvS9_T2_RKT3_T4_EUlijE_EEvlNS_15PhiloxCudaStateET1_SJ_,(.L_x_2225 - _ZN2at6native60_GLOBAL__N__fdc43544_27_DistributionRandomKernel_cu_f88cee4443distribution_elementwise_grid_stride_kernelIjLi4EZZZNS0_9templates4cuda13random_kernelIPNS_17CUDAGeneratorImplEEEvRNS_18TensorIteratorBaseET_ENKUlvE_clEvENKUlvE0_clEvEUlP24curandStatePhilox4_32_10E0_ZNS1_27distribution_nullary_kernelIaj5uint4S7_SF_ZZZS5_IS7_EvS9_SA_ENKSB_clEvENKSC_clEvEUljE_EEvS9_T2_RKT3_T4_EUlijE_EEvlNS_15PhiloxCudaStateET1_SJ_)
        .other          _ZN2at6native60_GLOBAL__N__fdc43544_27_DistributionRandomKernel_cu_f88cee4443distribution_elementwise_grid_stride_kernelIjLi4EZZZNS0_9templates4cuda13random_kernelIPNS_17CUDAGeneratorImplEEEvRNS_18TensorIteratorBaseET_ENKUlvE_clEvENKUlvE0_clEvEUlP24curandStatePhilox4_32_10E0_ZNS1_27distribution_nullary_kernelIaj5uint4S7_SF_ZZZS5_IS7_EvS9_SA_ENKSB_clEvENKSC_clEvEUljE_EEvS9_T2_RKT3_T4_EUlijE_EEvlNS_15PhiloxCudaStateET1_SJ_,@"STO_CUDA_ENTRY STV_DEFAULT"
_ZN2at6native60_GLOBAL__N__fdc43544_27_DistributionRandomKernel_cu_f88cee4443distribution_elementwise_grid_stride_kernelIjLi4EZZZNS0_9templates4cuda13random_kernelIPNS_17CUDAGeneratorImplEEEvRNS_18TensorIteratorBaseET_ENKUlvE_clEvENKUlvE0_clEvEUlP24curandStatePhilox4_32_10E0_ZNS1_27distribution_nullary_kernelIaj5uint4S7_SF_ZZZS5_IS7_EvS9_SA_ENKSB_clEvENKSC_clEvEUljE_EEvS9_T2_RKT3_T4_EUlijE_EEvlNS_15PhiloxCudaStateET1_SJ_:
        /* <DEDUP_REMOVED lines=113> */
.L_x_464:
[----:B------:R-:W-:-:S07]  /*0710*/  MOV R32, 0x730 ;  /* 0x0000073000207802 */ /* 0x000fce0000000f00 */
[----:B------:R-:W-:Y:S05]  /*0720*/  CALL.REL.NOINC `($__internal_33_$__cuda_sm20_div_s64) ;  /* 0x0000000800387944 */ /* 0x000fea0003c00000 */
.L_x_465:
        /* <DEDUP_REMOVED lines=14> */
.L_x_470:
        /* <DEDUP_REMOVED lines=13> */
.L_x_467:
[----:B0-----:R-:W-:Y:S05]  /*08e0*/  BSYNC.RECONVERGENT B0 ;  /* 0x0000000000007941 */ /* 0x001fea0003800200 */
.L_x_466:
        /* <DEDUP_REMOVED lines=51> */
.L_x_468:
        /* <DEDUP_REMOVED lines=9> */
.L_x_469:
        /* <DEDUP_REMOVED lines=54> */
        .weak           $__internal_33_$__cuda_sm20_div_s64
        .type           $__internal_33_$__cuda_sm20_div_s64,@function
        .size           $__internal_33_$__cuda_sm20_div_s64,(.L_x_2225 - $__internal_33_$__cuda_sm20_div_s64)
$__internal_33_$__cuda_sm20_div_s64:
        /* <DEDUP_REMOVED lines=78> */
[----:B------:R-:W-:Y:S06]  /*14f0*/  RET.REL.NODEC R24 `(_ZN2at6native60_GLOBAL__N__fdc43544_27_DistributionRandomKernel_cu_f88cee4443distribution_elementwise_grid_stride_kernelIjLi4EZZZNS0_9templates4cuda13random_kernelIPNS_17CUDAGeneratorImplEEEvRNS_18TensorIteratorBaseET_ENKUlvE_clEvENKUlvE0_clEvEUlP24curandStatePhilox4_32_10E0_ZNS1_27distribution_nullary_kernelIaj5uint4S7_SF_ZZZS5_IS7_EvS9_SA_ENKSB_clEvENKSC_clEvEUljE_EEvS9_T2_RKT3_T4_EUlijE_EEvlNS_15PhiloxCudaStateET1_SJ_) ;  /* 0xffffffe818c07950 */ /* 0x000fec0003c3ffff */
.L_x_471:
        /* <DEDUP_REMOVED lines=16> */
.L_x_2225:


//--------------------- .text._ZN2at6native60_GLOBAL__N__fdc43544_27_DistributionRandomKernel_cu_f88cee4443distribution_elementwise_grid_stride_kernelImLi2EZZZNS0_9templates4cuda13random_kernelIPNS_17CUDAGeneratorImplEEEvRNS_18TensorIteratorBaseET_ENKUlvE_clEvENKUlvE0_clEvEUlP24curandStatePhilox4_32_10E_ZNS1_27distribution_nullary_kernelIam10ulonglong2S7_SF_ZZZS5_IS7_EvS9_SA_ENKSB_clEvENKSC_clEvEUlmE_EEvS9_T2_RKT3_T4_EUlimE0_EEvlNS_15PhiloxCudaStateET1_SJ_ --------------------------
	.section	.text._ZN2at6native60_GLOBAL__N__fdc43544_27_DistributionRandomKernel_cu_f88cee4443distribution_elementwise_grid_stride_kernelImLi2EZZZNS0_9templates4cuda13random_kernelIPNS_17CUDAGeneratorImplEEEvRNS_18TensorIteratorBaseET_ENKUlvE_clEvENKUlvE0_clEvEUlP24curandStatePhilox4_32_10E_ZNS1_27distribution_nullary_kernelIam10ulonglong2S7_SF_ZZZS5_IS7_EvS9_SA_ENKSB_clEvENKSC_clEvEUlmE_EEvS9_T2_RKT3_T4_EUlimE0_EEvlNS_15PhiloxCudaStateET1_SJ_,"ax",@progbits
	.align	128
.text._ZN2at6native60_GLOBAL__N__fdc43544_27_DistributionRandomKernel_cu_f88cee4443distribution_elementwise_grid_stride_kernelImLi2EZZZNS0_9templates4cuda13random_kernelIPNS_17CUDAGeneratorImplEEEvRNS_18TensorIteratorBaseET_ENKUlvE_clEvENKUlvE0_clEvEUlP24curandStatePhilox4_32_10E_ZNS1_27distribution_nullary_kernelIam10ulonglong2S7_SF_ZZZS5_IS7_EvS9_SA_ENKSB_clEvENKSC_clEvEUlmE_EEvS9_T2_RKT3_T4_EUlimE0_EEvlNS_15PhiloxCudaStateET1_SJ_:
        .type           _ZN2at6native60_GLOBAL__N__fdc43544_27_DistributionRandomKernel_cu_f88cee4443distribution_elementwise_grid_stride_kernelImLi2EZZZNS0_9templates4cuda13random_kernelIPNS_17CUDAGeneratorImplEEEvRNS_18TensorIteratorBaseET_ENKUlvE_clEvENKUlvE0_clEvEUlP24curandStatePhilox4_32_10E_ZNS1_27distribution_nullary_kernelIam10ulonglong2S7_SF_ZZZS5_IS7_EvS9_SA_ENKSB_clEvENKSC_clEvEUlmE_EEvS9_T2_RKT3_T4_EUlimE0_EEvlNS_15PhiloxCudaStateET1_SJ_,@function
        .size           _ZN2at6native60_GLOBAL__N__fdc43544_27_DistributionRandomKernel_cu_f88cee4443distribution_elementwise_grid_stride_kernelImLi2EZZZNS0_9templates4cuda13random_kernelIPNS_17CUDAGeneratorImplEEEvRNS_18TensorIteratorBaseET_ENKUlvE_clEvENKUlvE0_clEvEUlP24curandStatePhilox4_32_10E_ZNS1_27distribution_nullary_kernelIam10ulonglong2S7_SF_ZZZS5_IS7_EvS9_SA_ENKSB_clEvENKSC_clEvEUlmE_EEvS9_T2_RKT3_T4_EUlimE0_EEvlNS_15PhiloxCudaStateET1_SJ_,(.L_x_2227 - _ZN2at6native60_GLOBAL__N__fdc43544_27_DistributionRandomKernel_cu_f88cee4443distribution_elementwise_grid_stride_kernelImLi2EZZZNS0_9templates4cuda13random_kernelIPNS_17CUDAGeneratorImplEEEvRNS_18TensorIteratorBaseET_ENKUlvE_clEvENKUlvE0_clEvEUlP24curandStatePhilox4_32_10E_ZNS1_27distribution_nullary_kernelIam10ulonglong2S7_SF_ZZZS5_IS7_EvS9_SA_ENKSB_clEvENKSC_clEvEUlmE_EEvS9_T2_RKT3_T4_EUlimE0_EEvlNS_15PhiloxCudaStateET1_SJ_)
        .other          _ZN2at6native60_GLOBAL__N__fdc43544_27_DistributionRandomKernel_cu_f88cee4443distribution_elementwise_grid_stride_kernelImLi2EZZZNS0_9templates4cuda13random_kernelIPNS_17CUDAGeneratorImplEEEvRNS_18TensorIteratorBaseET_ENKUlvE_clEvENKUlvE0_clEvEUlP24curandStatePhilox4_32_10E_ZNS1_27distribution_nullary_kernelIam10ulonglong2S7_SF_ZZZS5_IS7_EvS9_SA_ENKSB_clEvENKSC_clEvEUlmE_EEvS9_T2_RKT3_T4_EUlimE0_EEvlNS_15PhiloxCudaStateET1_SJ_,@"STO_CUDA_ENTRY STV_DEFAULT"
_ZN2at6native60_GLOBAL__N__fdc43544_27_DistributionRandomKernel_cu_f88cee4443distribution_elementwise_grid_stride_kernelImLi2EZZZNS0_9templates4cuda13random_kernelIPNS_17CUDAGeneratorImplEEEvRNS_18TensorIteratorBaseET_ENKUlvE_clEvENKUlvE0_clEvEUlP24curandStatePhilox4_32_10E_ZNS1_27distribution_nullary_kernelIam10ulonglong2S7_SF_ZZZS5_IS7_EvS9_SA_ENKSB_clEvENKSC_clEvEUlmE_EEvS9_T2_RKT3_T4_EUlimE0_EEvlNS_15PhiloxCudaStateET1_SJ_:
        /* <DEDUP_REMOVED lines=107> */
.L_x_472:
[----:B------:R-:W-:-:S07]  /*06b0*/  MOV R34, 0x6d0 ;  /* 0x000006d000227802 */ /* 0x000fce0000000f00 */
[----:B------:R-:W-:Y:S05]  /*06c0*/  CALL.REL.NOINC `($__internal_34_$__cuda_sm20_div_s64) ;  /* 0x0000002800387944 */ /* 0x000fea0003c00000 */
.L_x_473:
        /* <DEDUP_REMOVED lines=82> */
.L_x_484:
        /* <DEDUP_REMOVED lines=13> */
.L_x_475:
[----:B0-----:R-:W-:Y:S05]  /*0cc0*/  BSYNC.RECONVERGENT B0 ;  /* 0x0000000000007941 */ /* 0x001fea0003800200 */
.L_x_474:
        /* <DEDUP_REMOVED lines=52> */
.L_x_476:
[----:B------:R-:W-:Y:S01]  /*1010*/  ISETP.NE.AND P0, PT, R37, 0x3, PT ;  /* 0x000000032500780c */ /* 0x000fe20003f05270 */
[----:B------:R-:W-:Y:S01]  /*1020*/  IMAD.MOV.U32 R40, RZ, RZ, R36 ;  /* 0x000000ffff287224 */ /* 0x000fe200078e0024 */
[----:B------:R-:W-:-:S11]  /*1030*/  MOV R39, R42 ;  /* 0x0000002a00277202 */ /* 0x000fd60000000f00 */
[----:B------:R-:W-:Y:S02]  /*1040*/  @P0 MOV R39, R41 ;  /* 0x0000002900270202 */ /* 0x000fe40000000f00 */
[----:B------:R-:W-:-:S07]  /*1050*/  @P0 MOV R40, R38 ;  /* 0x0000002600280202 */ /* 0x000fce0000000f00 */
.L_x_477:
        /* <DEDUP_REMOVED lines=16> */
.L_x_478:
        /* <DEDUP_REMOVED lines=233> */
.L_x_482:
[----:B------:R-:W0:Y:S01]  /*1ff0*/  LDCU.64 UR48, c[0x0][0x540] ;  /* 0x0000a800ff3077ac */ /* 0x000e220008000a00 */
[----:B------:R-:W-:Y:S02]  /*2000*/  LOP3.LUT R39, R39, 0x7f, RZ, 0xc0, !PT ;  /* 0x0000007f27277812 */ /* 0x000fe400078ec0ff */
[----:B0-----:R-:W-:-:S04]  /*2010*/  IADD3 R26, P0, PT, R41, UR48, RZ ;  /* 0x00000030291a7c10 */ /* 0x001fc8000ff1e0ff */
[----:B------:R-:W-:-:S05]  /*2020*/  IADD3.X R27, PT, PT, RZ, UR49, RZ, P0, !PT ;  /* 0x00000031ff1b7c10 */ /* 0x000fca00087fe4ff */
[----:B------:R0:W-:Y:S04]  /*2030*/  STG.E.U8 desc[UR76][R26.64], R39 ;  /* 0x000000271a007986 */ /* 0x0001e8000c10114c */
.L_x_481:
[----:B------:R-:W-:Y:S05]  /*2040*/  BSYNC.RECONVERGENT B0 ;  /* 0x0000000000007941 */ /* 0x000fea0003800200 */
.L_x_480:
        /* <DEDUP_REMOVED lines=233> */
.L_x_483:
[----:B------:R-:W0:Y:S02]  /*2ee0*/  LDCU.64 UR48, c[0x0][0x540] ;  /* 0x0000a800ff3077ac */ /* 0x000e240008000a00 */
[----:B0-----:R-:W-:Y:S02]  /*2ef0*/  IADD3 R26, P0, PT, R39, UR48, RZ ;  /* 0x00000030271a7c10 */ /* 0x001fe4000ff1e0ff */
[----:B------:R-:W-:Y:S02]  /*2f00*/  LOP3.LUT R39, R40, 0x7f, RZ, 0xc0, !PT ;  /* 0x0000007f28277812 */ /* 0x000fe400078ec0ff */
[----:B------:R-:W-:-:S05]  /*2f10*/  IADD3.X R27, PT, PT, RZ, UR49, RZ, P0, !PT ;  /* 0x00000031ff1b7c10 */ /* 0x000fca00087fe4ff */
[----:B------:R0:W-:Y:S04]  /*2f20*/  STG.E.U8 desc[UR76][R26.64], R39 ;  /* 0x000000271a007986 */ /* 0x0001e8000c10114c */
.L_x_479:
        /* <DEDUP_REMOVED lines=8> */
        .weak           $__internal_34_$__cuda_sm20_div_s64
        .type           $__internal_34_$__cuda_sm20_div_s64,@function
        .size           $__internal_34_$__cuda_sm20_div_s64,(.L_x_2227 - $__internal_34_$__cuda_sm20_div_s64)
$__internal_34_$__cuda_sm20_div_s64:
        /* <DEDUP_REMOVED lines=77> */
[----:B------:R-:W-:Y:S06]  /*3480*/  RET.REL.NODEC R34 `(_ZN2at6native60_GLOBAL__N__fdc43544_27_DistributionRandomKernel_cu_f88cee4443distribution_elementwise_grid_stride_kernelImLi2EZZZNS0_9templates4cuda13random_kernelIPNS_17CUDAGeneratorImplEEEvRNS_18TensorIteratorBaseET_ENKUlvE_clEvENKUlvE0_clEvEUlP24curandStatePhilox4_32_10E_ZNS1_27distribution_nullary_kernelIam10ulonglong2S7_SF_ZZZS5_IS7_EvS9_SA_ENKSB_clEvENKSC_clEvEUlmE_EEvS9_T2_RKT3_T4_EUlimE0_EEvlNS_15PhiloxCudaStateET1_SJ_) ;  /* 0xffffffc822dc7950 */ /* 0x000fec0003c3ffff */
.L_x_485:
        /* <DEDUP_REMOVED lines=15> */
.L_x_2227:


//--------------------- .text._ZN2at6native60_GLOBAL__N__fdc43544_27_DistributionRandomKernel_cu_f88cee4443distribution_elementwise_grid_stride_kernelImLi2EZZZNS0_9templates4cuda13random_kernelIPNS_17CUDAGeneratorImplEEEvRNS_18TensorIteratorBaseET_ENKUlvE_clEvENKUlvE0_clEvEUlP24curandStatePhilox4_32_10E_ZNS1_27distribution_nullary_kernelIam10ulonglong2S7_SF_ZZZS5_IS7_EvS9_SA_ENKSB_clEvENKSC_clEvEUlmE_EEvS9_T2_RKT3_T4_EUlimE_EEvlNS_15PhiloxCudaStateET1_SJ_ --------------------------
	.section	.text._ZN2at6native60_GLOBAL__N__fdc43544_27_DistributionRandomKernel_cu_f88cee4443distribution_elementwise_grid_stride_kernelImLi2EZZZNS0_9templates4cuda13random_kernelIPNS_17CUDAGeneratorImplEEEvRNS_18TensorIteratorBaseET_ENKUlvE_clEvENKUlvE0_clEvEUlP24curandStatePhilox4_32_10E_ZNS1_27distribution_nullary_kernelIam10ulonglong2S7_SF_ZZZS5_IS7_EvS9_SA_ENKSB_clEvENKSC_clEvEUlmE_EEvS9_T2_RKT3_T4_EUlimE_EEvlNS_15PhiloxCudaStateET1_SJ_,"ax",@progbits
	.align	128
.text._ZN2at6native60_GLOBAL__N__fdc43544_27_DistributionRandomKernel_cu_f88cee4443distribution_elementwise_grid_stride_kernelImLi2EZZZNS0_9templates4cuda13random_kernelIPNS_17CUDAGeneratorImplEEEvRNS_18TensorIteratorBaseET_ENKUlvE_clEvENKUlvE0_clEvEUlP24curandStatePhilox4_32_10E_ZNS1_27distribution_nullary_kernelIam10ulonglong2S7_SF_ZZZS5_IS7_EvS9_SA_ENKSB_clEvENKSC_clEvEUlmE_EEvS9_T2_RKT3_T4_EUlimE_EEvlNS_15PhiloxCudaStateET1_SJ_:
        .type           _ZN2at6native60_GLOBAL__N__fdc43544_27_DistributionRandomKernel_cu_f88cee4443distribution_elementwise_grid_stride_kernelImLi2EZZZNS0_9templates4cuda13random_kernelIPNS_17CUDAGeneratorImplEEEvRNS_18TensorIteratorBaseET_ENKUlvE_clEvENKUlvE0_clEvEUlP24curandStatePhilox4_32_10E_ZNS1_27distribution_nullary_kernelIam10ulonglong2S7_SF_ZZZS5_IS7_EvS9_SA_ENKSB_clEvENKSC_clEvEUlmE_EEvS9_T2_RKT3_T4_EUlimE_EEvlNS_15PhiloxCudaStateET1_SJ_,@function
        .size           _ZN2at6native60_GLOBAL__N__fdc43544_27_DistributionRandomKernel_cu_f88cee4443distribution_elementwise_grid_stride_kernelImLi2EZZZNS0_9templates4cuda13random_kernelIPNS_17CUDAGeneratorImplEEEvRNS_18TensorIteratorBaseET_ENKUlvE_clEvENKUlvE0_clEvEUlP24curandStatePhilox4_32_10E_ZNS1_27distribution_nullary_kernelIam10ulonglong2S7_SF_ZZZS5_IS7_EvS9_SA_ENKSB_clEvENKSC_clEvEUlmE_EEvS9_T2_RKT3_T4_EUlimE_EEvlNS_15PhiloxCudaStateET1_SJ_,(.L_x_2229 - _ZN2at6native60_GLOBAL__N__fdc43544_27_DistributionRandomKernel_cu_f88cee4443distribution_elementwise_grid_stride_kernelImLi2EZZZNS0_9templates4cuda13random_kernelIPNS_17CUDAGeneratorImplEEEvRNS_18TensorIteratorBaseET_ENKUlvE_clEvENKUlvE0_clEvEUlP24curandStatePhilox4_32_10E_ZNS1_27distribution_nullary_kernelIam10ulonglong2S7_SF_ZZZS5_IS7_EvS9_SA_ENKSB_clEvENKSC_clEvEUlmE_EEvS9_T2_RKT3_T4_EUlimE_EEvlNS_15PhiloxCudaStateET1_SJ_)
        .other          _ZN2at6native60_GLOBAL__N__fdc43544_27_DistributionRandomKernel_cu_f88cee4443distribution_elementwise_grid_stride_kernelImLi2EZZZNS0_9templates4cuda13random_kernelIPNS_17CUDAGeneratorImplEEEvRNS_18TensorIteratorBaseET_ENKUlvE_clEvENKUlvE0_clEvEUlP24curandStatePhilox4_32_10E_ZNS1_27distribution_nullary_kernelIam10ulonglong2S7_SF_ZZZS5_IS7_EvS9_SA_ENKSB_clEvENKSC_clEvEUlmE_EEvS9_T2_RKT3_T4_EUlimE_EEvlNS_15PhiloxCudaStateET1_SJ_,@"STO_CUDA_ENTRY STV_DEFAULT"
_ZN2at6native60_GLOBAL__N__fdc43544_27_DistributionRandomKernel_cu_f88cee4443distribution_elementwise_grid_stride_kernelImLi2EZZZNS0_9templates4cuda13random_kernelIPNS_17CUDAGeneratorImplEEEvRNS_18TensorIteratorBaseET_ENKUlvE_clEvENKUlvE0_clEvEUlP24curandStatePhilox4_32_10E_ZNS1_27distribution_nullary_kernelIam10ulonglong2S7_SF_ZZZS5_IS7_EvS9_SA_ENKSB_clEvENKSC_clEvEUlmE_EEvS9_T2_RKT3_T4_EUlimE_EEvlNS_15PhiloxCudaStateET1_SJ_:
        /* <DEDUP_REMOVED lines=108> */
.L_x_486:
[----:B------:R-:W-:-:S07]  /*06c0*/  MOV R24, 0x6e0 ;  /* 0x000006e000187802 */ /* 0x000fce0000000f00 */
[----:B------:R-:W-:Y:S05]  /*06d0*/  CALL.REL.NOINC `($__internal_35_$__cuda_sm20_div_s64) ;  /* 0x0000000400c87944 */ /* 0x000fea0003c00000 */
.L_x_487:
        /* <DEDUP_REMOVED lines=17> */
.L_x_492:
        /* <DEDUP_REMOVED lines=13> */
.L_x_489:
[----:B0-----:R-:W-:Y:S05]  /*08c0*/  BSYNC.RECONVERGENT B0 ;  /* 0x0000000000007941 */ /* 0x001fea0003800200 */
.L_x_488:
        /* <DEDUP_REMOVED lines=48> */
.L_x_490:
[----:B------:R-:W-:Y:S01]  /*0bd0*/  ISETP.NE.AND P0, PT, R36, 0x3, PT ;  /* 0x000000032400780c */ /* 0x000fe20003f05270 */
[----:B------:R-:W-:Y:S02]  /*0be0*/  IMAD.MOV.U32 R40, RZ, RZ, R22 ;  /* 0x000000ffff287224 */ /* 0x000fe400078e0016 */
[----:B------:R-:W-:-:S10]  /*0bf0*/  IMAD.MOV.U32 R38, RZ, RZ, R35 ;  /* 0x000000ffff267224 */ /* 0x000fd400078e0023 */
[----:B------:R-:W-:Y:S01]  /*0c00*/  @P0 MOV R40, R41 ;  /* 0x0000002900280202 */ /* 0x000fe20000000f00 */
[----:B------:R-:W-:-:S07]  /*0c10*/  @P0 IMAD.MOV.U32 R38, RZ, RZ, R20 ;  /* 0x000000ffff260224 */ /* 0x000fce00078e0014 */
.L_x_491:
        /* <DEDUP_REMOVED lines=30> */
        .weak           $__internal_35_$__cuda_sm20_div_s64
        .type           $__internal_35_$__cuda_sm20_div_s64,@function
        .size           $__internal_35_$__cuda_sm20_div_s64,(.L_x_2229 - $__internal_35_$__cuda_sm20_div_s64)
$__internal_35_$__cuda_sm20_div_s64:
        /* <DEDUP_REMOVED lines=77> */
[----:B------:R-:W-:Y:S06]  /*12d0*/  RET.REL.NODEC R24 `(_ZN2at6native60_GLOBAL__N__fdc43544_27_DistributionRandomKernel_cu_f88cee4443distribution_elementwise_grid_stride_kernelImLi2EZZZNS0_9templates4cuda13random_kernelIPNS_17CUDAGeneratorImplEEEvRNS_18TensorIteratorBaseET_ENKUlvE_clEvENKUlvE0_clEvEUlP24curandStatePhilox4_32_10E_ZNS1_27distribution_nullary_kernelIam10ulonglong2S7_SF_ZZZS5_IS7_EvS9_SA_ENKSB_clEvENKSC_clEvEUlmE_EEvS9_T2_RKT3_T4_EUlimE_EEvlNS_15PhiloxCudaStateET1_SJ_) ;  /* 0xffffffec18487950 */ /* 0x000fec0003c3ffff */
.L_x_493:
        /* <DEDUP_REMOVED lines=10> */
.L_x_2229:


//--------------------- .text._ZN2at6native60_GLOBAL__N__fdc43544_27_DistributionRandomKernel_cu_f88cee4443distribution_elementwise_grid_stride_kernelIjLi4EZZZNS0_9templates4cuda13random_kernelIPNS_17CUDAGeneratorImplEEEvRNS_18TensorIteratorBaseET_ENKUlvE_clEvENKUlvE_clEvEUlP24curandStatePhilox4_32_10E0_ZNS1_27distribution_nullary_kernelIhj5uint4S7_SF_ZZZS5_IS7_EvS9_SA_ENKSB_clEvENKSC_clEvEUljE_EEvS9_T2_RKT3_T4_EUlijE0_EEvlNS_15PhiloxCudaStateET1_SJ_ --------------------------
	.section	.text._ZN2at6native60_GLOBAL__N__fdc43544_27_DistributionRandomKernel_cu_f88cee4443distribution_elementwise_grid_stride_kernelIjLi4EZZZNS0_9templates4cuda13random_kernelIPNS_17CUDAGeneratorImplEEEvRNS_18TensorIteratorBaseET_ENKUlvE_clEvENKUlvE_clEvEUlP24curandStatePhilox4_32_10E0_ZNS1_27distribution_nullary_kernelIhj5uint4S7_SF_ZZZS5_IS7_EvS9_SA_ENKSB_clEvENKSC_clEvEUljE_EEvS9_T2_RKT3_T4_EUlijE0_EEvlNS_15PhiloxCudaStateET1_SJ_,"ax",@progbits
	.align	128
.text._ZN2at6native60_GLOBAL__N__fdc43544_27_DistributionRandomKernel_cu_f88cee4443distribution_elementwise_grid_stride_kernelIjLi4EZZZNS0_9templates4cuda13random_kernelIPNS_17CUDAGeneratorImplEEEvRNS_18TensorIteratorBaseET_ENKUlvE_clEvENKUlvE_clEvEUlP24curandStatePhilox4_32_10E0_ZNS1_27distribution_nullary_kernelIhj5uint4S7_SF_ZZZS5_IS7_EvS9_SA_ENKSB_clEvENKSC_clEvEUljE_EEvS9_T2_RKT3_T4_EUlijE0_EEvlNS_15PhiloxCudaStateET1_SJ_:
        .type           _ZN2at6native60_GLOBAL__N__fdc43544_27_DistributionRandomKernel_cu_f88cee4443distribution_elementwise_grid_stride_kernelIjLi4EZZZNS0_9templates4cuda13random_kernelIPNS_17CUDAGeneratorImplEEEvRNS_18TensorIteratorBaseET_ENKUlvE_clEvENKUlvE_clEvEUlP24curandStatePhilox4_32_10E0_ZNS1_27distribution_nullary_kernelIhj5uint4S7_SF_ZZZS5_IS7_EvS9_SA_ENKSB_clEvENKSC_clEvEUljE_EEvS9_T2_RKT3_T4_EUlijE0_EEvlNS_15PhiloxCudaStateET1_SJ_,@function
        .size           _ZN2at6native60_GLOBAL__N__fdc43544_27_DistributionRandomKernel_cu_f88cee4443distribution_elementwise_grid_stride_kernelIjLi4EZZZNS0_9templates4cuda13random_kernelIPNS_17CUDAGeneratorImplEEEvRNS_18TensorIteratorBaseET_ENKUlvE_clEvENKUlvE_clEvEUlP24curandStatePhilox4_32_10E0_ZNS1_27distribution_nullary_kernelIhj5uint4S7_SF_ZZZS5_IS7_EvS9_SA_ENKSB_clEvENKSC_clEvEUljE_EEvS9_T2_RKT3_T4_EUlijE0_EEvlNS_15PhiloxCudaStateET1_SJ_,(.L_x_2231 - _ZN2at6native60_GLOBAL__N__fdc43544_27_DistributionRandomKernel_cu_f88cee4443distribution_elementwise_grid_stride_kernelIjLi4EZZZNS0_9templates4cuda13random_kernelIPNS_17CUDAGeneratorImplEEEvRNS_18TensorIteratorBaseET_ENKUlvE_clEvENKUlvE_clEvEUlP24curandStatePhilox4_32_10E0_ZNS1_27distribution_nullary_kernelIhj5uint4S7_SF_ZZZS5_IS7_EvS9_SA_ENKSB_clEvENKSC_clEvEUljE_EEvS9_T2_RKT3_T4_EUlijE0_EEvlNS_15PhiloxCudaStateET1_SJ_)
        .other          _ZN2at6native60_GLOBAL__N__fdc43544_27_DistributionRandomKernel_cu_f88cee4443distribution_elementwise_grid_stride_kernelIjLi4EZZZNS0_9templates4cuda13random_kernelIPNS_17CUDAGeneratorImplEEEvRNS_18TensorIteratorBaseET_ENKUlvE_clEvENKUlvE_clEvEUlP24curandStatePhilox4_32_10E0_ZNS1_27distribution_nullary_kernelIhj5uint4S7_SF_ZZZS5_IS7_EvS9_SA_ENKSB_clEvENKSC_clEvEUljE_EEvS9_T2_RKT3_T4_EUlijE0_EEvlNS_15PhiloxCudaStateET1_SJ_,@"STO_CUDA_ENTRY STV_DEFAULT"
_ZN2at6native60_GLOBAL__N__fdc43544_27_DistributionRandomKernel_cu_f88cee4443distribution_elementwise_grid_stride_kernelIjLi4EZZZNS0_9templates4cuda13random_kernelIPNS_17CUDAGeneratorImplEEEvRNS_18TensorIteratorBaseET_ENKUlvE_clEvENKUlvE_clEvEUlP24curandStatePhilox4_32_10E0_ZNS1_27distribution_nullary_kernelIhj5uint4S7_SF_ZZZS5_IS7_EvS9_SA_ENKSB_clEvENKSC_clEvEUljE_EEvS9_T2_RKT3_T4_EUlijE0_EEvlNS_15PhiloxCudaStateET1_SJ_:
        /* <DEDUP_REMOVED lines=112> */
.L_x_494:
[----:B------:R-:W-:-:S07]  /*0700*/  MOV R28, 0x720 ;  /* 0x00000720001c7802 */ /* 0x000fce0000000f00 */
[----:B------:R-:W-:Y:S05]  /*0710*/  CALL.REL.NOINC `($__internal_36_$__cuda_sm20_div_s64) ;  /* 0x0000004800987944 */ /* 0x000fea0003c00000 */
.L_x_495:
        /* <DEDUP_REMOVED lines=81> */
.L_x_512:
[----:B------:R-:W-:Y:S01]  /*0c30*/  IADD3 R0, PT, PT, R0, 0x1, RZ ;  /* 0x0000000100007810 */ /* 0x000fe20007ffe0ff */
[----:B------:R-:W-:Y:S03]  /*0c40*/  BSSY.RECONVERGENT B0, `(.L_x_496) ;  /* 0x000000c000007945 */ /* 0x000fe60003800200 */
[C---:B------:R-:W-:Y:S01]  /*0c50*/  ISETP.NE.AND P0, PT, R0.reuse, RZ, PT ;  /* 0x000000ff0000720c */ /* 0x040fe20003f05270 */
[----:B------:R-:W-:-:S12]  /*0c60*/  IMAD.WIDE.U32 R28, R0, -0x2daee0ad, RZ ;  /* 0xd2511f53001c7825 */ /* 0x000fd800078e00ff */
[----:B0123--:R-:W-:Y:S05]  /*0c70*/  @P0 BRA `(.L_x_497) ;  /* 0x0000000000200947 */ /* 0x00ffea0003800000 */
        /* <DEDUP_REMOVED lines=8> */
.L_x_497:
[----:B0-----:R-:W-:Y:S05]  /*0d00*/  BSYNC.RECONVERGENT B0 ;  /* 0x0000000000007941 */ /* 0x001fea0003800200 */
.L_x_496:
        /* <DEDUP_REMOVED lines=47> */
[----:B------:R-:W-:-:S02]  /*1000*/  MOV R43, R36 ;  /* 0x00000024002b7202 */ /* 0x000fc40000000f00 */
[----:B------:R-:W-:Y:S01]  /*1010*/  MOV R36, R24 ;  /* 0x0000001800247202 */ /* 0x000fe20000000f00 */
        /* <DEDUP_REMOVED lines=13> */
.L_x_498:
        /* <DEDUP_REMOVED lines=9> */
.L_x_499:
        /* <DEDUP_REMOVED lines=13> */
[----:B------:R-:W0:Y:S08]  /*1250*/  @!P2 LDC.64 R24, c[0x0][0x540] ;  /* 0x00015000ff18ab82 */ /* 0x000e300000000a00 */
        /* <DEDUP_REMOVED lines=9> */
[----:B----4-:R-:W-:Y:S05]  /*12f0*/  @P0 BRA `(.L_x_501) ;  /* 0x0000003c00740947 */ /* 0x010fea0003800000 */
[----:B------:R-:W0:Y:S02]  /*1300*/  LDC.64 R24, c[0x0][0x540] ;  /* 0x00015000ff187b82 */ /* 0x000e240000000a00 */
[----:B0-----:R4:W-:Y:S01]  /*1310*/  STG.E.U8 desc[UR76][R24.64], R38 ;  /* 0x0000002618007986 */ /* 0x0019e2000c10114c */
[----:B------:R-:W-:Y:S05]  /*1320*/  BRA `(.L_x_501) ;  /* 0x0000003c00687947 */ /* 0x000fea0003800000 */
.L_x_500:
        /* <DEDUP_REMOVED lines=233> */
.L_x_504:
[----:B------:R-:W0:Y:S02]  /*21c0*/  LDCU.64 UR48, c[0x0][0x540] ;  /* 0x0000a800ff3077ac */ /* 0x000e240008000a00 */
[----:B0-----:R-:W-:-:S04]  /*21d0*/  IADD3 R26, P0, PT, R26, UR48, RZ ;  /* 0x000000301a1a7c10 */ /* 0x001fc8000ff1e0ff */
[----:B------:R-:W-:-:S05]  /*21e0*/  IADD3.X R27, PT, PT, RZ, UR49, RZ, P0, !PT ;  /* 0x00000031ff1b7c10 */ /* 0x000fca00087fe4ff */
[----:B------:R0:W-:Y:S04]  /*21f0*/  STG.E.U8 desc[UR76][R26.64], R41 ;  /* 0x000000291a007986 */ /* 0x0001e8000c10114c */
.L_x_503:
[----:B------:R-:W-:Y:S05]  /*2200*/  BSYNC.RECONVERGENT B0 ;  /* 0x0000000000007941 */ /* 0x000fea0003800200 */
.L_x_502:
[----:B------:R-:W-:Y:S01]  /*2210*/  IADD3 R25, P1, PT, R15, R16, RZ ;  /* 0x000000100f197210 */ /* 0x000fe20007f3e0ff */
        /* <DEDUP_REMOVED lines=8> */
[----:B0-----:R-:W-:-:S04]  /*22a0*/  SHF.R.U32.HI R27, RZ, UR33, R24 ;  /* 0x00000021ff1b7c19 */ /* 0x001fc80008011618 */
        /* <DEDUP_REMOVED lines=235> */
.L_x_507:
[----:B------:R-:W0:Y:S02]  /*3160*/  LDCU.64 UR48, c[0x0][0x540] ;  /* 0x0000a800ff3077ac */ /* 0x000e240008000a00 */
[----:B0-----:R-:W-:-:S04]  /*3170*/  IADD3 R26, P0, PT, R26, UR48, RZ ;  /* 0x000000301a1a7c10 */ /* 0x001fc8000ff1e0ff */
[----:B------:R-:W-:-:S05]  /*3180*/  IADD3.X R27, PT, PT, RZ, UR49, RZ, P0, !PT ;  /* 0x00000031ff1b7c10 */ /* 0x000fca00087fe4ff */
[----:B------:R1:W-:Y:S04]  /*3190*/  STG.E.U8 desc[UR76][R26.64], R43 ;  /* 0x0000002b1a007986 */ /* 0x0003e8000c10114c */
.L_x_506:
[----:B------:R-:W-:Y:S05]  /*31a0*/  BSYNC.RECONVERGENT B0 ;  /* 0x0000000000007941 */ /* 0x000fea0003800200 */
.L_x_505:
[----:B------:R-:W-:Y:S01]  /*31b0*/  IADD3 R25, P1, PT, R37, R16, RZ ;  /* 0x0000001025197210 */ /* 0x000fe20007f3e0ff */
        /* <DEDUP_REMOVED lines=244> */
.L_x_510:
[----:B------:R-:W0:Y:S02]  /*4100*/  LDCU.64 UR48, c[0x0][0x540] ;  /* 0x0000a800ff3077ac */ /* 0x000e240008000a00 */
[----:B0-----:R-:W-:-:S04]  /*4110*/  IADD3 R26, P0, PT, R26, UR48, RZ ;  /* 0x000000301a1a7c10 */ /* 0x001fc8000ff1e0ff */
[----:B------:R-:W-:-:S05]  /*4120*/  IADD3.X R27, PT, PT, RZ, UR49, RZ, P0, !PT ;  /* 0x00000031ff1b7c10 */ /* 0x000fca00087fe4ff */
[----:B------:R2:W-:Y:S04]  /*4130*/  STG.E.U8 desc[UR76][R26.64], R45 ;  /* 0x0000002d1a007986 */ /* 0x0005e8000c10114c */
.L_x_509:
[----:B------:R-:W-:Y:S05]  /*4140*/  BSYNC.RECONVERGENT B0 ;  /* 0x0000000000007941 */ /* 0x000fea0003800200 */
.L_x_508:
[----:B------:R-:W-:-:S04]  /*4150*/  IADD3 R25, P1, PT, R39, R16, RZ ;  /* 0x0000001027197210 */ /* 0x000fc80007f3e0ff */
[----:B------:R-:W-:Y:S02]  /*4160*/  ISETP.GE.U32.AND P0, PT, R25, R22, PT ;  /* 0x000000161900720c */ /* 0x000fe40003f06070 */
[----:B------:R-:W-:-:S04]  /*4170*/  IADD3.X R24, PT, PT, RZ, R17, RZ, P1, !PT ;  /* 0x00000011ff187210 */ /* 0x000fc80000ffe4ff */
[----:B------:R-:W-:-:S13]  /*4180*/  ISETP.GE.AND.EX P0, PT, R24, R23, PT, P0 ;  /* 0x000000171800720c */ /* 0x000fda0003f06300 */
[----:B------:R-:W-:Y:S05]  /*4190*/  @P0 BRA `(.L_x_501) ;  /* 0x0000000c00cc0947 */ /* 0x000fea0003800000 */
[----:B------:R-:W-:Y:S01]  /*41a0*/  MOV R24, RZ ;  /* 0x000000ff00187202 */ /* 0x000fe20000000f00 */
[----:B------:R-:W-:-:S04]  /*41b0*/  UISETP.NE.AND UP0, UPT, UR74, URZ, UPT ;  /* 0x000000ff4a00728c */ /* 0x000fc8000bf05270 */
[----:B------:R-:W-:-:S05]  /*41c0*/  IMAD.HI.U32 R24, R25, UR32, R24 ;  /* 0x0000002019187c27 */ /* 0x000fca000f8e0018 */
[----:B012---:R-:W-:-:S05]  /*41d0*/  SHF.R.U32.HI R27, RZ, UR33, R24 ;  /* 0x00000021ff1b7c19 */ /* 0x007fca0008011618 */
        /* <DEDUP_REMOVED lines=235> */
.L_x_511:
[----:B------:R-:W0:Y:S02]  /*5090*/  LDCU.64 UR48, c[0x0][0x540] ;  /* 0x0000a800ff3077ac */ /* 0x000e240008000a00 */
[----:B0-----:R-:W-:-:S04]  /*50a0*/  IADD3 R26, P0, PT, R26, UR48, RZ ;  /* 0x000000301a1a7c10 */ /* 0x001fc8000ff1e0ff */
[----:B------:R-:W-:-:S05]  /*50b0*/  IADD3.X R27, PT, PT, RZ, UR49, RZ, P0, !PT ;  /* 0x00000031ff1b7c10 */ /* 0x000fca00087fe4ff */
[----:B------:R3:W-:Y:S04]  /*50c0*/  STG.E.U8 desc[UR76][R26.64], R38 ;  /* 0x000000261a007986 */ /* 0x0007e8000c10114c */
.L_x_501:
[----:B------:R-:W-:Y:S05]  /*50d0*/  WARPSYNC.ALL ;  /* 0x0000000000007948 */ /* 0x000fea0003800000 */
[----:B------:R-:W5:Y:S01]  /*50e0*/  LDCU UR48, c[0x0][0x360] ;  /* 0x00006c00ff3077ac */ /* 0x000f620008000800 */
[----:B----4-:R-:W5:Y:S08]  /*50f0*/  LDC R25, c[0x0][0x370] ;  /* 0x0000dc00ff197b82 */ /* 0x010f700000000800 */
        /* <DEDUP_REMOVED lines=8> */
        .weak           $__internal_36_$__cuda_sm20_div_s64
        .type           $__internal_36_$__cuda_sm20_div_s64,@function
        .size           $__internal_36_$__cuda_sm20_div_s64,(.L_x_2231 - $__internal_36_$__cuda_sm20_div_s64)
$__internal_36_$__cuda_sm20_div_s64:
        /* <DEDUP_REMOVED lines=77> */
[----:B------:R-:W-:Y:S06]  /*5650*/  RET.REL.NODEC R28 `(_ZN2at6native60_GLOBAL__N__fdc43544_27_DistributionRandomKernel_cu_f88cee4443distribution_elementwise_grid_stride_kernelIjLi4EZZZNS0_9templates4cuda13random_kernelIPNS_17CUDAGeneratorImplEEEvRNS_18TensorIteratorBaseET_ENKUlvE_clEvENKUlvE_clEvEUlP24curandStatePhilox4_32_10E0_ZNS1_27distribution_nullary_kernelIhj5uint4S7_SF_ZZZS5_IS7_EvS9_SA_ENKSB_clEvENKSC_clEvEUljE_EEvS9_T2_RKT3_T4_EUlijE0_EEvlNS_15PhiloxCudaStateET1_SJ_) ;  /* 0xffffffa81c687950 */ /* 0x000fec0003c3ffff */
.L_x_513:
        /* <DEDUP_REMOVED lines=10> */
.L_x_2231:


//--------------------- .text._ZN2at6native60_GLOBAL__N__fdc43544_27_DistributionRandomKernel_cu_f88cee4443distribution_elementwise_grid_stride_kernelIjLi4EZZZNS0_9templates4cuda13random_kernelIPNS_17CUDAGeneratorImplEEEvRNS_18TensorIteratorBaseET_ENKUlvE_clEvENKUlvE_clEvEUlP24curandStatePhilox4_32_10E0_ZNS1_27distribution_nullary_kernelIhj5uint4S7_SF_ZZZS5_IS7_EvS9_SA_ENKSB_clEvENKSC_clEvEUljE_EEvS9_T2_RKT3_T4_EUlijE_EEvlNS_15PhiloxCudaStateET1_SJ_ --------------------------
	.section	.text._ZN2at6native60_GLOBAL__N__fdc43544_27_DistributionRandomKernel_cu_f88cee4443distribution_elementwise_grid_stride_kernelIjLi4EZZZNS0_9templates4cuda13random_kernelIPNS_17CUDAGeneratorImplEEEvRNS_18TensorIteratorBaseET_ENKUlvE_clEvENKUlvE_clEvEUlP24curandStatePhilox4_32_10E0_ZNS1_27distribution_nullary_kernelIhj5uint4S7_SF_ZZZS5_IS7_EvS9_SA_ENKSB_clEvENKSC_clEvEUljE_EEvS9_T2_RKT3_T4_EUlijE_EEvlNS_15PhiloxCudaStateET1_SJ_,"ax",@progbits
	.align	128
.text._ZN2at6native60_GLOBAL__N__fdc43544_27_DistributionRandomKernel_cu_f88cee4443distribution_elementwise_grid_stride_kernelIjLi4EZZZNS0_9templates4cuda13random_kernelIPNS_17CUDAGeneratorImplEEEvRNS_18TensorIteratorBaseET_ENKUlvE_clEvENKUlvE_clEvEUlP24curandStatePhilox4_32_10E0_ZNS1_27distribution_nullary_kernelIhj5uint4S7_SF_ZZZS5_IS7_EvS9_SA_ENKSB_clEvENKSC_clEvEUljE_EEvS9_T2_RKT3_T4_EUlijE_EEvlNS_15PhiloxCudaStateET1_SJ_:
        .type           _ZN2at6native60_GLOBAL__N__fdc43544_27_DistributionRandomKernel_cu_f88cee4443distribution_elementwise_grid_stride_kernelIjLi4EZZZNS0_9templates4cuda13random_kernelIPNS_17CUDAGeneratorImplEEEvRNS_18TensorIteratorBaseET_ENKUlvE_clEvENKUlvE_clEvEUlP24curandStatePhilox4_32_10E0_ZNS1_27distribution_nullary_kernelIhj5uint4S7_SF_ZZZS5_IS7_EvS9_SA_ENKSB_clEvENKSC_clEvEUljE_EEvS9_T2_RKT3_T4_EUlijE_EEvlNS_15PhiloxCudaStateET1_SJ_,@function
        .size           _ZN2at6native60_GLOBAL__N__fdc43544_27_DistributionRandomKernel_cu_f88cee4443distribution_elementwise_grid_stride_kernelIjLi4EZZZNS0_9templates4cuda13random_kernelIPNS_17CUDAGeneratorImplEEEvRNS_18TensorIteratorBaseET_ENKUlvE_clEvENKUlvE_clEvEUlP24curandStatePhilox4_32_10E0_ZNS1_27distribution_nullary_kernelIhj5uint4S7_SF_ZZZS5_IS7_EvS9_SA_ENKSB_clEvENKSC_clEvEUljE_EEvS9_T2_RKT3_T4_EUlijE_EEvlNS_15PhiloxCudaStateET1_SJ_,(.L_x_2233 - _ZN2at6native60_GLOBAL__N__fdc43544_27_DistributionRandomKernel_cu_f88cee4443distribution_elementwise_grid_stride_kernelIjLi4EZZZNS0_9templates4cuda13random_kernelIPNS_17CUDAGeneratorImplEEEvRNS_18TensorIteratorBaseET_ENKUlvE_clEvENKUlvE_clEvEUlP24curandStatePhilox4_32_10E0_ZNS1_27distribution_nullary_kernelIhj5uint4S7_SF_ZZZS5_IS7_EvS9_SA_ENKSB_clEvENKSC_clEvEUljE_EEvS9_T2_RKT3_T4_EUlijE_EEvlNS_15PhiloxCudaStateET1_SJ_)
        .other          _ZN2at6native60_GLOBAL__N__fdc43544_27_DistributionRandomKernel_cu_f88cee4443distribution_elementwise_grid_stride_kernelIjLi4EZZZNS0_9templates4cuda13random_kernelIPNS_17CUDAGeneratorImplEEEvRNS_18TensorIteratorBaseET_ENKUlvE_clEvENKUlvE_clEvEUlP24curandStatePhilox4_32_10E0_ZNS1_27distribution_nullary_kernelIhj5uint4S7_SF_ZZZS5_IS7_EvS9_SA_ENKSB_clEvENKSC_clEvEUljE_EEvS9_T2_RKT3_T4_EUlijE_EEvlNS_15PhiloxCudaStateET1_SJ_,@"STO_CUDA_ENTRY STV_DEFAULT"
_ZN2at6native60_GLOBAL__N__fdc43544_27_DistributionRandomKernel_cu_f88cee4443distribution_elementwise_grid_stride_kernelIjLi4EZZZNS0_9templates4cuda13random_kernelIPNS_17CUDAGeneratorImplEEEvRNS_18TensorIteratorBaseET_ENKUlvE_clEvENKUlvE_clEvEUlP24curandStatePhilox4_32_10E0_ZNS1_27distribution_nullary_kernelIhj5uint4S7_SF_ZZZS5_IS7_EvS9_SA_ENKSB_clEvENKSC_clEvEUljE_EEvS9_T2_RKT3_T4_EUlijE_EEvlNS_15PhiloxCudaStateET1_SJ_:
        /* <DEDUP_REMOVED lines=16> */
[----:B------:R-:W0:Y:S07]  /*0100*/  S2R R4, SR_TID.X ;  /* 0x0000000000047919 */ /* 0x000e2e0000002100 */
[----:B------:R-:W0:Y:S01]  /*0110*/  LDC R30, c[0x0][0x360] ;  /* 0x0000d800ff1e7b82 */ /* 0x000e220000000800 */
[----:B------:R-:W3:Y:S01]  /*0120*/  LDCU UR8, c[0x0][0x370] ;  /* 0x00006e00ff0877ac */ /* 0x000ee20008000800 */
[----:B-1----:R-:W-:Y:S01]  /*0130*/  @P0 IADD3 R26, P1, PT, R2, R5, RZ ;  /* 0x00000005021a0210 */ /* 0x002fe20007f3e0ff */
[----:B------:R-:W-:-:S04]  /*0140*/  IMAD.MOV.U32 R5, RZ, RZ, RZ ;  /* 0x000000ffff057224 */ /* 0x000fc800078e00ff */
[----:B------:R-:W-:Y:S02]  /*0150*/  @P0 IMAD.X R27, RZ, RZ, R3, P1 ;  /* 0x000000ffff1b0224 */ /* 0x000fe400008e0603 */
[----:B0-----:R-:W-:Y:S01]  /*0160*/  IMAD.WIDE.U32 R4, R30, UR4, R4 ;  /* 0x000000041e047c25 */ /* 0x001fe2000f8e0004 */
[----:B------:R-:W0:Y:S01]  /*0170*/  LDCU.64 UR4, c[0x0][0x380] ;  /* 0x00007000ff0477ac */ /* 0x000e220008000a00 */
[----:B--2---:R-:W-:Y:S02]  /*0180*/  IADD3 R35, PT, PT, R54, -0x61c88647, RZ ;  /* 0x9e3779b936237810 */ /* 0x004fe40007ffe0ff */
[--C-:B------:R-:W-:Y:S01]  /*0190*/  SHF.R.U64 R38, R26, 0x2, R27.reuse ;  /* 0x000000021a267819 */ /* 0x100fe2000000121b */
[----:B------:R-:W-:Y:S01]  /*01a0*/  VIADD R36, R55, 0xbb67ae85 ;  /* 0xbb67ae8537247836 */ /* 0x000fe20000000000 */
[----:B------:R-:W-:Y:S01]  /*01b0*/  SHF.R.U32.HI R37, RZ, 0x2, R27 ;  /* 0x00000002ff257819 */ /* 0x000fe2000001161b */
[----:B------:R-:W-:Y:S01]  /*01c0*/  IMAD.WIDE.U32 R6, R4, -0x326172a9, RZ ;  /* 0xcd9e8d5704067825 */ /* 0x000fe200078e00ff */
[----:B------:R-:W-:-:S02]  /*01d0*/  IADD3 R21, PT, PT, R54, -0x255992d5, RZ ;  /* 0xdaa66d2b36157810 */ /* 0x000fc40007ffe0ff */
[----:B------:R-:W-:Y:S01]  /*01e0*/  IADD3 R17, PT, PT, R54, 0x1715609d, RZ ;  /* 0x1715609d36117810 */ /* 0x000fe20007ffe0ff */
[----:B------:R-:W-:Y:S01]  /*01f0*/  IMAD.WIDE.U32 R2, R38, -0x2daee0ad, RZ ;  /* 0xd2511f5326027825 */ /* 0x000fe200078e00ff */
[----:B------:R-:W-:Y:S02]  /*0200*/  LOP3.LUT R8, R37, R7, R54, 0x96, !PT ;  /* 0x0000000725087212 */ /* 0x000fe400078e9636 */
[C---:B------:R-:W-:Y:S01]  /*0210*/  IADD3 R0, PT, PT, R55.reuse, -0x695add53, RZ ;  /* 0x96a522ad37007810 */ /* 0x040fe20007ffe0ff */
[----:B------:R-:W-:Y:S01]  /*0220*/  VIADD R34, R54, 0x3c6ef372 ;  /* 0x3c6ef37236227836 */ /* 0x000fe20000000000 */
[----:B------:R-:W-:Y:S01]  /*0230*/  LOP3.LUT R10, R55, R3, R5, 0x96, !PT ;  /* 0x00000003370a7212 */ /* 0x000fe200078e9605 */
[----:B------:R-:W-:Y:S01]  /*0240*/  IMAD.WIDE.U32 R8, R8, -0x2daee0ad, RZ ;  /* 0xd2511f5308087825 */ /* 0x000fe200078e00ff */
[----:B0-----:R-:W-:-:S03]  /*0250*/  UIADD3 UR4, UP0, UPT, UR4, -0x1, URZ ;  /* 0xffffffff04047890 */ /* 0x001fc6000ff1e0ff */
[----:B------:R-:W-:Y:S01]  /*0260*/  IMAD.WIDE.U32 R10, R10, -0x326172a9, RZ ;  /* 0xcd9e8d570a0a7825 */ /* 0x000fe200078e00ff */
[----:B------:R-:W-:Y:S01]  /*0270*/  LOP3.LUT R7, R36, R2, R9, 0x96, !PT ;  /* 0x0000000224077212 */ /* 0x000fe200078e9609 */
[----:B------:R-:W-:Y:S02]  /*0280*/  UIADD3.X UR5, UPT, UPT, UR5, -0x1, URZ, UP0, !UPT ;  /* 0xffffffff05057890 */ /* 0x000fe400087fe4ff */
[----:B------:R-:W-:Y:S01]  /*0290*/  VIADD R33, R55, 0x76cf5d0a ;  /* 0x76cf5d0a37217836 */ /* 0x000fe20000000000 */
[----:B------:R-:W-:Y:S01]  /*02a0*/  LOP3.LUT R2, R35, R6, R11, 0x96, !PT ;  /* 0x0000000623027212 */ /* 0x000fe200078e960b */
[----:B------:R-:W-:Y:S01]  /*02b0*/  IMAD.WIDE.U32 R6, R7, -0x326172a9, RZ ;  /* 0xcd9e8d5707067825 */ /* 0x000fe200078e00ff */
[----:B------:R-:W-:-:S03]  /*02c0*/  UISETP.NE.U32.AND UP0, UPT, UR5, URZ, UPT ;  /* 0x000000ff0500728c */ /* 0x000fc6000bf05070 */
        /* <DEDUP_REMOVED lines=33> */
[----:B------:R-:W-:Y:S02]  /*04e0*/  VIADD R11, R55, 0xdb3d7428 ;  /* 0xdb3d7428370b7836 */ /* 0x000fe40000000000 */
[----:B------:R-:W-:-:S04]  /*04f0*/  IMAD.WIDE.U32 R2, R3, -0x326172a9, RZ ;  /* 0xcd9e8d5703027825 */ /* 0x000fc800078e00ff */
[----:B------:R-:W-:Y:S01]  /*0500*/  IMAD.WIDE.U32 R22, R22, -0x2daee0ad, RZ ;  /* 0xd2511f5316167825 */ /* 0x000fe200078e00ff */
[----:B------:R-:W-:-:S03]  /*0510*/  LOP3.LUT R10, R12, R10, R3, 0x96, !PT ;  /* 0x0000000a0c0a7212 */ /* 0x000fc600078e9603 */
[--C-:B------:R-:W-:Y:S01]  /*0520*/  IMAD.MOV.U32 R8, RZ, RZ, R4.reuse ;  /* 0x000000ffff087224 */ /* 0x100fe200078e0004 */
[----:B------:R-:W-:Y:S01]  /*0530*/  LOP3.LUT R39, R11, R6, R23, 0x96, !PT ;  /* 0x000000060b277212 */ /* 0x000fe200078e9617 */
[----:B------:R-:W-:Y:S02]  /*0540*/  IMAD.MOV.U32 R6, RZ, RZ, R4 ;  /* 0x000000ffff067224 */ /* 0x000fe400078e0004 */
[----:B------:R-:W-:Y:S02]  /*0550*/  VIADD R4, R54, 0x8ff34781 ;  /* 0x8ff3478136047836 */ /* 0x000fe40000000000 */
[----:B------:R-:W-:-:S04]  /*0560*/  IMAD.HI.U32 R3, R39, -0x326172a9, RZ ;  /* 0xcd9e8d5727037827 */ /* 0x000fc800078e00ff */
[----:B------:R-:W-:Y:S01]  /*0570*/  IMAD.HI.U32 R27, R10, -0x2daee0ad, RZ ;  /* 0xd2511f530a1b7827 */ /* 0x000fe200078e00ff */
[----:B------:R-:W-:-:S03]  /*0580*/  LOP3.LUT R3, R4, R2, R3, 0x96, !PT ;  /* 0x0000000204037212 */ /* 0x000fc600078e9603 */
[----:B---3--:R-:W-:Y:S01]  /*0590*/  IMAD R9, R30, UR8, RZ ;  /* 0x000000081e097c24 */ /* 0x008fe2000f8e02ff */
[----:B------:R-:W-:-:S03]  /*05a0*/  LOP3.LUT R27, R22, R27, RZ, 0x3c, !PT ;  /* 0x0000001b161b7212 */ /* 0x000fc600078e3cff */
[----:B------:R-:W-:Y:S01]  /*05b0*/  IMAD.SHL.U32 R2, R9, 0x4, RZ ;  /* 0x0000000409027824 */ /* 0x000fe200078e00ff */
[----:B------:R-:W-:Y:S06]  /*05c0*/  BRA.U UP0, `(.L_x_514) ;  /* 0x0000000100547547 */ /* 0x000fec000b800000 */
[----:B------:R-:W0:Y:S01]  /*05d0*/  I2F.U32.RP R24, R2 ;  /* 0x0000000200187306 */ /* 0x000e220000209000 */
[----:B------:R-:W-:Y:S01]  /*05e0*/  IMAD.MOV R25, RZ, RZ, -R2 ;  /* 0x000000ffff197224 */ /* 0x000fe200078e0a02 */
[----:B------:R-:W-:-:S06]  /*05f0*/  ISETP.NE.U32.AND P2, PT, R2, RZ, PT ;  /* 0x000000ff0200720c */ /* 0x000fcc0003f45070 */
        /* <DEDUP_REMOVED lines=18> */
.L_x_514:
[----:B------:R-:W-:-:S07]  /*0720*/  MOV R40, 0x740 ;  /* 0x0000074000287802 */ /* 0x000fce0000000f00 */
[----:B------:R-:W-:Y:S05]  /*0730*/  CALL.REL.NOINC `($__internal_37_$__cuda_sm20_div_s64) ;  /* 0x0000000800287944 */ /* 0x000fea0003c00000 */
.L_x_515:
        /* <DEDUP_REMOVED lines=14> */
.L_x_520:
        /* <DEDUP_REMOVED lines=13> */
.L_x_517:
[----:B0-----:R-:W-:Y:S05]  /*08f0*/  BSYNC.RECONVERGENT B0 ;  /* 0x0000000000007941 */ /* 0x001fea0003800200 */
.L_x_516:
        /* <DEDUP_REMOVED lines=51> */
.L_x_518:
        /* <DEDUP_REMOVED lines=9> */
.L_x_519:
        /* <DEDUP_REMOVED lines=10> */
[----:B------:R-:W-:Y:S02]  /*0d60*/  IADD3.X R25, PT, PT, RZ, R7, RZ, P3, !PT ;  /* 0x00000007ff197210 */ /* 0x000fe40001ffe4ff */
[----:B------:R-:W-:Y:S01]  /*0d70*/  ISETP.GE.U32.AND P2, PT, R46, UR4, PT ;  /* 0x000000042e007c0c */ /* 0x000fe2000bf46070 */
[----:B------:R-:W-:Y:S01]  /*0d80*/  IMAD.X R24, RZ, RZ, R7, P4 ;  /* 0x000000ffff187224 */ /* 0x000fe200020e0607 */
[----:B------:R-:W-:-:S02]  /*0d90*/  ISETP.GE.U32.AND P3, PT, R47, UR4, PT ;  /* 0x000000042f007c0c */ /* 0x000fc4000bf66070 */
[----:B------:R-:W-:Y:S01]  /*0da0*/  ISETP.GE.AND.EX P2, PT, R25, UR5, PT, P2 ;  /* 0x0000000519007c0c */ /* 0x000fe2000bf46320 */
[----:B------:R-:W0:Y:S01]  /*0db0*/  @!P1 LDC R49, c[0x0][0x3b0] ;  /* 0x0000ec00ff319b82 */ /* 0x000e220000000800 */
[----:B------:R-:W-:-:S07]  /*0dc0*/  ISETP.GE.AND.EX P3, PT, R24, UR5, PT, P3 ;  /* 0x0000000518007c0c */ /* 0x000fce000bf66330 */
[----:B------:R-:W1:Y:S08]  /*0dd0*/  @!P0 LDC R48, c[0x0][0x3b0] ;  /* 0x0000ec00ff308b82 */ /* 0x000e700000000800 */
[----:B------:R-:W2:Y:S08]  /*0de0*/  @!P1 LDC.64 R24, c[0x0][0x3a8] ;  /* 0x0000ea00ff189b82 */ /* 0x000eb00000000a00 */
[----:B------:R-:W3:Y:S01]  /*0df0*/  @!P0 LDC.64 R26, c[0x0][0x3a8] ;  /* 0x0000ea00ff1a8b82 */ /* 0x000ee20000000a00 */
[----:B0-----:R-:W-:-:S07]  /*0e00*/  @!P1 IMAD R49, R8, R49, RZ ;  /* 0x0000003108319224 */ /* 0x001fce00078e02ff */
[----:B------:R-:W0:Y:S01]  /*0e10*/  @!P2 LDC R51, c[0x0][0x3b0] ;  /* 0x0000ec00ff33ab82 */ /* 0x000e220000000800 */
[----:B-1----:R-:W-:-:S07]  /*0e20*/  @!P0 IMAD R48, R23, R48, RZ ;  /* 0x0000003017308224 */ /* 0x002fce00078e02ff */
[----:B------:R-:W1:Y:S01]  /*0e30*/  @!P3 LDC R50, c[0x0][0x3b0] ;  /* 0x0000ec00ff32bb82 */ /* 0x000e620000000800 */
[----:B--2---:R-:W-:-:S04]  /*0e40*/  @!P1 IADD3 R24, P4, PT, R49, R24, RZ ;  /* 0x0000001831189210 */ /* 0x004fc80007f9e0ff */
[----:B------:R-:W-:-:S03]  /*0e50*/  @!P1 LEA.HI.X.SX32 R25, R49, R25, 0x1, P4 ;  /* 0x0000001931199211 */ /* 0x000fc600020f0eff */
[----:B------:R-:W2:Y:S01]  /*0e60*/  @!P2 LDC.64 R28, c[0x0][0x3a8] ;  /* 0x0000ea00ff1cab82 */ /* 0x000ea20000000a00 */
[C---:B---3--:R-:W-:Y:S01]  /*0e70*/  @!P0 IADD3 R26, P5, PT, R48.reuse, R26, RZ ;  /* 0x0000001a301a8210 */ /* 0x048fe20007fbe0ff */
[----:B------:R3:W-:Y:S03]  /*0e80*/  @!P1 STG.E.U8 desc[UR6][R24.64], R3 ;  /* 0x0000000318009986 */ /* 0x0007e6000c101106 */
[----:B------:R-:W-:-:S03]  /*0e90*/  @!P0 LEA.HI.X.SX32 R27, R48, R27, 0x1, P5 ;  /* 0x0000001b301b8211 */ /* 0x000fc600028f0eff */
[----:B------:R-:W4:Y:S01]  /*0ea0*/  @!P3 LDC.64 R30, c[0x0][0x3a8] ;  /* 0x0000ea00ff1ebb82 */ /* 0x000f220000000a00 */
[----:B0-----:R-:W-:Y:S01]  /*0eb0*/  @!P2 IMAD R51, R46, R51, RZ ;  /* 0x000000332e33a224 */ /* 0x001fe200078e02ff */
[----:B------:R0:W-:Y:S01]  /*0ec0*/  @!P0 STG.E.U8 desc[UR6][R26.64], R39 ;  /* 0x000000271a008986 */ /* 0x0001e2000c101106 */
[----:B------:R-:W-:Y:S01]  /*0ed0*/  IADD3 R8, P0, PT, R2, R8, RZ ;  /* 0x0000000802087210 */ /* 0x000fe20007f1e0ff */
[----:B------:R-:W-:Y:S02]  /*0ee0*/  IMAD.MOV.U32 R46, RZ, RZ, R43 ;  /* 0x000000ffff2e7224 */ /* 0x000fe400078e002b */
[----:B---3--:R-:W-:Y:S02]  /*0ef0*/  IMAD.MOV.U32 R3, RZ, RZ, R42 ;  /* 0x000000ffff037224 */ /* 0x008fe400078e002a */
[----:B------:R-:W-:Y:S01]  /*0f00*/  IMAD.X R7, RZ, RZ, R7, P0 ;  /* 0x000000ffff077224 */ /* 0x000fe200000e0607 */
[----:B------:R-:W-:Y:S01]  /*0f10*/  ISETP.GE.U32.AND P0, PT, R8, R52, PT ;  /* 0x000000340800720c */ /* 0x000fe20003f06070 */
[----:B-1----:R-:W-:-:S03]  /*0f20*/  @!P3 IMAD R50, R47, R50, RZ ;  /* 0x000000322f32b224 */ /* 0x002fc600078e02ff */
[----:B------:R-:W-:Y:S02]  /*0f30*/  ISETP.GE.AND.EX P0, PT, R7, R40, PT, P0 ;  /* 0x000000280700720c */ /* 0x000fe40003f06300 */
[----:B0-----:R-:W-:Y:S02]  /*0f40*/  MOV R39, R22 ;  /* 0x0000001600277202 */ /* 0x001fe40000000f00 */
[----:B--2---:R-:W-:-:S04]  /*0f50*/  @!P2 IADD3 R28, P4, PT, R51, R28, RZ ;  /* 0x0000001c331ca210 */ /* 0x004fc80007f9e0ff */
[----:B------:R-:W-:Y:S02]  /*0f60*/  @!P2 LEA.HI.X.SX32 R29, R51, R29, 0x1, P4 ;  /* 0x0000001d331da211 */ /* 0x000fe400020f0eff */
[----:B----4-:R-:W-:-:S03]  /*0f70*/  @!P3 IADD3 R30, P5, PT, R50, R30, RZ ;  /* 0x0000001e321eb210 */ /* 0x010fc60007fbe0ff */
[----:B------:R1:W-:Y:S01]  /*0f80*/  @!P2 STG.E.U8 desc[UR6][R28.64], R44 ;  /* 0x0000002c1c00a986 */ /* 0x0003e2000c101106 */
[----:B------:R-:W-:-:S05]  /*0f90*/  @!P3 LEA.HI.X.SX32 R31, R50, R31, 0x1, P5 ;  /* 0x0000001f321fb211 */ /* 0x000fca00028f0eff */
[----:B------:R1:W-:Y:S01]  /*0fa0*/  @!P3 STG.E.U8 desc[UR6][R30.64], R45 ;  /* 0x0000002d1e00b986 */ /* 0x0003e2000c101106 */
[----:B------:R-:W-:Y:S06]  /*0fb0*/  BAR.SYNC.DEFER_BLOCKING 0x0 ;  /* 0x0000000000007b1d */ /* 0x000fec0000010000 */
[----:B------:R-:W-:Y:S05]  /*0fc0*/  @!P0 BRA `(.L_x_520) ;  /* 0xfffffff800148947 */ /* 0x000fea000383ffff */
[----:B------:R-:W-:Y:S05]  /*0fd0*/  EXIT ;  /* 0x000000000000794d */ /* 0x000fea0003800000 */
        .weak           $__internal_37_$__cuda_sm20_div_s64
        .type           $__internal_37_$__cuda_sm20_div_s64,@function
        .size           $__internal_37_$__cuda_sm20_div_s64,(.L_x_2233 - $__internal_37_$__cuda_sm20_div_s64)
$__internal_37_$__cuda_sm20_div_s64:
        /* <DEDUP_REMOVED lines=77> */
[----:B------:R-:W-:Y:S06]  /*14b0*/  RET.REL.NODEC R40 `(_ZN2at6native60_GLOBAL__N__fdc43544_27_DistributionRandomKernel_cu_f88cee4443distribution_elementwise_grid_stride_kernelIjLi4EZZZNS0_9templates4cuda13random_kernelIPNS_17CUDAGeneratorImplEEEvRNS_18TensorIteratorBaseET_ENKUlvE_clEvENKUlvE_clEvEUlP24curandStatePhilox4_32_10E0_ZNS1_27distribution_nullary_kernelIhj5uint4S7_SF_ZZZS5_IS7_EvS9_SA_ENKSB_clEvENKSC_clEvEUljE_EEvS9_T2_RKT3_T4_EUlijE_EEvlNS_15PhiloxCudaStateET1_SJ_) ;  /* 0xffffffe828d07950 */ /* 0x000fec0003c3ffff */
.L_x_521:
        /* <DEDUP_REMOVED lines=12> */
.L_x_2233:


//--------------------- .text._ZN2at6native60_GLOBAL__N__fdc43544_27_DistributionRandomKernel_cu_f88cee4443distribution_elementwise_grid_stride_kernelImLi2EZZZNS0_9templates4cuda13random_kernelIPNS_17CUDAGeneratorImplEEEvRNS_18TensorIteratorBaseET_ENKUlvE_clEvENKUlvE_clEvEUlP24curandStatePhilox4_32_10E_ZNS1_27distribution_nullary_kernelIhm10ulonglong2S7_SF_ZZZS5_IS7_EvS9_SA_ENKSB_clEvENKSC_clEvEUlmE_EEvS9_T2_RKT3_T4_EUlimE0_EEvlNS_15PhiloxCudaStateET1_SJ_ --------------------------
	.section	.text._ZN2at6native60_GLOBAL__N__fdc43544_27_DistributionRandomKernel_cu_f88cee4443distribution_elementwise_grid_stride_kernelImLi2EZZZNS0_9templates4cuda13random_kernelIPNS_17CUDAGeneratorImplEEEvRNS_18TensorIteratorBaseET_ENKUlvE_clEvENKUlvE_clEvEUlP24curandStatePhilox4_32_10E_ZNS1_27distribution_nullary_kernelIhm10ulonglong2S7_SF_ZZZS5_IS7_EvS9_SA_ENKSB_clEvENKSC_clEvEUlmE_EEvS9_T2_RKT3_T4_EUlimE0_EEvlNS_15PhiloxCudaStateET1_SJ_,"ax",@progbits
	.align	128
.text._ZN2at6native60_GLOBAL__N__fdc43544_27_DistributionRandomKernel_cu_f88cee4443distribution_elementwise_grid_stride_kernelImLi2EZZZNS0_9templates4cuda13random_kernelIPNS_17CUDAGeneratorImplEEEvRNS_18TensorIteratorBaseET_ENKUlvE_clEvENKUlvE_clEvEUlP24curandStatePhilox4_32_10E_ZNS1_27distribution_nullary_kernelIhm10ulonglong2S7_SF_ZZZS5_IS7_EvS9_SA_ENKSB_clEvENKSC_clEvEUlmE_EEvS9_T2_RKT3_T4_EUlimE0_EEvlNS_15PhiloxCudaStateET1_SJ_:
        .type           _ZN2at6native60_GLOBAL__N__fdc43544_27_DistributionRandomKernel_cu_f88cee4443distribution_elementwise_grid_stride_kernelImLi2EZZZNS0_9templates4cuda13random_kernelIPNS_17CUDAGeneratorImplEEEvRNS_18TensorIteratorBaseET_ENKUlvE_clEvENKUlvE_clEvEUlP24curandStatePhilox4_32_10E_ZNS1_27distribution_nullary_kernelIhm10ulonglong2S7_SF_ZZZS5_IS7_EvS9_SA_ENKSB_clEvENKSC_clEvEUlmE_EEvS9_T2_RKT3_T4_EUlimE0_EEvlNS_15PhiloxCudaStateET1_SJ_,@function
        .size           _ZN2at6native60_GLOBAL__N__fdc43544_27_DistributionRandomKernel_cu_f88cee4443distribution_elementwise_grid_stride_kernelImLi2EZZZNS0_9templates4cuda13random_kernelIPNS_17CUDAGeneratorImplEEEvRNS_18TensorIteratorBaseET_ENKUlvE_clEvENKUlvE_clEvEUlP24curandStatePhilox4_32_10E_ZNS1_27distribution_nullary_kernelIhm10ulonglong2S7_SF_ZZZS5_IS7_EvS9_SA_ENKSB_clEvENKSC_clEvEUlmE_EEvS9_T2_RKT3_T4_EUlimE0_EEvlNS_15PhiloxCudaStateET1_SJ_,(.L_x_2235 - _ZN2at6native60_GLOBAL__N__fdc43544_27_DistributionRandomKernel_cu_f88cee4443distribution_elementwise_grid_stride_kernelImLi2EZZZNS0_9templates4cuda13random_kernelIPNS_17CUDAGeneratorImplEEEvRNS_18TensorIteratorBaseET_ENKUlvE_clEvENKUlvE_clEvEUlP24curandStatePhilox4_32_10E_ZNS1_27distribution_nullary_kernelIhm10ulonglong2S7_SF_ZZZS5_IS7_EvS9_SA_ENKSB_clEvENKSC_clEvEUlmE_EEvS9_T2_RKT3_T4_EUlimE0_EEvlNS_15PhiloxCudaStateET1_SJ_)
        .other          _ZN2at6native60_GLOBAL__N__fdc43544_27_DistributionRandomKernel_cu_f88cee4443distribution_elementwise_grid_stride_kernelImLi2EZZZNS0_9templates4cuda13random_kernelIPNS_17CUDAGeneratorImplEEEvRNS_18TensorIteratorBaseET_ENKUlvE_clEvENKUlvE_clEvEUlP24curandStatePhilox4_32_10E_ZNS1_27distribution_nullary_kernelIhm10ulonglong2S7_SF_ZZZS5_IS7_EvS9_SA_ENKSB_clEvENKSC_clEvEUlmE_EEvS9_T2_RKT3_T4_EUlimE0_EEvlNS_15PhiloxCudaStateET1_SJ_,@"STO_CUDA_ENTRY STV_DEFAULT"
_ZN2at6native60_GLOBAL__N__fdc43544_27_DistributionRandomKernel_cu_f88cee4443distribution_elementwise_grid_stride_kernelImLi2EZZZNS0_9templates4cuda13random_kernelIPNS_17CUDAGeneratorImplEEEvRNS_18TensorIteratorBaseET_ENKUlvE_clEvENKUlvE_clEvEUlP24curandStatePhilox4_32_10E_ZNS1_27distribution_nullary_kernelIhm10ulonglong2S7_SF_ZZZS5_IS7_EvS9_SA_ENKSB_clEvENKSC_clEvEUlmE_EEvS9_T2_RKT3_T4_EUlimE0_EEvlNS_15PhiloxCudaStateET1_SJ_:
        /* <DEDUP_REMOVED lines=64> */
[----:B0-----:R-:W-:Y:S01]  /*0400*/  IMAD R17, R33, UR6, RZ ;  /* 0x0000000621117c24 */ /* 0x001fe2000f8e02ff */
[----:B------:R-:W-:Y:S01]  /*0410*/  LOP3.LUT R28, R12, R14, R23, 0x96, !PT ;  /* 0x0000000e0c1c7212 */ /* 0x000fe200078e9617 */
[----:B------:R-:W-:-:S03]  /*0420*/  IMAD.WIDE.U32 R18, R18, -0x326172a9, RZ ;  /* 0xcd9e8d5712127825 */ /* 0x000fc600078e00ff */
[----:B------:R-:W-:Y:S01]  /*0430*/  SHF.L.U32 R32, R17, 0x1, RZ ;  /* 0x0000000111207819 */ /* 0x000fe200000006ff */
[----:B------:R-:W-:Y:S01]  /*0440*/  IMAD.WIDE.U32 R28, R28, -0x2daee0ad, RZ ;  /* 0xd2511f531c1c7825 */ /* 0x000fe200078e00ff */
[----:B------:R-:W-:Y:S02]  /*0450*/  LOP3.LUT R22, R13, R22, R19, 0x96, !PT ;  /* 0x000000160d167212 */ /* 0x000fe400078e9613 */
[----:B------:R-:W-:Y:S01]  /*0460*/  IADD3 R19, PT, PT, R20, -0xe443238, RZ ;  /* 0xf1bbcdc814137810 */ /* 0x000fe20007ffe0ff */
[----:B------:R-:W-:Y:S02]  /*0470*/  VIADD R14, R21, 0x646e171e ;  /* 0x646e171e150e7836 */ /* 0x000fe40000000000 */
[----:B------:R-:W-:-:S03]  /*0480*/  IMAD.WIDE.U32 R22, R22, -0x2daee0ad, RZ ;  /* 0xd2511f5316167825 */ /* 0x000fc600078e00ff */
[----:B------:R-:W-:Y:S01]  /*0490*/  LOP3.LUT R24, R14, R16, R29, 0x96, !PT ;  /* 0x000000100e187212 */ /* 0x000fe200078e961d */
[----:B------:R-:W-:Y:S01]  /*04a0*/  IMAD.MOV.U32 R29, RZ, RZ, R31 ;  /* 0x000000ffff1d7224 */ /* 0x000fe200078e001f */
[----:B------:R-:W-:Y:S02]  /*04b0*/  IADD3 R16, PT, PT, R20, 0x5384540f, RZ ;  /* 0x5384540f14107810 */ /* 0x000fe40007ffe0ff */
[----:B------:R-:W-:Y:S01]  /*04c0*/  LOP3.LUT R28, R15, R28, R23, 0x96, !PT ;  /* 0x0000001c0f1c7212 */ /* 0x000fe200078e9617 */
[----:B------:R-:W-:-:S04]  /*04d0*/  IMAD.WIDE.U32 R24, R24, -0x326172a9, RZ ;  /* 0xcd9e8d5718187825 */ /* 0x000fc800078e00ff */
[----:B------:R-:W-:Y:S01]  /*04e0*/  IMAD.HI.U32 R23, R28, -0x326172a9, RZ ;  /* 0xcd9e8d571c177827 */ /* 0x000fe200078e00ff */
[----:B------:R-:W-:Y:S02]  /*04f0*/  LOP3.LUT R36, R16, R18, R25, 0x96, !PT ;  /* 0x0000001210247212 */ /* 0x000fe400078e9619 */
[----:B------:R-:W-:Y:S01]  /*0500*/  MOV R28, R31 ;  /* 0x0000001f001c7202 */ /* 0x000fe20000000f00 */
[----:B------:R-:W-:Y:S01]  /*0510*/  IMAD.MOV.U32 R18, RZ, RZ, R30 ;  /* 0x000000ffff127224 */ /* 0x000fe200078e001e */
[----:B------:R-:W-:Y:S01]  /*0520*/  LOP3.LUT R31, R19, R24, R23, 0x96, !PT ;  /* 0x00000018131f7212 */ /* 0x000fe200078e9617 */
[----:B------:R-:W-:-:S05]  /*0530*/  IMAD.WIDE.U32 R36, R36, -0x2daee0ad, RZ ;  /* 0xd2511f5324247825 */ /* 0x000fca00078e00ff */
        /* <DEDUP_REMOVED lines=23> */
.L_x_522:
[----:B------:R-:W-:-:S07]  /*06b0*/  MOV R34, 0x6d0 ;  /* 0x000006d000227802 */ /* 0x000fce0000000f00 */
[----:B------:R-:W-:Y:S05]  /*06c0*/  CALL.REL.NOINC `($__internal_38_$__cuda_sm20_div_s64) ;  /* 0x0000002800287944 */ /* 0x000fea0003c00000 */
.L_x_523:
        /* <DEDUP_REMOVED lines=82> */
.L_x_534:
        /* <DEDUP_REMOVED lines=13> */
.L_x_525:
[----:B0-----:R-:W-:Y:S05]  /*0cc0*/  BSYNC.RECONVERGENT B0 ;  /* 0x0000000000007941 */ /* 0x001fea0003800200 */
.L_x_524:
        /* <DEDUP_REMOVED lines=52> */
.L_x_526:
[----:B------:R-:W-:Y:S01]  /*1010*/  ISETP.NE.AND P0, PT, R37, 0x3, PT ;  /* 0x000000032500780c */ /* 0x000fe20003f05270 */
[----:B------:R-:W-:Y:S01]  /*1020*/  IMAD.MOV.U32 R40, RZ, RZ, R36 ;  /* 0x000000ffff287224 */ /* 0x000fe200078e0024 */
[----:B------:R-:W-:-:S11]  /*1030*/  MOV R39, R42 ;  /* 0x0000002a00277202 */ /* 0x000fd60000000f00 */
[----:B------:R-:W-:Y:S02]  /*1040*/  @P0 MOV R39, R41 ;  /* 0x0000002900270202 */ /* 0x000fe40000000f00 */
[----:B------:R-:W-:-:S07]  /*1050*/  @P0 MOV R40, R38 ;  /* 0x0000002600280202 */ /* 0x000fce0000000f00 */
.L_x_527:
[----:B------:R-:W-:-:S09]  /*1060*/  UISETP.NE.AND UP0, UPT, UR4, URZ, UPT ;  /* 0x000000ff0400728c */ /* 0x000fd2000bf05270 */
[----:B------:R-:W-:Y:S05]  /*1070*/  BRA.U UP0, `(.L_x_528) ;  /* 0x0000000100307547 */ /* 0x000fea000b800000 */
[----:B------:R-:W-:Y:S02]  /*1080*/  ISETP.GE.U32.AND P0, PT, R18, UR32, PT ;  /* 0x0000002012007c0c */ /* 0x000fe4000bf06070 */
[----:B------:R-:W-:Y:S02]  /*1090*/  IADD3 R41, P1, PT, R17, R18, RZ ;  /* 0x0000001211297210 */ /* 0x000fe40007f3e0ff */
[----:B------:R-:W-:-:S13]  /*10a0*/  ISETP.GE.AND.EX P0, PT, R28, UR33, PT, P0 ;  /* 0x000000211c007c0c */ /* 0x000fda000bf06300 */
[----:B------:R-:W0:Y:S02]  /*10b0*/  @!P0 LDC.64 R26, c[0x0][0x540] ;  /* 0x00015000ff1a8b82 */ /* 0x000e240000000a00 */
[----:B0-----:R1:W-:Y:S01]  /*10c0*/  @!P0 STG.E.U8 desc[UR76][R26.64], R39 ;  /* 0x000000271a008986 */ /* 0x0013e2000c10114c */
[----:B------:R-:W-:Y:S01]  /*10d0*/  ISETP.GE.U32.AND P0, PT, R41, UR32, PT ;  /* 0x0000002029007c0c */ /* 0x000fe2000bf06070 */
[----:B------:R-:W-:-:S05]  /*10e0*/  IMAD.X R41, RZ, RZ, R28, P1 ;  /* 0x000000ffff297224 */ /* 0x000fca00008e061c */
[----:B------:R-:W-:-:S13]  /*10f0*/  ISETP.GE.AND.EX P0, PT, R41, UR33, PT, P0 ;  /* 0x0000002129007c0c */ /* 0x000fda000bf06300 */
[----:B-1----:R-:W-:Y:S05]  /*1100*/  @P0 BRA `(.L_x_529) ;  /* 0x0000001c00780947 */ /* 0x002fea0003800000 */
[----:B------:R-:W0:Y:S02]  /*1110*/  LDC.64 R26, c[0x0][0x540] ;  /* 0x00015000ff1a7b82 */ /* 0x000e240000000a00 */
[----:B0-----:R1:W-:Y:S01]  /*1120*/  STG.E.U8 desc[UR76][R26.64], R40 ;  /* 0x000000281a007986 */ /* 0x0013e2000c10114c */
[----:B------:R-:W-:Y:S05]  /*1130*/  BRA `(.L_x_529) ;  /* 0x0000001c006c7947 */ /* 0x000fea0003800000 */
.L_x_528:
        /* <DEDUP_REMOVED lines=233> */
.L_x_532:
[----:B------:R-:W0:Y:S02]  /*1fd0*/  LDCU.64 UR48, c[0x0][0x540] ;  /* 0x0000a800ff3077ac */ /* 0x000e240008000a00 */
[----:B0-----:R-:W-:-:S04]  /*1fe0*/  IADD3 R26, P0, PT, R41, UR48, RZ ;  /* 0x00000030291a7c10 */ /* 0x001fc8000ff1e0ff */
[----:B------:R-:W-:-:S05]  /*1ff0*/  IADD3.X R27, PT, PT, RZ, UR49, RZ, P0, !PT ;  /* 0x00000031ff1b7c10 */ /* 0x000fca00087fe4ff */
[----:B------:R0:W-:Y:S04]  /*2000*/  STG.E.U8 desc[UR76][R26.64], R39 ;  /* 0x000000271a007986 */ /* 0x0001e8000c10114c */
.L_x_531:
[----:B------:R-:W-:Y:S05]  /*2010*/  BSYNC.RECONVERGENT B0 ;  /* 0x0000000000007941 */ /* 0x000fea0003800200 */
.L_x_530:
        /* <DEDUP_REMOVED lines=233> */
.L_x_533:
[----:B------:R-:W0:Y:S02]  /*2eb0*/  LDCU.64 UR48, c[0x0][0x540] ;  /* 0x0000a800ff3077ac */ /* 0x000e240008000a00 */
[----:B0-----:R-:W-:-:S04]  /*2ec0*/  IADD3 R26, P0, PT, R39, UR48, RZ ;  /* 0x00000030271a7c10 */ /* 0x001fc8000ff1e0ff */
[----:B------:R-:W-:-:S05]  /*2ed0*/  IADD3.X R27, PT, PT, RZ, UR49, RZ, P0, !PT ;  /* 0x00000031ff1b7c10 */ /* 0x000fca00087fe4ff */
[----:B------:R0:W-:Y:S04]  /*2ee0*/  STG.E.U8 desc[UR76][R26.64], R40 ;  /* 0x000000281a007986 */ /* 0x0001e8000c10114c */
.L_x_529:
        /* <DEDUP_REMOVED lines=8> */
        .weak           $__internal_38_$__cuda_sm20_div_s64
        .type           $__internal_38_$__cuda_sm20_div_s64,@function
        .size           $__internal_38_$__cuda_sm20_div_s64,(.L_x_2235 - $__internal_38_$__cuda_sm20_div_s64)
$__internal_38_$__cuda_sm20_div_s64:
        /* <DEDUP_REMOVED lines=77> */
[----:B------:R-:W-:Y:S06]  /*3440*/  RET.REL.NODEC R34 `(_ZN2at6native60_GLOBAL__N__fdc43544_27_DistributionRandomKernel_cu_f88cee4443distribution_elementwise_grid_stride_kernelImLi2EZZZNS0_9templates4cuda13random_kernelIPNS_17CUDAGeneratorImplEEEvRNS_18TensorIteratorBaseET_ENKUlvE_clEvENKUlvE_clEvEUlP24curandStatePhilox4_32_10E_ZNS1_27distribution_nullary_kernelIhm10ulonglong2S7_SF_ZZZS5_IS7_EvS9_SA_ENKSB_clEvENKSC_clEvEUlmE_EEvS9_T2_RKT3_T4_EUlimE0_EEvlNS_15PhiloxCudaStateET1_SJ_) ;  /* 0xffffffc822ec7950 */ /* 0x000fec0003c3ffff */
.L_x_535:
        /* <DEDUP_REMOVED lines=11> */
.L_x_2235:


//--------------------- .text._ZN2at6native60_GLOBAL__N__fdc43544_27_DistributionRandomKernel_cu_f88cee4443distribution_elementwise_grid_stride_kernelImLi2EZZZNS0_9templates4cuda13random_kernelIPNS_17CUDAGeneratorImplEEEvRNS_18TensorIteratorBaseET_ENKUlvE_clEvENKUlvE_clEvEUlP24curandStatePhilox4_32_10E_ZNS1_27distribution_nullary_kernelIhm10ulonglong2S7_SF_ZZZS5_IS7_EvS9_SA_ENKSB_clEvENKSC_clEvEUlmE_EEvS9_T2_RKT3_T4_EUlimE_EEvlNS_15PhiloxCudaStateET1_SJ_ --------------------------
	.section	.text._ZN2at6native60_GLOBAL__N__fdc43544_27_DistributionRandomKernel_cu_f88cee4443distribution_elementwise_grid_stride_kernelImLi2EZZZNS0_9templates4cuda13random_kernelIPNS_17CUDAGeneratorImplEEEvRNS_18TensorIteratorBaseET_ENKUlvE_clEvENKUlvE_clEvEUlP24curandStatePhilox4_32_10E_ZNS1_27distribution_nullary_kernelIhm10ulonglong2S7_SF_ZZZS5_IS7_EvS9_SA_ENKSB_clEvENKSC_clEvEUlmE_EEvS9_T2_RKT3_T4_EUlimE_EEvlNS_15PhiloxCudaStateET1_SJ_,"ax",@progbits
	.align	128
.text._ZN2at6native60_GLOBAL__N__fdc43544_27_DistributionRandomKernel_cu_f88cee4443distribution_elementwise_grid_stride_kernelImLi2EZZZNS0_9templates4cuda13random_kernelIPNS_17CUDAGeneratorImplEEEvRNS_18TensorIteratorBaseET_ENKUlvE_clEvENKUlvE_clEvEUlP24curandStatePhilox4_32_10E_ZNS1_27distribution_nullary_kernelIhm10ulonglong2S7_SF_ZZZS5_IS7_EvS9_SA_ENKSB_clEvENKSC_clEvEUlmE_EEvS9_T2_RKT3_T4_EUlimE_EEvlNS_15PhiloxCudaStateET1_SJ_:
        .type           _ZN2at6native60_GLOBAL__N__fdc43544_27_DistributionRandomKernel_cu_f88cee4443distribution_elementwise_grid_stride_kernelImLi2EZZZNS0_9templates4cuda13random_kernelIPNS_17CUDAGeneratorImplEEEvRNS_18TensorIteratorBaseET_ENKUlvE_clEvENKUlvE_clEvEUlP24curandStatePhilox4_32_10E_ZNS1_27distribution_nullary_kernelIhm10ulonglong2S7_SF_ZZZS5_IS7_EvS9_SA_ENKSB_clEvENKSC_clEvEUlmE_EEvS9_T2_RKT3_T4_EUlimE_EEvlNS_15PhiloxCudaStateET1_SJ_,@function
        .size           _ZN2at6native60_GLOBAL__N__fdc43544_27_DistributionRandomKernel_cu_f88cee4443distribution_elementwise_grid_stride_kernelImLi2EZZZNS0_9templates4cuda13random_kernelIPNS_17CUDAGeneratorImplEEEvRNS_18TensorIteratorBaseET_ENKUlvE_clEvENKUlvE_clEvEUlP24curandStatePhilox4_32_10E_ZNS1_27distribution_nullary_kernelIhm10ulonglong2S7_SF_ZZZS5_IS7_EvS9_SA_ENKSB_clEvENKSC_clEvEUlmE_EEvS9_T2_RKT3_T4_EUlimE_EEvlNS_15PhiloxCudaStateET1_SJ_,(.L_x_2237 - _ZN2at6native60_GLOBAL__N__fdc43544_27_DistributionRandomKernel_cu_f88cee4443distribution_elementwise_grid_stride_kernelImLi2EZZZNS0_9templates4cuda13random_kernelIPNS_17CUDAGeneratorImplEEEvRNS_18TensorIteratorBaseET_ENKUlvE_clEvENKUlvE_clEvEUlP24curandStatePhilox4_32_10E_ZNS1_27distribution_nullary_kernelIhm10ulonglong2S7_SF_ZZZS5_IS7_EvS9_SA_ENKSB_clEvENKSC_clEvEUlmE_EEvS9_T2_RKT3_T4_EUlimE_EEvlNS_15PhiloxCudaStateET1_SJ_)
        .other          _ZN2at6native60_GLOBAL__N__fdc43544_27_DistributionRandomKernel_cu_f88cee4443distribution_elementwise_grid_stride_kernelImLi2EZZZNS0_9templates4cuda13random_kernelIPNS_17CUDAGeneratorImplEEEvRNS_18TensorIteratorBaseET_ENKUlvE_clEvENKUlvE_clEvEUlP24curandStatePhilox4_32_10E_ZNS1_27distribution_nullary_kernelIhm10ulonglong2S7_SF_ZZZS5_IS7_EvS9_SA_ENKSB_clEvENKSC_clEvEUlmE_EEvS9_T2_RKT3_T4_EUlimE_EEvlNS_15PhiloxCudaStateET1_SJ_,@"STO_CUDA_ENTRY STV_DEFAULT"
_ZN2at6native60_GLOBAL__N__fdc43544_27_DistributionRandomKernel_cu_f88cee4443distribution_elementwise_grid_stride_kernelImLi2EZZZNS0_9templates4cuda13random_kernelIPNS_17CUDAGeneratorImplEEEvRNS_18TensorIteratorBaseET_ENKUlvE_clEvENKUlvE_clEvEUlP24curandStatePhilox4_32_10E_ZNS1_27distribution_nullary_kernelIhm10ulonglong2S7_SF_ZZZS5_IS7_EvS9_SA_ENKSB_clEvENKSC_clEvEUlmE_EEvS9_T2_RKT3_T4_EUlimE_EEvlNS_15PhiloxCudaStateET1_SJ_:
        /* <DEDUP_REMOVED lines=65> */
[----:B------:R-:W-:Y:S02]  /*0410*/  VIADD R12, R42, 0x1715609d ;  /* 0x1715609d2a0c7836 */ /* 0x000fe40000000000 */
[----:B------:R-:W-:-:S03]  /*0420*/  IMAD.WIDE.U32 R20, R20, -0x326172a9, RZ ;  /* 0xcd9e8d5714147825 */ /* 0x000fc600078e00ff */
[----:B------:R-:W-:Y:S01]  /*0430*/  LOP3.LUT R24, R12, R14, R19, 0x96, !PT ;  /* 0x0000000e0c187212 */ /* 0x000fe200078e9613 */
[C---:B------:R-:W-:Y:S01]  /*0440*/  VIADD R15, R43.reuse, 0x1fd5c5a3 ;  /* 0x1fd5c5a32b0f7836 */ /* 0x040fe20000000000 */
[----:B------:R-:W-:Y:S01]  /*0450*/  IADD3 R14, PT, PT, R43, 0x646e171e, RZ ;  /* 0x646e171e2b0e7810 */ /* 0x000fe20007ffe0ff */
[----:B---3--:R-:W-:Y:S01]  /*0460*/  IMAD R17, R23, UR8, RZ ;  /* 0x0000000817117c24 */ /* 0x008fe2000f8e02ff */
[----:B------:R-:W-:Y:S01]  /*0470*/  LOP3.LUT R18, R13, R18, R21, 0x96, !PT ;  /* 0x000000120d127212 */ /* 0x000fe200078e9615 */
[----:B------:R-:W-:-:S03]  /*0480*/  IMAD.WIDE.U32 R24, R24, -0x2daee0ad, RZ ;  /* 0xd2511f5318187825 */ /* 0x000fc600078e00ff */
[----:B------:R-:W-:Y:S01]  /*0490*/  SHF.L.U32 R32, R17, 0x1, RZ ;  /* 0x0000000111207819 */ /* 0x000fe200000006ff */
[----:B------:R-:W-:Y:S01]  /*04a0*/  IMAD.WIDE.U32 R18, R18, -0x2daee0ad, RZ ;  /* 0xd2511f5312127825 */ /* 0x000fe200078e00ff */
[----:B------:R-:W-:-:S03]  /*04b0*/  LOP3.LUT R30, R14, R16, R25, 0x96, !PT ;  /* 0x000000100e1e7212 */ /* 0x000fc600078e9619 */
[----:B------:R-:W-:Y:S01]  /*04c0*/  VIADD R16, R42, 0x5384540f ;  /* 0x5384540f2a107836 */ /* 0x000fe20000000000 */
[----:B------:R-:W-:Y:S01]  /*04d0*/  LOP3.LUT R24, R15, R24, R19, 0x96, !PT ;  /* 0x000000180f187212 */ /* 0x000fe200078e9613 */
[----:B------:R-:W-:-:S04]  /*04e0*/  IMAD.WIDE.U32 R30, R30, -0x326172a9, RZ ;  /* 0xcd9e8d571e1e7825 */ /* 0x000fc800078e00ff */
        /* <DEDUP_REMOVED lines=29> */
.L_x_536:
[----:B------:R-:W-:-:S07]  /*06c0*/  MOV R24, 0x6e0 ;  /* 0x000006e000187802 */ /* 0x000fce0000000f00 */
[----:B------:R-:W-:Y:S05]  /*06d0*/  CALL.REL.NOINC `($__internal_39_$__cuda_sm20_div_s64) ;  /* 0x0000000400c07944 */ /* 0x000fea0003c00000 */
.L_x_537:
        /* <DEDUP_REMOVED lines=17> */
.L_x_542:
        /* <DEDUP_REMOVED lines=13> */
.L_x_539:
[----:B0-----:R-:W-:Y:S05]  /*08c0*/  BSYNC.RECONVERGENT B0 ;  /* 0x0000000000007941 */ /* 0x001fea0003800200 */
.L_x_538:
        /* <DEDUP_REMOVED lines=48> */
.L_x_540:
[----:B------:R-:W-:Y:S01]  /*0bd0*/  ISETP.NE.AND P0, PT, R36, 0x3, PT ;  /* 0x000000032400780c */ /* 0x000fe20003f05270 */
[----:B------:R-:W-:Y:S02]  /*0be0*/  IMAD.MOV.U32 R38, RZ, RZ, R22 ;  /* 0x000000ffff267224 */ /* 0x000fe400078e0016 */
[----:B------:R-:W-:-:S10]  /*0bf0*/  IMAD.MOV.U32 R41, RZ, RZ, R35 ;  /* 0x000000ffff297224 */ /* 0x000fd400078e0023 */
[----:B------:R-:W-:Y:S01]  /*0c00*/  @P0 MOV R38, R40 ;  /* 0x0000002800260202 */ /* 0x000fe20000000f00 */
[----:B------:R-:W-:-:S07]  /*0c10*/  @P0 IMAD.MOV.U32 R41, RZ, RZ, R20 ;  /* 0x000000ffff290224 */ /* 0x000fce00078e0014 */
.L_x_541:
        /* <DEDUP_REMOVED lines=13> */
[----:B------:R-:W-:Y:S01]  /*0cf0*/  @!P0 LEA.HI.X.SX32 R23, R40, R23, 0x1, P2 ;  /* 0x0000001728178211 */ /* 0x000fe200010f0eff */
[----:B--2---:R-:W-:-:S04]  /*0d00*/  @!P1 IMAD R21, R21, R44, RZ ;  /* 0x0000002c15159224 */ /* 0x004fc800078e02ff */
[----:B------:R1:W-:Y:S01]  /*0d10*/  @!P0 STG.E.U8 desc[UR6][R22.64], R38 ;  /* 0x0000002616008986 */ /* 0x0003e2000c101106 */
[----:B------:R-:W-:Y:S01]  /*0d20*/  IADD3 R39, P0, PT, R32, R39, RZ ;  /* 0x0000002720277210 */ /* 0x000fe20007f1e0ff */
[----:B------:R-:W-:-:S03]  /*0d30*/  IMAD.MOV.U32 R44, RZ, RZ, R35 ;  /* 0x000000ffff2c7224 */ /* 0x000fc600078e0023 */
[----:B------:R-:W-:Y:S02]  /*0d40*/  IADD3.X R27, PT, PT, RZ, R27, RZ, P0, !PT ;  /* 0x0000001bff1b7210 */ /* 0x000fe400007fe4ff */
[----:B------:R-:W-:Y:S02]  /*0d50*/  ISETP.GE.U32.AND P0, PT, R39, R18, PT ;  /* 0x000000122700720c */ /* 0x000fe40003f06070 */
[----:B0-----:R-:W-:Y:S02]  /*0d60*/  @!P1 IADD3 R24, P3, PT, R21, R24, RZ ;  /* 0x0000001815189210 */ /* 0x001fe40007f7e0ff */
[----:B------:R-:W-:Y:S01]  /*0d70*/  ISETP.GE.AND.EX P0, PT, R27, R34, PT, P0 ;  /* 0x000000221b00720c */ /* 0x000fe20003f06300 */
[----:B-1----:R-:W-:Y:S01]  /*0d80*/  IMAD.MOV.U32 R38, RZ, RZ, R20 ;  /* 0x000000ffff267224 */ /* 0x002fe200078e0014 */
[----:B------:R-:W-:-:S05]  /*0d90*/  @!P1 LEA.HI.X.SX32 R25, R21, R25, 0x1, P3 ;  /* 0x0000001915199211 */ /* 0x000fca00018f0eff */
[----:B------:R1:W-:Y:S01]  /*0da0*/  @!P1 STG.E.U8 desc[UR6][R24.64], R41 ;  /* 0x0000002918009986 */ /* 0x0003e2000c101106 */
[----:B------:R-:W-:Y:S06]  /*0db0*/  BAR.SYNC.DEFER_BLOCKING 0x0 ;  /* 0x0000000000007b1d */ /* 0x000fec0000010000 */
[----:B------:R-:W-:Y:S05]  /*0dc0*/  @!P0 BRA `(.L_x_542) ;  /* 0xfffffff800888947 */ /* 0x000fea000383ffff */
[----:B------:R-:W-:Y:S05]  /*0dd0*/  EXIT ;  /* 0x000000000000794d */ /* 0x000fea0003800000 */
        .weak           $__internal_39_$__cuda_sm20_div_s64
        .type           $__internal_39_$__cuda_sm20_div_s64,@function
        .size           $__internal_39_$__cuda_sm20_div_s64,(.L_x_2237 - $__internal_39_$__cuda_sm20_div_s64)
$__internal_39_$__cuda_sm20_div_s64:
        /* <DEDUP_REMOVED lines=77> */
[----:B------:R-:W-:Y:S06]  /*12b0*/  RET.REL.NODEC R24 `(_ZN2at6native60_GLOBAL__N__fdc43544_27_DistributionRandomKernel_cu_f88cee4443distribution_elementwise_grid_stride_kernelImLi2EZZZNS0_9templates4cuda13random_kernelIPNS_17CUDAGeneratorImplEEEvRNS_18TensorIteratorBaseET_ENKUlvE_clEvENKUlvE_clEvEUlP24curandStatePhilox4_32_10E_ZNS1_27distribution_nullary_kernelIhm10ulonglong2S7_SF_ZZZS5_IS7_EvS9_SA_ENKSB_clEvENKSC_clEvEUlmE_EEvS9_T2_RKT3_T4_EUlimE_EEvlNS_15PhiloxCudaStateET1_SJ_) ;  /* 0xffffffec18507950 */ /* 0x000fec0003c3ffff */
.L_x_543:
        /* <DEDUP_REMOVED lines=12> */
.L_x_2237:


//--------------------- .text._ZN2at6native60_GLOBAL__N__fdc43544_27_DistributionRandomKernel_cu_f88cee4443distribution_elementwise_grid_stride_kernelImLi2EZZZNS0_9templates4cuda32random_full_64_bits_range_kernelIPNS_17CUDAGeneratorImplEEEvRNS_18TensorIteratorBaseET_ENKUlvE_clEvENKUlvE6_clEvEUlP24curandStatePhilox4_32_10E_ZNS1_27distribution_nullary_kernelIN3c108BFloat16Em10ulonglong2S7_SF_ZZZS5_IS7_EvS9_SA_ENKSB_clEvENKSC_clEvEUlmE_EEvS9_T2_RKT3_T4_EUlimE0_EEvlNS_15PhiloxCudaStateET1_SL_ --------------------------
	.section	.text._ZN2at6native60_GLOBAL__N__fdc43544_27_DistributionRandomKernel_cu_f88cee4443distribution_elementwise_grid_stride_kernelImLi2EZZZNS0_9templates4cuda32random_full_64_bits_range_kernelIPNS_17CUDAGeneratorImplEEEvRNS_18TensorIteratorBaseET_ENKUlvE_clEvENKUlvE6_clEvEUlP24curandStatePhilox4_32_10E_ZNS1_27distribution_nullary_kernelIN3c108BFloat16Em10ulonglong2S7_SF_ZZZS5_IS7_EvS9_SA_ENKSB_clEvENKSC_clEvEUlmE_EEvS9_T2_RKT3_T4_EUlimE0_EEvlNS_15PhiloxCudaStateET1_SL_,"ax",@progbits
	.align	128
.text._ZN2at6native60_GLOBAL__N__fdc43544_27_DistributionRandomKernel_cu_f88cee4443distribution_elementwise_grid_stride_kernelImLi2EZZZNS0_9templates4cuda32random_full_64_bits_range_kernelIPNS_17CUDAGeneratorImplEEEvRNS_18TensorIteratorBaseET_ENKUlvE_clEvENKUlvE6_clEvEUlP24curandStatePhilox4_32_10E_ZNS1_27distribution_nullary_kernelIN3c108BFloat16Em10ulonglong2S7_SF_ZZZS5_IS7_EvS9_SA_ENKSB_clEvENKSC_clEvEUlmE_EEvS9_T2_RKT3_T4_EUlimE0_EEvlNS_15PhiloxCudaStateET1_SL_:
        .type           _ZN2at6native60_GLOBAL__N__fdc43544_27_DistributionRandomKernel_cu_f88cee4443distribution_elementwise_grid_stride_kernelImLi2EZZZNS0_9templates4cuda32random_full_64_bits_range_kernelIPNS_17CUDAGeneratorImplEEEvRNS_18TensorIteratorBaseET_ENKUlvE_clEvENKUlvE6_clEvEUlP24curandStatePhilox4_32_10E_ZNS1_27distribution_nullary_kernelIN3c108BFloat16Em10ulonglong2S7_SF_ZZZS5_IS7_EvS9_SA_ENKSB_clEvENKSC_clEvEUlmE_EEvS9_T2_RKT3_T4_EUlimE0_EEvlNS_15PhiloxCudaStateET1_SL_,@function
        .size           _ZN2at6native60_GLOBAL__N__fdc43544_27_DistributionRandomKernel_cu_f88cee4443distribution_elementwise_grid_stride_kernelImLi2EZZZNS0_9templates4cuda32random_full_64_bits_range_kernelIPNS_17CUDAGeneratorImplEEEvRNS_18TensorIteratorBaseET_ENKUlvE_clEvENKUlvE6_clEvEUlP24curandStatePhilox4_32_10E_ZNS1_27distribution_nullary_kernelIN3c108BFloat16Em10ulonglong2S7_SF_ZZZS5_IS7_EvS9_SA_ENKSB_clEvENKSC_clEvEUlmE_EEvS9_T2_RKT3_T4_EUlimE0_EEvlNS_15PhiloxCudaStateET1_SL_,(.L_x_2239 - _ZN2at6native60_GLOBAL__N__fdc43544_27_DistributionRandomKernel_cu_f88cee4443distribution_elementwise_grid_stride_kernelImLi2EZZZNS0_9templates4cuda32random_full_64_bits_range_kernelIPNS_17CUDAGeneratorImplEEEvRNS_18TensorIteratorBaseET_ENKUlvE_clEvENKUlvE6_clEvEUlP24curandStatePhilox4_32_10E_ZNS1_27distribution_nullary_kernelIN3c108BFloat16Em10ulonglong2S7_SF_ZZZS5_IS7_EvS9_SA_ENKSB_clEvENKSC_clEvEUlmE_EEvS9_T2_RKT3_T4_EUlimE0_EEvlNS_15PhiloxCudaStateET1_SL_)
        .other          _ZN2at6native60_GLOBAL__N__fdc43544_27_DistributionRandomKernel_cu_f88cee4443distribution_elementwise_grid_stride_kernelImLi2EZZZNS0_9templates4cuda32random_full_64_bits_range_kernelIPNS_17CUDAGeneratorImplEEEvRNS_18TensorIteratorBaseET_ENKUlvE_clEvENKUlvE6_clEvEUlP24curandStatePhilox4_32_10E_ZNS1_27distribution_nullary_kernelIN3c108BFloat16Em10ulonglong2S7_SF_ZZZS5_IS7_EvS9_SA_ENKSB_clEvENKSC_clEvEUlmE_EEvS9_T2_RKT3_T4_EUlimE0_EEvlNS_15PhiloxCudaStateET1_SL_,@"STO_CUDA_ENTRY STV_DEFAULT"
_ZN2at6native60_GLOBAL__N__fdc43544_27_DistributionRandomKernel_cu_f88cee4443distribution_elementwise_grid_stride_kernelImLi2EZZZNS0_9templates4cuda32random_full_64_bits_range_kernelIPNS_17CUDAGeneratorImplEEEvRNS_18TensorIteratorBaseET_ENKUlvE_clEvENKUlvE6_clEvEUlP24curandStatePhilox4_32_10E_ZNS1_27distribution_nullary_kernelIN3c108BFloat16Em10ulonglong2S7_SF_ZZZS5_IS7_EvS9_SA_ENKSB_clEvENKSC_clEvEUlmE_EEvS9_T2_RKT3_T4_EUlimE0_EEvlNS_15PhiloxCudaStateET1_SL_:
        /* <DEDUP_REMOVED lines=111> */
.L_x_544:
[----:B------:R-:W-:-:S07]  /*06f0*/  MOV R28, 0x710 ;  /* 0x00000710001c7802 */ /* 0x000fce0000000f00 */
[----:B------:R-:W-:Y:S05]  /*0700*/  CALL.REL.NOINC `($__internal_40_$__cuda_sm20_div_s64) ;  /* 0x0000002800947944 */ /* 0x000fea0003c00000 */
[----:B------:R-:W-:Y:S01]  /*0710*/  MOV R28, R26 ;  /* 0x0000001a001c7202 */ /* 0x000fe20000000f00 */
[----:B------:R-:W-:-:S07]  /*0720*/  IMAD.MOV.U32 R29, RZ, RZ, R27 ;  /* 0x000000ffff1d7224 */ /* 0x000fce00078e001b */
.L_x_545:
        /* <DEDUP_REMOVED lines=79> */
.L_x_556:
[----:B------:R-:W-:Y:S01]  /*0c20*/  VIADD R0, R0, 0x1 ;  /* 0x0000000100007836 */ /* 0x000fe20000000000 */
[----:B------:R-:W-:Y:S03]  /*0c30*/  BSSY.RECONVERGENT B0, `(.L_x_546) ;  /* 0x000000c000007945 */ /* 0x000fe60003800200 */
[C---:B-1----:R-:W-:Y:S01]  /*0c40*/  IMAD.WIDE.U32 R30, R0.reuse, -0x2daee0ad, RZ ;  /* 0xd2511f53001e7825 */ /* 0x042fe200078e00ff */
[----:B------:R-:W-:-:S13]  /*0c50*/  ISETP.NE.AND P0, PT, R0, RZ, PT ;  /* 0x000000ff0000720c */ /* 0x000fda0003f05270 */
[----:B0-----:R-:W-:Y:S05]  /*0c60*/  @P0 BRA `(.L_x_547) ;  /* 0x0000000000200947 */ /* 0x001fea0003800000 */
[----:B------:R-:W-:-:S04]  /*0c70*/  IADD3 R2, PT, PT, R2, 0x1, RZ ;  /* 0x0000000102027810 */ /* 0x000fc80007ffe0ff */
[----:B------:R-:W-:-:S13]  /*0c80*/  ISETP.NE.AND P0, PT, R2, RZ, PT ;  /* 0x000000ff0200720c */ /* 0x000fda0003f05270 */
[----:B------:R-:W-:Y:S01]  /*0c90*/  @!P0 VIADD R36, R36, 0x1 ;  /* 0x0000000124248836 */ /* 0x000fe20000000000 */
[----:B------:R-:W-:Y:S02]  /*0ca0*/  @!P0 IADD3 R28, PT, PT, R37, 0x1, RZ ;  /* 0x00000001251c8810 */ /* 0x000fe40007ffe0ff */
[----:B------:R-:W-:Y:S02]  /*0cb0*/  @!P0 MOV R2, RZ ;  /* 0x000000ff00028202 */ /* 0x000fe40000000f00 */
[----:B------:R-:W-:-:S13]  /*0cc0*/  ISETP.NE.AND P1, PT, R36, RZ, !P0 ;  /* 0x000000ff2400720c */ /* 0x000fda0004725270 */
[----:B------:R-:W-:-:S05]  /*0cd0*/  @P1 IMAD.MOV R28, RZ, RZ, R37 ;  /* 0x000000ffff1c1224 */ /* 0x000fca00078e0225 */
[----:B------:R-:W-:-:S07]  /*0ce0*/  @!P0 MOV R37, R28 ;  /* 0x0000001c00258202 */ /* 0x000fce0000000f00 */
.L_x_547:
[----:B0-----:R-:W-:Y:S05]  /*0cf0*/  BSYNC.RECONVERGENT B0 ;  /* 0x0000000000007941 */ /* 0x001fea0003800200 */
.L_x_546:
        /* <DEDUP_REMOVED lines=38> */
[----:B------:R-:W-:-:S04]  /*0f60*/  IMAD.HI.U32 R45, R19, -0x2daee0ad, RZ ;  /* 0xd2511f53132d7827 */ /* 0x000fc800078e00ff */
[----:B------:R-:W-:Y:S01]  /*0f70*/  IMAD.MOV.U32 R29, RZ, RZ, R38 ;  /* 0x000000ffff1d7224 */ /* 0x000fe200078e0026 */
[----:B------:R-:W-:Y:S01]  /*0f80*/  LOP3.LUT R38, R35, R28, R33, 0x96, !PT ;  /* 0x0000001c23267212 */ /* 0x000fe200078e9621 */
[----:B------:R-:W-:Y:S01]  /*0f90*/  IMAD.MOV.U32 R33, RZ, RZ, R44 ;  /* 0x000000ffff217224 */ /* 0x000fe200078e002c */
[----:B------:R-:W-:Y:S02]  /*0fa0*/  MOV R28, R42 ;  /* 0x0000002a001c7202 */ /* 0x000fe40000000f00 */
[----:B------:R-:W-:Y:S02]  /*0fb0*/  MOV R42, R32 ;  /* 0x00000020002a7202 */ /* 0x000fe40000000f00 */
        /* <DEDUP_REMOVED lines=11> */
.L_x_548:
        /* <DEDUP_REMOVED lines=9> */
.L_x_549:
[----:B------:R-:W-:Y:S01]  /*1100*/  UISETP.NE.AND UP0, UPT, UR4, URZ, UPT ;  /* 0x000000ff0400728c */ /* 0x000fe2000bf05270 */
[----:B------:R-:W-:-:S08]  /*1110*/  IMAD.MOV.U32 R31, RZ, RZ, R32 ;  /* 0x000000ffff1f7224 */ /* 0x000fd000078e0020 */
[----:B------:R-:W-:Y:S05]  /*1120*/  BRA.U UP0, `(.L_x_550) ;  /* 0x0000000100407547 */ /* 0x000fea000b800000 */
[----:B------:R-:W-:Y:S02]  /*1130*/  ISETP.GE.U32.AND P0, PT, R21, UR32, PT ;  /* 0x0000002015007c0c */ /* 0x000fe4000bf06070 */
[----:B------:R-:W-:Y:S02]  /*1140*/  IADD3 R45, P1, PT, R20, R21, RZ ;  /* 0x00000015142d7210 */ /* 0x000fe40007f3e0ff */
[----:B------:R-:W-:-:S13]  /*1150*/  ISETP.GE.AND.EX P0, PT, R34, UR33, PT, P0 ;  /* 0x0000002122007c0c */ /* 0x000fda000bf06300 */
[----:B------:R-:W0:Y:S01]  /*1160*/  @!P0 LDC.64 R32, c[0x0][0x540] ;  /* 0x00015000ff208b82 */ /* 0x000e220000000a00 */
[----:B------:R-:W1:Y:S02]  /*1170*/  @!P0 I2F.S64 R28, R28 ;  /* 0x0000001c001c8312 */ /* 0x000e640000301400 */
[----:B-1----:R-:W-:-:S05]  /*1180*/  @!P0 F2FP.BF16.F32.PACK_AB R29, RZ, R28 ;  /* 0x0000001cff1d823e */ /* 0x002fca00000010ff */
[----:B0-----:R1:W-:Y:S01]  /*1190*/  @!P0 STG.E.U16 desc[UR76][R32.64], R29 ;  /* 0x0000001d20008986 */ /* 0x0013e2000c10154c */
[----:B------:R-:W-:Y:S02]  /*11a0*/  ISETP.GE.U32.AND P0, PT, R45, UR32, PT ;  /* 0x000000202d007c0c */ /* 0x000fe4000bf06070 */
[----:B------:R-:W-:-:S04]  /*11b0*/  IADD3.X R45, PT, PT, RZ, R34, RZ, P1, !PT ;  /* 0x00000022ff2d7210 */ /* 0x000fc80000ffe4ff */
[----:B------:R-:W-:-:S13]  /*11c0*/  ISETP.GE.AND.EX P0, PT, R45, UR33, PT, P0 ;  /* 0x000000212d007c0c */ /* 0x000fda000bf06300 */
[----:B-1----:R-:W-:Y:S05]  /*11d0*/  @P0 BRA `(.L_x_551) ;  /* 0x0000001c00c00947 */ /* 0x002fea0003800000 */
[----:B------:R-:W0:Y:S01]  /*11e0*/  LDC.64 R28, c[0x0][0x540] ;  /* 0x00015000ff1c7b82 */ /* 0x000e220000000a00 */
[----:B------:R-:W1:Y:S02]  /*11f0*/  I2F.S64 R30, R30 ;  /* 0x0000001e001e7312 */ /* 0x000e640000301400 */
[----:B-1----:R-:W-:-:S05]  /*1200*/  F2FP.BF16.F32.PACK_AB R31, RZ, R30 ;  /* 0x0000001eff1f723e */ /* 0x002fca00000010ff */
[----:B0-----:R1:W-:Y:S01]  /*1210*/  STG.E.U16 desc[UR76][R28.64], R31 ;  /* 0x0000001f1c007986 */ /* 0x0013e2000c10154c */
[----:B------:R-:W-:Y:S05]  /*1220*/  BRA `(.L_x_551) ;  /* 0x0000001c00ac7947 */ /* 0x000fea0003800000 */
.L_x_550:
        /* <DEDUP_REMOVED lines=233> */
.L_x_554:
[----:B------:R-:W0:Y:S01]  /*20c0*/  LDCU.64 UR48, c[0x0][0x540] ;  /* 0x0000a800ff3077ac */ /* 0x000e220008000a00 */
[----:B------:R-:W1:Y:S02]  /*20d0*/  I2F.S64 R28, R28 ;  /* 0x0000001c001c7312 */ /* 0x000e640000301400 */
[----:B-1----:R-:W-:Y:S02]  /*20e0*/  F2FP.BF16.F32.PACK_AB R29, RZ, R28 ;  /* 0x0000001cff1d723e */ /* 0x002fe400000010ff */
[----:B0-----:R-:W-:-:S04]  /*20f0*/  IADD3 R32, P0, PT, R45, UR48, RZ ;  /* 0x000000302d207c10 */ /* 0x001fc8000ff1e0ff */
[----:B------:R-:W-:-:S05]  /*2100*/  IADD3.X R33, PT, PT, RZ, UR49, RZ, P0, !PT ;  /* 0x00000031ff217c10 */ /* 0x000fca00087fe4ff */
[----:B------:R0:W-:Y:S04]  /*2110*/  STG.E.U16 desc[UR76][R32.64], R29 ;  /* 0x0000001d20007986 */ /* 0x0001e8000c10154c */
.L_x_553:
[----:B------:R-:W-:Y:S05]  /*2120*/  BSYNC.RECONVERGENT B0 ;  /* 0x0000000000007941 */ /* 0x000fea0003800200 */
.L_x_552:
[----:B0-----:R-:W-:-:S04]  /*2130*/  IADD3 R29, P1, PT, R20, R21, RZ ;  /* 0x00000015141d7210 */ /* 0x001fc80007f3e0ff */
        /* <DEDUP_REMOVED lines=244> */
.L_x_555:
[----:B------:R-:W0:Y:S01]  /*3080*/  LDCU.64 UR48, c[0x0][0x540] ;  /* 0x0000a800ff3077ac */ /* 0x000e220008000a00 */
[----:B------:R-:W1:Y:S02]  /*3090*/  I2F.S64 R30, R30 ;  /* 0x0000001e001e7312 */ /* 0x000e640000301400 */
[----:B-1----:R-:W-:Y:S02]  /*30a0*/  F2FP.BF16.F32.PACK_AB R28, RZ, R30 ;  /* 0x0000001eff1c723e */ /* 0x002fe400000010ff */
[----:B0-----:R-:W-:-:S05]  /*30b0*/  IADD3 R32, P0, PT, R32, UR48, RZ ;  /* 0x0000003020207c10 */ /* 0x001fca000ff1e0ff */
[----:B------:R-:W-:-:S05]  /*30c0*/  IMAD.X R33, RZ, RZ, UR49, P0 ;  /* 0x00000031ff217e24 */ /* 0x000fca00080e06ff */
[----:B------:R0:W-:Y:S03]  /*30d0*/  STG.E.U16 desc[UR76][R32.64], R28 ;  /* 0x0000001c20007986 */ /* 0x0001e6000c10154c */
.L_x_551:
        /* <DEDUP_REMOVED lines=8> */
        .weak           $__internal_40_$__cuda_sm20_div_s64
        .type           $__internal_40_$__cuda_sm20_div_s64,@function
        .size           $__internal_40_$__cuda_sm20_div_s64,(.L_x_2239 - $__internal_40_$__cuda_sm20_div_s64)
$__internal_40_$__cuda_sm20_div_s64:
        /* <DEDUP_REMOVED lines=76> */
[----:B------:R-:W-:Y:S06]  /*3620*/  RET.REL.NODEC R28 `(_ZN2at6native60_GLOBAL__N__fdc43544_27_DistributionRandomKernel_cu_f88cee4443distribution_elementwise_grid_stride_kernelImLi2EZZZNS0_9templates4cuda32random_full_64_bits_range_kernelIPNS_17CUDAGeneratorImplEEEvRNS_18TensorIteratorBaseET_ENKUlvE_clEvENKUlvE6_clEvEUlP24curandStatePhilox4_32_10E_ZNS1_27distribution_nullary_kernelIN3c108BFloat16Em10ulonglong2S7_SF_ZZZS5_IS7_EvS9_SA_ENKSB_clEvENKSC_clEvEUlmE_EEvS9_T2_RKT3_T4_EUlimE0_EEvlNS_15PhiloxCudaStateET1_SL_) ;  /* 0xffffffc81c747950 */ /* 0x000fec0003c3ffff */
.L_x_557:
        /* <DEDUP_REMOVED lines=13> */
.L_x_2239:


//--------------------- .text._ZN2at6native60_GLOBAL__N__fdc43544_27_DistributionRandomKernel_cu_f88cee4443distribution_elementwise_grid_stride_kernelImLi2EZZZNS0_9templates4cuda32random_full_64_bits_range_kernelIPNS_17CUDAGeneratorImplEEEvRNS_18TensorIteratorBaseET_ENKUlvE_clEvENKUlvE6_clEvEUlP24curandStatePhilox4_32_10E_ZNS1_27distribution_nullary_kernelIN3c108BFloat16Em10ulonglong2S7_SF_ZZZS5_IS7_EvS9_SA_ENKSB_clEvENKSC_clEvEUlmE_EEvS9_T2_RKT3_T4_EUlimE_EEvlNS_15PhiloxCudaStateET1_SL_ --------------------------
	.section	.text._ZN2at6native60_GLOBAL__N__fdc43544_27_DistributionRandomKernel_cu_f88cee4443distribution_elementwise_grid_stride_kernelImLi2EZZZNS0_9templates4cuda32random_full_64_bits_range_kernelIPNS_17CUDAGeneratorImplEEEvRNS_18TensorIteratorBaseET_ENKUlvE_clEvENKUlvE6_clEvEUlP24curandStatePhilox4_32_10E_ZNS1_27distribution_nullary_kernelIN3c108BFloat16Em10ulonglong2S7_SF_ZZZS5_IS7_EvS9_SA_ENKSB_clEvENKSC_clEvEUlmE_EEvS9_T2_RKT3_T4_EUlimE_EEvlNS_15PhiloxCudaStateET1_SL_,"ax",@progbits
	.align	128
.text._ZN2at6native60_GLOBAL__N__fdc43544_27_DistributionRandomKernel_cu_f88cee4443distribution_elementwise_grid_stride_kernelImLi2EZZZNS0_9templates4cuda32random_full_64_bits_range_kernelIPNS_17CUDAGeneratorImplEEEvRNS_18TensorIteratorBaseET_ENKUlvE_clEvENKUlvE6_clEvEUlP24curandStatePhilox4_32_10E_ZNS1_27distribution_nullary_kernelIN3c108BFloat16Em10ulonglong2S7_SF_ZZZS5_IS7_EvS9_SA_ENKSB_clEvENKSC_clEvEUlmE_EEvS9_T2_RKT3_T4_EUlimE_EEvlNS_15PhiloxCudaStateET1_SL_:
        .type           _ZN2at6native60_GLOBAL__N__fdc43544_27_DistributionRandomKernel_cu_f88cee4443distribution_elementwise_grid_stride_kernelImLi2EZZZNS0_9templates4cuda32random_full_64_bits_range_kernelIPNS_17CUDAGeneratorImplEEEvRNS_18TensorIteratorBaseET_ENKUlvE_clEvENKUlvE6_clEvEUlP24curandStatePhilox4_32_10E_ZNS1_27distribution_nullary_kernelIN3c108BFloat16Em10ulonglong2S7_SF_ZZZS5_IS7_EvS9_SA_ENKSB_clEvENKSC_clEvEUlmE_EEvS9_T2_RKT3_T4_EUlimE_EEvlNS_15PhiloxCudaStateET1_SL_,@function
        .size           _ZN2at6native60_GLOBAL__N__fdc43544_27_DistributionRandomKernel_cu_f88cee4443distribution_elementwise_grid_stride_kernelImLi2EZZZNS0_9templates4cuda32random_full_64_bits_range_kernelIPNS_17CUDAGeneratorImplEEEvRNS_18TensorIteratorBaseET_ENKUlvE_clEvENKUlvE6_clEvEUlP24curandStatePhilox4_32_10E_ZNS1_27distribution_nullary_kernelIN3c108BFloat16Em10ulonglong2S7_SF_ZZZS5_IS7_EvS9_SA_ENKSB_clEvENKSC_clEvEUlmE_EEvS9_T2_RKT3_T4_EUlimE_EEvlNS_15PhiloxCudaStateET1_SL_,(.L_x_2241 - _ZN2at6native60_GLOBAL__N__fdc43544_27_DistributionRandomKernel_cu_f88cee4443distribution_elementwise_grid_stride_kernelImLi2EZZZNS0_9templates4cuda32random_full_64_bits_range_kernelIPNS_17CUDAGeneratorImplEEEvRNS_18TensorIteratorBaseET_ENKUlvE_clEvENKUlvE6_clEvEUlP24curandStatePhilox4_32_10E_ZNS1_27distribution_nullary_kernelIN3c108BFloat16Em10ulonglong2S7_SF_ZZZS5_IS7_EvS9_SA_ENKSB_clEvENKSC_clEvEUlmE_EEvS9_T2_RKT3_T4_EUlimE_EEvlNS_15PhiloxCudaStateET1_SL_)
        .other          _ZN2at6native60_GLOBAL__N__fdc43544_27_DistributionRandomKernel_cu_f88cee4443distribution_elementwise_grid_stride_kernelImLi2EZZZNS0_9templates4cuda32random_full_64_bits_range_kernelIPNS_17CUDAGeneratorImplEEEvRNS_18TensorIteratorBaseET_ENKUlvE_clEvENKUlvE6_clEvEUlP24curandStatePhilox4_32_10E_ZNS1_27distribution_nullary_kernelIN3c108BFloat16Em10ulonglong2S7_SF_ZZZS5_IS7_EvS9_SA_ENKSB_clEvENKSC_clEvEUlmE_EEvS9_T2_RKT3_T4_EUlimE_EEvlNS_15PhiloxCudaStateET1_SL_,@"STO_CUDA_ENTRY STV_DEFAULT"
_ZN2at6native60_GLOBAL__N__fdc43544_27_DistributionRandomKernel_cu_f88cee4443distribution_elementwise_grid_stride_kernelImLi2EZZZNS0_9templates4cuda32random_full_64_bits_range_kernelIPNS_17CUDAGeneratorImplEEEvRNS_18TensorIteratorBaseET_ENKUlvE_clEvENKUlvE6_clEvEUlP24curandStatePhilox4_32_10E_ZNS1_27distribution_nullary_kernelIN3c108BFloat16Em10ulonglong2S7_SF_ZZZS5_IS7_EvS9_SA_ENKSB_clEvENKSC_clEvEUlmE_EEvS9_T2_RKT3_T4_EUlimE_EEvlNS_15PhiloxCudaStateET1_SL_:
        /* <DEDUP_REMOVED lines=18> */
[----:B------:R-:W3:Y:S01]  /*0120*/  LDC R25, c[0x0][0x360] ;  /* 0x0000d800ff197b82 */ /* 0x000ee20000000800 */
[----:B------:R-:W3:Y:S02]  /*0130*/  LDCU UR8, c[0x0][0x370] ;  /* 0x00006e00ff0877ac */ /* 0x000ee40008000800 */
[----:B---3--:R-:W-:-:S02]  /*0140*/  IMAD R28, R25, UR8, RZ ;  /* 0x00000008191c7c24 */ /* 0x008fc4000f8e02ff */
[----:B0-----:R-:W-:Y:S01]  /*0150*/  IMAD.WIDE.U32 R32, R25, UR4, R32 ;  /* 0x0000000419207c25 */ /* 0x001fe2000f8e0020 */
[----:B------:R-:W0:Y:S02]  /*0160*/  LDCU.64 UR4, c[0x0][0x380] ;  /* 0x00007000ff0477ac */ /* 0x000e240008000a00 */
[----:B------:R-:W-:Y:S01]  /*0170*/  SHF.L.U32 R34, R28, 0x1, RZ ;  /* 0x000000011c227819 */ /* 0x000fe200000006ff */
        /* <DEDUP_REMOVED lines=17> */
[C---:B------:R-:W-:Y:S01]  /*0290*/  LOP3.LUT R12, R45.reuse, R7, R33, 0x96, !PT ;  /* 0x000000072d0c7212 */ /* 0x040fe200078e9621 */
        /* <DEDUP_REMOVED lines=35> */
[----:B------:R-:W-:Y:S01]  /*04d0*/  IADD3 R16, PT, PT, R44, 0x5384540f, RZ ;  /* 0x5384540f2c107810 */ /* 0x000fe20007ffe0ff */
        /* <DEDUP_REMOVED lines=20> */
[----:B0-----:R-:W-:Y:S02]  /*0620*/  IMAD.MOV.U32 R20, RZ, RZ, RZ ;  /* 0x000000ffff147224 */ /* 0x001fe400078e00ff */
        /* <DEDUP_REMOVED lines=8> */
[----:B------:R-:W-:Y:S01]  /*06b0*/  ISETP.GE.U32.AND P1, PT, R23, R34, PT ;  /* 0x000000221700720c */ /* 0x000fe20003f26070 */
[----:B------:R-:W-:-:S12]  /*06c0*/  IMAD.MOV.U32 R23, RZ, RZ, RZ ;  /* 0x000000ffff177224 */ /* 0x000fd800078e00ff */
[----:B------:R-:W-:Y:S01]  /*06d0*/  @P1 VIADD R21, R21, 0x1 ;  /* 0x0000000115151836 */ /* 0x000fe20000000000 */
[----:B------:R-:W-:-:S04]  /*06e0*/  @!P2 LOP3.LUT R21, RZ, R34, RZ, 0x33, !PT ;  /* 0x00000022ff15a212 */ /* 0x000fc800078e33ff */
[----:B------:R-:W-:Y:S01]  /*06f0*/  MOV R22, R21 ;  /* 0x0000001500167202 */ /* 0x000fe20000000f00 */
[----:B------:R-:W-:Y:S06]  /*0700*/  BRA `(.L_x_559) ;  /* 0x0000000000087947 */ /* 0x000fec0003800000 */
.L_x_558:
[----:B------:R-:W-:-:S07]  /*0710*/  MOV R26, 0x730 ;  /* 0x00000730001a7802 */ /* 0x000fce0000000f00 */
[----:B------:R-:W-:Y:S05]  /*0720*/  CALL.REL.NOINC `($__internal_41_$__cuda_sm20_div_s64) ;  /* 0x0000000400ec7944 */ /* 0x000fea0003c00000 */
.L_x_559:
        /* <DEDUP_REMOVED lines=16> */
.L_x_567:
[----:B------:R-:W-:Y:S01]  /*0830*/  VIADD R0, R0, 0x1 ;  /* 0x0000000100007836 */ /* 0x000fe20000000000 */
[----:B------:R-:W-:Y:S03]  /*0840*/  BSSY.RECONVERGENT B0, `(.L_x_560) ;  /* 0x000000c000007945 */ /* 0x000fe60003800200 */
[C---:B------:R-:W-:Y:S01]  /*0850*/  IMAD.WIDE.U32 R40, R0.reuse, -0x2daee0ad, RZ ;  /* 0xd2511f5300287825 */ /* 0x040fe200078e00ff */
        /* <DEDUP_REMOVED lines=10> */
.L_x_561:
[----:B-12---:R-:W-:Y:S05]  /*0900*/  BSYNC.RECONVERGENT B0 ;  /* 0x0000000000007941 */ /* 0x006fea0003800200 */
.L_x_560:
        /* <DEDUP_REMOVED lines=51> */
.L_x_562:
        /* <DEDUP_REMOVED lines=9> */
.L_x_563:
        /* <DEDUP_REMOVED lines=9> */
[----:B------:R-:W0:Y:S02]  /*0d60*/  I2F.S64 R42, R46 ;  /* 0x0000002e002a7312 */ /* 0x000e240000301400 */
[----:B0-----:R-:W-:Y:S02]  /*0d70*/  F2FP.BF16.F32.PACK_AB R42, RZ, R42 ;  /* 0x0000002aff2a723e */ /* 0x001fe400000010ff */
[----:B------:R-:W-:-:S04]  /*0d80*/  IADD3 R26, P0, PT, R27, UR8, RZ ;  /* 0x000000081b1a7c10 */ /* 0x000fc8000ff1e0ff */
[----:B------:R-:W-:-:S05]  /*0d90*/  LEA.HI.X.SX32 R27, R27, UR9, 0x1, P0 ;  /* 0x000000091b1b7c11 */ /* 0x000fca00080f0eff */
[----:B------:R0:W-:Y:S04]  /*0da0*/  STG.E.U16 desc[UR6][R26.64], R42 ;  /* 0x0000002a1a007986 */ /* 0x0001e8000c101506 */
.L_x_565:
[----:B------:R-:W-:Y:S05]  /*0db0*/  BSYNC.RECONVERGENT B0 ;  /* 0x0000000000007941 */ /* 0x000fea0003800200 */
.L_x_564:
[----:B------:R-:W-:Y:S05]  /*0dc0*/  @P1 BRA `(.L_x_566) ;  /* 0x0000000000181947 */ /* 0x000fea0003800000 */
[----:B------:R-:W-:Y:S01]  /*0dd0*/  IMAD R43, R43, UR4, RZ ;  /* 0x000000042b2b7c24 */ /* 0x000fe2000f8e02ff */
[----:B------:R-:W1:Y:S02]  /*0de0*/  I2F.S64 R40, R40 ;  /* 0x0000002800287312 */ /* 0x000e640000301400 */
[----:B-1----:R-:W-:Y:S02]  /*0df0*/  F2FP.BF16.F32.PACK_AB R41, RZ, R40 ;  /* 0x00000028ff29723e */ /* 0x002fe400000010ff */
[----:B0-----:R-:W-:-:S04]  /*0e00*/  IADD3 R26, P0, PT, R43, UR8, RZ ;  /* 0x000000082b1a7c10 */ /* 0x001fc8000ff1e0ff */
[----:B------:R-:W-:-:S05]  /*0e10*/  LEA.HI.X.SX32 R27, R43, UR9, 0x1, P0 ;  /* 0x000000092b1b7c11 */ /* 0x000fca00080f0eff */
[----:B------:R1:W-:Y:S04]  /*0e20*/  STG.E.U16 desc[UR6][R26.64], R41 ;  /* 0x000000291a007986 */ /* 0x0003e8000c101506 */
.L_x_566:
[----:B------:R-:W-:Y:S01]  /*0e30*/  IADD3 R29, P0, PT, R34, R29, RZ ;  /* 0x0000001d221d7210 */ /* 0x000fe20007f1e0ff */
[----:B------:R-:W-:Y:S05]  /*0e40*/  WARPSYNC.ALL ;  /* 0x0000000000007948 */ /* 0x000fea0003800000 */
[----:B------:R-:W-:Y:S01]  /*0e50*/  IMAD.X R30, RZ, RZ, R30, P0 ;  /* 0x000000ffff1e7224 */ /* 0x000fe200000e061e */
[----:B------:R-:W-:Y:S01]  /*0e60*/  BAR.SYNC.DEFER_BLOCKING 0x0 ;  /* 0x0000000000007b1d */ /* 0x000fe20000010000 */
[----:B------:R-:W-:Y:S01]  /*0e70*/  ISETP.GE.U32.AND P0, PT, R29, R20, PT ;  /* 0x000000141d00720c */ /* 0x000fe20003f06070 */
[----:B------:R-:W-:Y:S01]  /*0e80*/  IMAD.MOV.U32 R47, RZ, RZ, R38 ;  /* 0x000000ffff2f7224 */ /* 0x000fe200078e0026 */
[----:B------:R-:W-:Y:S01]  /*0e90*/  MOV R46, R24 ;  /* 0x00000018002e7202 */ /* 0x000fe20000000f00 */
[----:B01----:R-:W-:Y:S01]  /*0ea0*/  IMAD.MOV.U32 R27, RZ, RZ, R39 ;  /* 0x000000ffff1b7224 */ /* 0x003fe200078e0027 */
[----:B------:R-:W-:-:S13]  /*0eb0*/  ISETP.GE.AND.EX P0, PT, R30, R37, PT, P0 ;  /* 0x000000251e00720c */ /* 0x000fda0003f06300 */
[----:B------:R-:W-:Y:S05]  /*0ec0*/  @!P0 BRA `(.L_x_567) ;  /* 0xfffffff800588947 */ /* 0x000fea000383ffff */
[----:B------:R-:W-:Y:S05]  /*0ed0*/  EXIT ;  /* 0x000000000000794d */ /* 0x000fea0003800000 */
        .weak           $__internal_41_$__cuda_sm20_div_s64
        .type           $__internal_41_$__cuda_sm20_div_s64,@function
        .size           $__internal_41_$__cuda_sm20_div_s64,(.L_x_2241 - $__internal_41_$__cuda_sm20_div_s64)
$__internal_41_$__cuda_sm20_div_s64:
[----:B------:R-:W-:Y:S01]  /*0ee0*/  MOV R38, R34 ;  /* 0x0000002200267202 */ /* 0x000fe20000000f00 */
[----:B------:R-:W-:-:S04]  /*0ef0*/  IMAD.MOV.U32 R39, RZ, RZ, RZ ;  /* 0x000000ffff277224 */ /* 0x000fc800078e00ff */
        /* <DEDUP_REMOVED lines=26> */
[----:B------:R-:W-:Y:S02]  /*10a0*/  IADD3.X R22, PT, PT, RZ, ~R22, RZ, P0, !PT ;  /* 0x80000016ff167210 */ /* 0x000fe400007fe4ff */
[----:B------:R-:W-:-:S03]  /*10b0*/  SEL R23, R23, UR4, !P1 ;  /* 0x0000000417177c07 */ /* 0x000fc6000c800000 */
[----:B------:R-:W-:-:S04]  /*10c0*/  IMAD.WIDE.U32 R20, P0, R21, R22, R20 ;  /* 0x0000001615147225 */ /* 0x000fc80007800014 */
[----:B------:R-:W-:-:S04]  /*10d0*/  IMAD.HI.U32 R38, R27, R22, RZ ;  /* 0x000000161b267227 */ /* 0x000fc800078e00ff */
[----:B------:R-:W-:-:S04]  /*10e0*/  IMAD.HI.U32 R20, P2, R27, R37, R20 ;  /* 0x000000251b147227 */ /* 0x000fc80007840014 */
[----:B------:R-:W-:Y:S02]  /*10f0*/  IMAD R21, R27, R22, RZ ;  /* 0x000000161b157224 */ /* 0x000fe400078e02ff */
[----:B------:R-:W-:-:S03]  /*1100*/  IMAD.X R37, RZ, RZ, ~UR5, P4 ;  /* 0x80000005ff257e24 */ /* 0x000fc6000a0e06ff */
        /* <DEDUP_REMOVED lines=42> */
[----:B------:R-:W-:Y:S06]  /*13b0*/  RET.REL.NODEC R26 `(_ZN2at6native60_GLOBAL__N__fdc43544_27_DistributionRandomKernel_cu_f88cee4443distribution_elementwise_grid_stride_kernelImLi2EZZZNS0_9templates4cuda32random_full_64_bits_range_kernelIPNS_17CUDAGeneratorImplEEEvRNS_18TensorIteratorBaseET_ENKUlvE_clEvENKUlvE6_clEvEUlP24curandStatePhilox4_32_10E_ZNS1_27distribution_nullary_kernelIN3c108BFloat16Em10ulonglong2S7_SF_ZZZS5_IS7_EvS9_SA_ENKSB_clEvENKSC_clEvEUlmE_EEvS9_T2_RKT3_T4_EUlimE_EEvlNS_15PhiloxCudaStateET1_SL_) ;  /* 0xffffffec1a107950 */ /* 0x000fec0003c3ffff */
.L_x_568:
        /* <DEDUP_REMOVED lines=12> */
.L_x_2241:


//--------------------- .text._ZN2at6native60_GLOBAL__N__fdc43544_27_DistributionRandomKernel_cu_f88cee4443distribution_elementwise_grid_stride_kernelImLi2EZZZNS0_9templates4cuda32random_full_64_bits_range_kernelIPNS_17CUDAGeneratorImplEEEvRNS_18TensorIteratorBaseET_ENKUlvE_clEvENKUlvE5_clEvEUlP24curandStatePhilox4_32_10E_ZNS1_27distribution_nullary_kernelIfm10ulonglong2S7_SF_ZZZS5_IS7_EvS9_SA_ENKSB_clEvENKSC_clEvEUlmE_EEvS9_T2_RKT3_T4_EUlimE0_EEvlNS_15PhiloxCudaStateET1_SJ_ --------------------------
	.section	.text._ZN2at6native60_GLOBAL__N__fdc43544_27_DistributionRandomKernel_cu_f88cee4443distribution_elementwise_grid_stride_kernelImLi2EZZZNS0_9templates4cuda32random_full_64_bits_range_kernelIPNS_17CUDAGeneratorImplEEEvRNS_18TensorIteratorBaseET_ENKUlvE_clEvENKUlvE5_clEvEUlP24curandStatePhilox4_32_10E_ZNS1_27distribution_nullary_kernelIfm10ulonglong2S7_SF_ZZZS5_IS7_EvS9_SA_ENKSB_clEvENKSC_clEvEUlmE_EEvS9_T2_RKT3_T4_EUlimE0_EEvlNS_15PhiloxCudaStateET1_SJ_,"ax",@progbits
	.align	128
.text._ZN2at6native60_GLOBAL__N__fdc43544_27_DistributionRandomKernel_cu_f88cee4443distribution_elementwise_grid_stride_kernelImLi2EZZZNS0_9templates4cuda32random_full_64_bits_range_kernelIPNS_17CUDAGeneratorImplEEEvRNS_18TensorIteratorBaseET_ENKUlvE_clEvENKUlvE5_clEvEUlP24curandStatePhilox4_32_10E_ZNS1_27distribution_nullary_kernelIfm10ulonglong2S7_SF_ZZZS5_IS7_EvS9_SA_ENKSB_clEvENKSC_clEvEUlmE_EEvS9_T2_RKT3_T4_EUlimE0_EEvlNS_15PhiloxCudaStateET1_SJ_:
        .type           _ZN2at6native60_GLOBAL__N__fdc43544_27_DistributionRandomKernel_cu_f88cee4443distribution_elementwise_grid_stride_kernelImLi2EZZZNS0_9templates4cuda32random_full_64_bits_range_kernelIPNS_17CUDAGeneratorImplEEEvRNS_18TensorIteratorBaseET_ENKUlvE_clEvENKUlvE5_clEvEUlP24curandStatePhilox4_32_10E_ZNS1_27distribution_nullary_kernelIfm10ulonglong2S7_SF_ZZZS5_IS7_EvS9_SA_ENKSB_clEvENKSC_clEvEUlmE_EEvS9_T2_RKT3_T4_EUlimE0_EEvlNS_15PhiloxCudaStateET1_SJ_,@function
        .size           _ZN2at6native60_GLOBAL__N__fdc43544_27_DistributionRandomKernel_cu_f88cee4443distribution_elementwise_grid_stride_kernelImLi2EZZZNS0_9templates4cuda32random_full_64_bits_range_kernelIPNS_17CUDAGeneratorImplEEEvRNS_18TensorIteratorBaseET_ENKUlvE_clEvENKUlvE5_clEvEUlP24curandStatePhilox4_32_10E_ZNS1_27distribution_nullary_kernelIfm10ulonglong2S7_SF_ZZZS5_IS7_EvS9_SA_ENKSB_clEvENKSC_clEvEUlmE_EEvS9_T2_RKT3_T4_EUlimE0_EEvlNS_15PhiloxCudaStateET1_SJ_,(.L_x_2243 - _ZN2at6native60_GLOBAL__N__fdc43544_27_DistributionRandomKernel_cu_f88cee4443distribution_elementwise_grid_stride_kernelImLi2EZZZNS0_9templates4cuda32random_full_64_bits_range_kernelIPNS_17CUDAGeneratorImplEEEvRNS_18TensorIteratorBaseET_ENKUlvE_clEvENKUlvE5_clEvEUlP24curandStatePhilox4_32_10E_ZNS1_27distribution_nullary_kernelIfm10ulonglong2S7_SF_ZZZS5_IS7_EvS9_SA_ENKSB_clEvENKSC_clEvEUlmE_EEvS9_T2_RKT3_T4_EUlimE0_EEvlNS_15PhiloxCudaStateET1_SJ_)
        .other          _ZN2at6native60_GLOBAL__N__fdc43544_27_DistributionRandomKernel_cu_f88cee4443distribution_elementwise_grid_stride_kernelImLi2EZZZNS0_9templates4cuda32random_full_64_bits_range_kernelIPNS_17CUDAGeneratorImplEEEvRNS_18TensorIteratorBaseET_ENKUlvE_clEvENKUlvE5_clEvEUlP24curandStatePhilox4_32_10E_ZNS1_27distribution_nullary_kernelIfm10ulonglong2S7_SF_ZZZS5_IS7_EvS9_SA_ENKSB_clEvENKSC_clEvEUlmE_EEvS9_T2_RKT3_T4_EUlimE0_EEvlNS_15PhiloxCudaStateET1_SJ_,@"STO_CUDA_ENTRY STV_DEFAULT"
_ZN2at6native60_GLOBAL__N__fdc43544_27_DistributionRandomKernel_cu_f88cee4443distribution_elementwise_grid_stride_kernelImLi2EZZZNS0_9templates4cuda32random_full_64_bits_range_kernelIPNS_17CUDAGeneratorImplEEEvRNS_18TensorIteratorBaseET_ENKUlvE_clEvENKUlvE5_clEvEUlP24curandStatePhilox4_32_10E_ZNS1_27distribution_nullary_kernelIfm10ulonglong2S7_SF_ZZZS5_IS7_EvS9_SA_ENKSB_clEvENKSC_clEvEUlmE_EEvS9_T2_RKT3_T4_EUlimE0_EEvlNS_15PhiloxCudaStateET1_SJ_:
        /* <DEDUP_REMOVED lines=93> */
[----:B------:R-:W-:Y:S02]  /*05d0*/  ISETP.NE.U32.AND P2, PT, R40, RZ, PT ;  /* 0x000000ff2800720c */ /* 0x000fe40003f45070 */
[----:B------:R-:W-:-:S04]  /*05e0*/  MOV R29, RZ ;  /* 0x000000ff001d7202 */ /* 0x000fc80000000f00 */
        /* <DEDUP_REMOVED lines=16> */
.L_x_569:
[----:B------:R-:W-:-:S07]  /*06f0*/  MOV R28, 0x710 ;  /* 0x00000710001c7802 */ /* 0x000fce0000000f00 */
[----:B------:R-:W-:Y:S05]  /*0700*/  CALL.REL.NOINC `($__internal_42_$__cuda_sm20_div_s64) ;  /* 0x0000002800847944 */ /* 0x000fea0003c00000 */
[----:B------:R-:W-:Y:S01]  /*0710*/  IMAD.MOV.U32 R28, RZ, RZ, R26 ;  /* 0x000000ffff1c7224 */ /* 0x000fe200078e001a */
[----:B------:R-:W-:-:S07]  /*0720*/  MOV R29, R27 ;  /* 0x0000001b001d7202 */ /* 0x000fce0000000f00 */
.L_x_570:
        /* <DEDUP_REMOVED lines=79> */
.L_x_581:
[----:B------:R-:W-:Y:S01]  /*0c20*/  IADD3 R0, PT, PT, R0, 0x1, RZ ;  /* 0x0000000100007810 */ /* 0x000fe20007ffe0ff */
[----:B------:R-:W-:Y:S03]  /*0c30*/  BSSY.RECONVERGENT B0, `(.L_x_571) ;  /* 0x000000c000007945 */ /* 0x000fe60003800200 */
[C---:B------:R-:W-:Y:S01]  /*0c40*/  ISETP.NE.AND P0, PT, R0.reuse, RZ, PT ;  /* 0x000000ff0000720c */ /* 0x040fe20003f05270 */
[----:B01----:R-:W-:-:S12]  /*0c50*/  IMAD.WIDE.U32 R30, R0, -0x2daee0ad, RZ ;  /* 0xd2511f53001e7825 */ /* 0x003fd800078e00ff */
[----:B------:R-:W-:Y:S05]  /*0c60*/  @P0 BRA `(.L_x_572) ;  /* 0x0000000000200947 */ /* 0x000fea0003800000 */
[----:B------:R-:W-:-:S05]  /*0c70*/  VIADD R2, R2, 0x1 ;  /* 0x0000000102027836 */ /* 0x000fca0000000000 */
[----:B------:R-:W-:-:S13]  /*0c80*/  ISETP.NE.AND P0, PT, R2, RZ, PT ;  /* 0x000000ff0200720c */ /* 0x000fda0003f05270 */
[----:B------:R-:W-:Y:S02]  /*0c90*/  @!P0 IADD3 R36, PT, PT, R36, 0x1, RZ ;  /* 0x0000000124248810 */ /* 0x000fe40007ffe0ff */
[----:B------:R-:W-:Y:S02]  /*0ca0*/  @!P0 IADD3 R28, PT, PT, R37, 0x1, RZ ;  /* 0x00000001251c8810 */ /* 0x000fe40007ffe0ff */
[----:B------:R-:W-:Y:S02]  /*0cb0*/  ISETP.NE.AND P1, PT, R36, RZ, !P0 ;  /* 0x000000ff2400720c */ /* 0x000fe40004725270 */
[----:B------:R-:W-:-:S11]  /*0cc0*/  @!P0 MOV R2, RZ ;  /* 0x000000ff00028202 */ /* 0x000fd60000000f00 */
[----:B------:R-:W-:-:S05]  /*0cd0*/  @P1 IMAD.MOV R28, RZ, RZ, R37 ;  /* 0x000000ffff1c1224 */ /* 0x000fca00078e0225 */
[----:B------:R-:W-:-:S07]  /*0ce0*/  @!P0 MOV R37, R28 ;  /* 0x0000001c00258202 */ /* 0x000fce0000000f00 */
.L_x_572:
[----:B0-----:R-:W-:Y:S05]  /*0cf0*/  BSYNC.RECONVERGENT B0 ;  /* 0x0000000000007941 */ /* 0x001fea0003800200 */
.L_x_571:
        /* <DEDUP_REMOVED lines=55> */
.L_x_573:
        /* <DEDUP_REMOVED lines=9> */
.L_x_574:
[----:B------:R-:W-:Y:S01]  /*1100*/  UISETP.NE.AND UP0, UPT, UR4, URZ, UPT ;  /* 0x000000ff0400728c */ /* 0x000fe2000bf05270 */
[----:B------:R-:W-:-:S08]  /*1110*/  IMAD.MOV.U32 R31, RZ, RZ, R32 ;  /* 0x000000ffff1f7224 */ /* 0x000fd000078e0020 */
[----:B------:R-:W-:Y:S05]  /*1120*/  BRA.U UP0, `(.L_x_575) ;  /* 0x0000000100387547 */ /* 0x000fea000b800000 */
[----:B------:R-:W-:Y:S02]  /*1130*/  ISETP.GE.U32.AND P0, PT, R21, UR32, PT ;  /* 0x0000002015007c0c */ /* 0x000fe4000bf06070 */
[----:B------:R-:W-:Y:S02]  /*1140*/  IADD3 R45, P1, PT, R20, R21, RZ ;  /* 0x00000015142d7210 */ /* 0x000fe40007f3e0ff */
[----:B------:R-:W-:-:S13]  /*1150*/  ISETP.GE.AND.EX P0, PT, R34, UR33, PT, P0 ;  /* 0x0000002122007c0c */ /* 0x000fda000bf06300 */
[----:B------:R-:W0:Y:S01]  /*1160*/  @!P0 LDC.64 R32, c[0x0][0x540] ;  /* 0x00015000ff208b82 */ /* 0x000e220000000a00 */
[----:B------:R-:W0:Y:S02]  /*1170*/  @!P0 I2F.S64 R29, R28 ;  /* 0x0000001c001d8312 */ /* 0x000e240000301400 */
[----:B0-----:R1:W-:Y:S01]  /*1180*/  @!P0 STG.E desc[UR76][R32.64], R29 ;  /* 0x0000001d20008986 */ /* 0x0013e2000c10194c */
[----:B------:R-:W-:Y:S02]  /*1190*/  ISETP.GE.U32.AND P0, PT, R45, UR32, PT ;  /* 0x000000202d007c0c */ /* 0x000fe4000bf06070 */
[----:B------:R-:W-:-:S04]  /*11a0*/  IADD3.X R45, PT, PT, RZ, R34, RZ, P1, !PT ;  /* 0x00000022ff2d7210 */ /* 0x000fc80000ffe4ff */
[----:B------:R-:W-:-:S13]  /*11b0*/  ISETP.GE.AND.EX P0, PT, R45, UR33, PT, P0 ;  /* 0x000000212d007c0c */ /* 0x000fda000bf06300 */
[----:B-1----:R-:W-:Y:S05]  /*11c0*/  @P0 BRA `(.L_x_576) ;  /* 0x0000001c00b40947 */ /* 0x002fea0003800000 */
[----:B------:R-:W0:Y:S01]  /*11d0*/  LDC.64 R28, c[0x0][0x540] ;  /* 0x00015000ff1c7b82 */ /* 0x000e220000000a00 */
[----:B------:R-:W0:Y:S02]  /*11e0*/  I2F.S64 R31, R30 ;  /* 0x0000001e001f7312 */ /* 0x000e240000301400 */
[----:B0-----:R1:W-:Y:S01]  /*11f0*/  STG.E desc[UR76][R28.64], R31 ;  /* 0x0000001f1c007986 */ /* 0x0013e2000c10194c */
[----:B------:R-:W-:Y:S05]  /*1200*/  BRA `(.L_x_576) ;  /* 0x0000001c00a47947 */ /* 0x000fea0003800000 */
.L_x_575:
        /* <DEDUP_REMOVED lines=233> */
.L_x_579:
[----:B------:R-:W0:Y:S01]  /*20a0*/  LDCU.64 UR48, c[0x0][0x540] ;  /* 0x0000a800ff3077ac */ /* 0x000e220008000a00 */
[----:B------:R-:W1:Y:S01]  /*20b0*/  I2F.S64 R29, R28 ;  /* 0x0000001c001d7312 */ /* 0x000e620000301400 */
[----:B0-----:R-:W-:-:S04]  /*20c0*/  IADD3 R32, P0, PT, R45, UR48, RZ ;  /* 0x000000302d207c10 */ /* 0x001fc8000ff1e0ff */
[----:B------:R-:W-:-:S05]  /*20d0*/  IADD3.X R33, PT, PT, RZ, UR49, RZ, P0, !PT ;  /* 0x00000031ff217c10 */ /* 0x000fca00087fe4ff */
[----:B-1----:R0:W-:Y:S04]  /*20e0*/  STG.E desc[UR76][R32.64], R29 ;  /* 0x0000001d20007986 */ /* 0x0021e8000c10194c */
.L_x_578:
[----:B------:R-:W-:Y:S05]  /*20f0*/  BSYNC.RECONVERGENT B0 ;  /* 0x0000000000007941 */ /* 0x000fea0003800200 */
.L_x_577:
        /* <DEDUP_REMOVED lines=245> */
.L_x_580:
[----:B------:R-:W0:Y:S01]  /*3050*/  LDCU.64 UR48, c[0x0][0x540] ;  /* 0x0000a800ff3077ac */ /* 0x000e220008000a00 */
[----:B------:R-:W1:Y:S01]  /*3060*/  I2F.S64 R31, R30 ;  /* 0x0000001e001f7312 */ /* 0x000e620000301400 */
[----:B0-----:R-:W-:-:S05]  /*3070*/  IADD3 R32, P0, PT, R32, UR48, RZ ;  /* 0x0000003020207c10 */ /* 0x001fca000ff1e0ff */
[----:B------:R-:W-:-:S05]  /*3080*/  IMAD.X R33, RZ, RZ, UR49, P0 ;  /* 0x00000031ff217e24 */ /* 0x000fca00080e06ff */
[----:B-1----:R0:W-:Y:S03]  /*3090*/  STG.E desc[UR76][R32.64], R31 ;  /* 0x0000001f20007986 */ /* 0x0021e6000c10194c */
.L_x_576:
        /* <DEDUP_REMOVED lines=8> */
        .weak           $__internal_42_$__cuda_sm20_div_s64
        .type           $__internal_42_$__cuda_sm20_div_s64,@function
        .size           $__internal_42_$__cuda_sm20_div_s64,(.L_x_2243 - $__internal_42_$__cuda_sm20_div_s64)
$__internal_42_$__cuda_sm20_div_s64:
        /* <DEDUP_REMOVED lines=76> */
[----:B------:R-:W-:Y:S06]  /*35e0*/  RET.REL.NODEC R28 `(_ZN2at6native60_GLOBAL__N__fdc43544_27_DistributionRandomKernel_cu_f88cee4443distribution_elementwise_grid_stride_kernelImLi2EZZZNS0_9templates4cuda32random_full_64_bits_range_kernelIPNS_17CUDAGeneratorImplEEEvRNS_18TensorIteratorBaseET_ENKUlvE_clEvENKUlvE5_clEvEUlP24curandStatePhilox4_32_10E_ZNS1_27distribution_nullary_kernelIfm10ulonglong2S7_SF_ZZZS5_IS7_EvS9_SA_ENKSB_clEvENKSC_clEvEUlmE_EEvS9_T2_RKT3_T4_EUlimE0_EEvlNS_15PhiloxCudaStateET1_SJ_) ;  /* 0xffffffc81c847950 */ /* 0x000fec0003c3ffff */
.L_x_582:
        /* <DEDUP_REMOVED lines=9> */
.L_x_2243:


//--------------------- .text._ZN2at6native60_GLOBAL__N__fdc43544_27_DistributionRandomKernel_cu_f88cee4443distribution_elementwise_grid_stride_kernelImLi2EZZZNS0_9templates4cuda32random_full_64_bits_range_kernelIPNS_17CUDAGeneratorImplEEEvRNS_18TensorIteratorBaseET_ENKUlvE_clEvENKUlvE5_clEvEUlP24curandStatePhilox4_32_10E_ZNS1_27distribution_nullary_kernelIfm10ulonglong2S7_SF_ZZZS5_IS7_EvS9_SA_ENKSB_clEvENKSC_clEvEUlmE_EEvS9_T2_RKT3_T4_EUlimE_EEvlNS_15PhiloxCudaStateET1_SJ_ --------------------------
	.section	.text._ZN2at6native60_GLOBAL__N__fdc43544_27_DistributionRandomKernel_cu_f88cee4443distribution_elementwise_grid_stride_kernelImLi2EZZZNS0_9templates4cuda32random_full_64_bits_range_kernelIPNS_17CUDAGeneratorImplEEEvRNS_18TensorIteratorBaseET_ENKUlvE_clEvENKUlvE5_clEvEUlP24curandStatePhilox4_32_10E_ZNS1_27distribution_nullary_kernelIfm10ulonglong2S7_SF_ZZZS5_IS7_EvS9_SA_ENKSB_clEvENKSC_clEvEUlmE_EEvS9_T2_RKT3_T4_EUlimE_EEvlNS_15PhiloxCudaStateET1_SJ_,"ax",@progbits
	.align	128
.text._ZN2at6native60_GLOBAL__N__fdc43544_27_DistributionRandomKernel_cu_f88cee4443distribution_elementwise_grid_stride_kernelImLi2EZZZNS0_9templates4cuda32random_full_64_bits_range_kernelIPNS_17CUDAGeneratorImplEEEvRNS_18TensorIteratorBaseET_ENKUlvE_clEvENKUlvE5_clEvEUlP24curandStatePhilox4_32_10E_ZNS1_27distribution_nullary_kernelIfm10ulonglong2S7_SF_ZZZS5_IS7_EvS9_SA_ENKSB_clEvENKSC_clEvEUlmE_EEvS9_T2_RKT3_T4_EUlimE_EEvlNS_15PhiloxCudaStateET1_SJ_:
        .type           _ZN2at6native60_GLOBAL__N__fdc43544_27_DistributionRandomKernel_cu_f88cee4443distribution_elementwise_grid_stride_kernelImLi2EZZZNS0_9templates4cuda32random_full_64_bits_range_kernelIPNS_17CUDAGeneratorImplEEEvRNS_18TensorIteratorBaseET_ENKUlvE_clEvENKUlvE5_clEvEUlP24curandStatePhilox4_32_10E_ZNS1_27distribution_nullary_kernelIfm10ulonglong2S7_SF_ZZZS5_IS7_EvS9_SA_ENKSB_clEvENKSC_clEvEUlmE_EEvS9_T2_RKT3_T4_EUlimE_EEvlNS_15PhiloxCudaStateET1_SJ_,@function
        .size           _ZN2at6native60_GLOBAL__N__fdc43544_27_DistributionRandomKernel_cu_f88cee4443distribution_elementwise_grid_stride_kernelImLi2EZZZNS0_9templates4cuda32random_full_64_bits_range_kernelIPNS_17CUDAGeneratorImplEEEvRNS_18TensorIteratorBaseET_ENKUlvE_clEvENKUlvE5_clEvEUlP24curandStatePhilox4_32_10E_ZNS1_27distribution_nullary_kernelIfm10ulonglong2S7_SF_ZZZS5_IS7_EvS9_SA_ENKSB_clEvENKSC_clEvEUlmE_EEvS9_T2_RKT3_T4_EUlimE_EEvlNS_15PhiloxCudaStateET1_SJ_,(.L_x_2245 - _ZN2at6native60_GLOBAL__N__fdc43544_27_DistributionRandomKernel_cu_f88cee4443distribution_elementwise_grid_stride_kernelImLi2EZZZNS0_9templates4cuda32random_full_64_bits_range_kernelIPNS_17CUDAGeneratorImplEEEvRNS_18TensorIteratorBaseET_ENKUlvE_clEvENKUlvE5_clEvEUlP24curandStatePhilox4_32_10E_ZNS1_27distribution_nullary_kernelIfm10ulonglong2S7_SF_ZZZS5_IS7_EvS9_SA_ENKSB_clEvENKSC_clEvEUlmE_EEvS9_T2_RKT3_T4_EUlimE_EEvlNS_15PhiloxCudaStateET1_SJ_)
        .other          _ZN2at6native60_GLOBAL__N__fdc43544_27_DistributionRandomKernel_cu_f88cee4443distribution_elementwise_grid_stride_kernelImLi2EZZZNS0_9templates4cuda32random_full_64_bits_range_kernelIPNS_17CUDAGeneratorImplEEEvRNS_18TensorIteratorBaseET_ENKUlvE_clEvENKUlvE5_clEvEUlP24curandStatePhilox4_32_10E_ZNS1_27distribution_nullary_kernelIfm10ulonglong2S7_SF_ZZZS5_IS7_EvS9_SA_ENKSB_clEvENKSC_clEvEUlmE_EEvS9_T2_RKT3_T4_EUlimE_EEvlNS_15PhiloxCudaStateET1_SJ_,@"STO_CUDA_ENTRY STV_DEFAULT"
_ZN2at6native60_GLOBAL__N__fdc43544_27_DistributionRandomKernel_cu_f88cee4443distribution_elementwise_grid_stride_kernelImLi2EZZZNS0_9templates4cuda32random_full_64_bits_range_kernelIPNS_17CUDAGeneratorImplEEEvRNS_18TensorIteratorBaseET_ENKUlvE_clEvENKUlvE5_clEvEUlP24curandStatePhilox4_32_10E_ZNS1_27distribution_nullary_kernelIfm10ulonglong2S7_SF_ZZZS5_IS7_EvS9_SA_ENKSB_clEvENKSC_clEvEUlmE_EEvS9_T2_RKT3_T4_EUlimE_EEvlNS_15PhiloxCudaStateET1_SJ_:
        /* <DEDUP_REMOVED lines=30> */
[----:B------:R-:W-:Y:S01]  /*01e0*/  @P0 IMAD.X R45, RZ, RZ, R3, P1 ;  /* 0x000000ffff2d0224 */ /* 0x000fe200008e0603 */
[----:B--2---:R-:W-:Y:S01]  /*01f0*/  IADD3 R3, PT, PT, R21, -0x4498517b, RZ ;  /* 0xbb67ae8515037810 */ /* 0x004fe20007ffe0ff */
[----:B------:R-:W-:-:S03]  /*0200*/  VIADD R4, R20, 0x9e3779b9 ;  /* 0x9e3779b914047836 */ /* 0x000fc60000000000 */
[--C-:B------:R-:W-:Y:S01]  /*0210*/  SHF.R.U64 R0, R44, 0x2, R45.reuse ;  /* 0x000000022c007819 */ /* 0x100fe2000000122d */
[C---:B------:R-:W-:Y:S01]  /*0220*/  VIADD R5, R20.reuse, 0x3c6ef372 ;  /* 0x3c6ef37214057836 */ /* 0x040fe20000000000 */
[----:B------:R-:W-:Y:S01]  /*0230*/  SHF.R.U32.HI R2, RZ, 0x2, R45 ;  /* 0x00000002ff027819 */ /* 0x000fe2000001162d */
[----:B------:R-:W-:Y:S02]  /*0240*/  VIADD R37, R20, 0x8ff34781 ;  /* 0x8ff3478114257836 */ /* 0x000fe40000000000 */
[----:B------:R-:W-:Y:S01]  /*0250*/  IMAD.WIDE.U32 R6, R0, -0x2daee0ad, RZ ;  /* 0xd2511f5300067825 */ /* 0x000fe200078e00ff */
[----:B------:R-:W-:Y:S02]  /*0260*/  LOP3.LUT R10, R2, R9, R20, 0x96, !PT ;  /* 0x00000009020a7212 */ /* 0x000fe400078e9614 */
[----:B------:R-:W-:Y:S02]  /*0270*/  IADD3 R9, PT, PT, R20, 0x78dde6e4, RZ ;  /* 0x78dde6e414097810 */ /* 0x000fe40007ffe0ff */
[----:B------:R-:W-:Y:S01]  /*0280*/  LOP3.LUT R12, R21, R7, R39, 0x96, !PT ;  /* 0x00000007150c7212 */ /* 0x000fe200078e9627 */
        /* <DEDUP_REMOVED lines=19> */
[C---:B------:R-:W-:Y:S01]  /*03c0*/  VIADD R11, R21.reuse, 0xa9066899 ;  /* 0xa9066899150b7836 */ /* 0x040fe20000000000 */
        /* <DEDUP_REMOVED lines=15> */
[----:B------:R-:W-:Y:S01]  /*04c0*/  LOP3.LUT R22, R15, R22, R41, 0x96, !PT ;  /* 0x000000160f167212 */ /* 0x000fe200078e9629 */
[----:B------:R-:W-:Y:S02]  /*04d0*/  VIADD R17, R20, 0xf1bbcdc8 ;  /* 0xf1bbcdc814117836 */ /* 0x000fe40000000000 */
[----:B------:R-:W-:-:S04]  /*04e0*/  IMAD.WIDE.U32 R46, R46, -0x326172a9, RZ ;  /* 0xcd9e8d572e2e7825 */ /* 0x000fc800078e00ff */
[----:B------:R-:W-:Y:S01]  /*04f0*/  IMAD.WIDE.U32 R22, R22, -0x326172a9, RZ ;  /* 0xcd9e8d5716167825 */ /* 0x000fe200078e00ff */
[----:B------:R-:W-:Y:S02]  /*0500*/  LOP3.LUT R42, R16, R18, R47, 0x96, !PT ;  /* 0x00000012102a7212 */ /* 0x000fe400078e962f */
[----:B------:R-:W-:Y:S01]  /*0510*/  IADD3 R18, PT, PT, R21, -0x24c28bd8, RZ ;  /* 0xdb3d742815127810 */ /* 0x000fe20007ffe0ff */
[----:B---3--:R-:W-:Y:S01]  /*0520*/  IMAD R19, R28, UR8, RZ ;  /* 0x000000081c137c24 */ /* 0x008fe2000f8e02ff */
[----:B------:R-:W-:Y:S01]  /*0530*/  LOP3.LUT R46, R17, R46, R23, 0x96, !PT ;  /* 0x0000002e112e7212 */ /* 0x000fe200078e9617 */
[----:B------:R-:W-:-:S04]  /*0540*/  IMAD.WIDE.U32 R42, R42, -0x2daee0ad, RZ ;  /* 0xd2511f532a2a7825 */ /* 0x000fc800078e00ff */
[----:B------:R-:W-:Y:S01]  /*0550*/  IMAD.HI.U32 R23, R46, -0x2daee0ad, RZ ;  /* 0xd2511f532e177827 */ /* 0x000fe200078e00ff */
[----:B------:R-:W-:Y:S02]  /*0560*/  LOP3.LUT R40, R18, R40, R43, 0x96, !PT ;  /* 0x0000002812287212 */ /* 0x000fe400078e962b */
[----:B------:R-:W-:Y:S01]  /*0570*/  IADD3 R43, PT, PT, R21, -0x695add53, RZ ;  /* 0x96a522ad152b7810 */ /* 0x000fe20007ffe0ff */
[----:B------:R-:W-:Y:S01]  /*0580*/  IMAD.SHL.U32 R38, R19, 0x2, RZ ;  /* 0x0000000213267824 */ /* 0x000fe200078e00ff */
        /* <DEDUP_REMOVED lines=24> */
.L_x_583:
[----:B------:R-:W-:-:S07]  /*0710*/  MOV R30, 0x730 ;  /* 0x00000730001e7802 */ /* 0x000fce0000000f00 */
[----:B------:R-:W-:Y:S05]  /*0720*/  CALL.REL.NOINC `($__internal_43_$__cuda_sm20_div_s64) ;  /* 0x0000000400e47944 */ /* 0x000fea0003c00000 */
.L_x_584:
        /* <DEDUP_REMOVED lines=16> */
.L_x_592:
[----:B------:R-:W-:Y:S01]  /*0830*/  VIADD R0, R0, 0x1 ;  /* 0x0000000100007836 */ /* 0x000fe20000000000 */
[----:B------:R-:W-:Y:S03]  /*0840*/  BSSY.RECONVERGENT B0, `(.L_x_585) ;  /* 0x000000c000007945 */ /* 0x000fe60003800200 */
[C---:B------:R-:W-:Y:S01]  /*0850*/  IMAD.WIDE.U32 R32, R0.reuse, -0x2daee0ad, RZ ;  /* 0xd2511f5300207825 */ /* 0x040fe200078e00ff */
[----:B------:R-:W-:-:S13]  /*0860*/  ISETP.NE.AND P0, PT, R0, RZ, PT ;  /* 0x000000ff0000720c */ /* 0x000fda0003f05270 */
[----:B-1----:R-:W-:Y:S05]  /*0870*/  @P0 BRA `(.L_x_586) ;  /* 0x0000000000200947 */ /* 0x002fea0003800000 */
        /* <DEDUP_REMOVED lines=8> */
.L_x_586:
[----:B-12---:R-:W-:Y:S05]  /*0900*/  BSYNC.RECONVERGENT B0 ;  /* 0x0000000000007941 */ /* 0x006fea0003800200 */
.L_x_585:
        /* <DEDUP_REMOVED lines=51> */
.L_x_587:
        /* <DEDUP_REMOVED lines=9> */
.L_x_588:
        /* <DEDUP_REMOVED lines=9> */
[----:B------:R-:W0:Y:S04]  /*0d60*/  I2F.S64 R41, R40 ;  /* 0x0000002800297312 */ /* 0x000e280000301400 */
[----:B------:R-:W-:-:S04]  /*0d70*/  IADD3 R28, P0, PT, R29, UR8, RZ ;  /* 0x000000081d1c7c10 */ /* 0x000fc8000ff1e0ff */
[----:B------:R-:W-:-:S05]  /*0d80*/  LEA.HI.X.SX32 R29, R29, UR9, 0x1, P0 ;  /* 0x000000091d1d7c11 */ /* 0x000fca00080f0eff */
[----:B0-----:R0:W-:Y:S04]  /*0d90*/  STG.E desc[UR6][R28.64], R41 ;  /* 0x000000291c007986 */ /* 0x0011e8000c101906 */
.L_x_590:
[----:B------:R-:W-:Y:S05]  /*0da0*/  BSYNC.RECONVERGENT B0 ;  /* 0x0000000000007941 */ /* 0x000fea0003800200 */
.L_x_589:
[----:B------:R-:W-:Y:S05]  /*0db0*/  @P1 BRA `(.L_x_591) ;  /* 0x0000000000141947 */ /* 0x000fea0003800000 */
[----:B0-----:R-:W-:Y:S01]  /*0dc0*/  IMAD R29, R47, UR4, RZ ;  /* 0x000000042f1d7c24 */ /* 0x001fe2000f8e02ff */
[----:B------:R-:W0:Y:S04]  /*0dd0*/  I2F.S64 R31, R30 ;  /* 0x0000001e001f7312 */ /* 0x000e280000301400 */
[----:B------:R-:W-:-:S04]  /*0de0*/  IADD3 R28, P0, PT, R29, UR8, RZ ;  /* 0x000000081d1c7c10 */ /* 0x000fc8000ff1e0ff */
[----:B------:R-:W-:-:S05]  /*0df0*/  LEA.HI.X.SX32 R29, R29, UR9, 0x1, P0 ;  /* 0x000000091d1d7c11 */ /* 0x000fca00080f0eff */
[----:B0-----:R1:W-:Y:S04]  /*0e00*/  STG.E desc[UR6][R28.64], R31 ;  /* 0x0000001f1c007986 */ /* 0x0013e8000c101906 */
.L_x_591:
[----:B------:R-:W-:Y:S01]  /*0e10*/  IADD3 R35, P0, PT, R38, R35, RZ ;  /* 0x0000002326237210 */ /* 0x000fe20007f1e0ff */
[----:B------:R-:W-:Y:S05]  /*0e20*/  WARPSYNC.ALL ;  /* 0x0000000000007948 */ /* 0x000fea0003800000 */
[----:B------:R-:W-:Y:S01]  /*0e30*/  IADD3.X R34, PT, PT, RZ, R34, RZ, P0, !PT ;  /* 0x00000022ff227210 */ /* 0x000fe200007fe4ff */
[----:B------:R-:W-:Y:S01]  /*0e40*/  BAR.SYNC.DEFER_BLOCKING 0x0 ;  /* 0x0000000000007b1d */ /* 0x000fe20000010000 */
[----:B------:R-:W-:Y:S01]  /*0e50*/  ISETP.GE.U32.AND P0, PT, R35, R24, PT ;  /* 0x000000182300720c */ /* 0x000fe20003f06070 */
[----:B------:R-:W-:Y:S01]  /*0e60*/  IMAD.MOV.U32 R40, RZ, RZ, R22 ;  /* 0x000000ffff287224 */ /* 0x000fe200078e0016 */
[----:B------:R-:W-:Y:S01]  /*0e70*/  MOV R42, R33 ;  /* 0x00000021002a7202 */ /* 0x000fe20000000f00 */
[----:B0-----:R-:W-:Y:S01]  /*0e80*/  IMAD.MOV.U32 R41, RZ, RZ, R32 ;  /* 0x000000ffff297224 */ /* 0x001fe200078e0020 */
[----:B------:R-:W-:-:S13]  /*0e90*/  ISETP.GE.AND.EX P0, PT, R34, R45, PT, P0 ;  /* 0x0000002d2200720c */ /* 0x000fda0003f06300 */
[----:B------:R-:W-:Y:S05]  /*0ea0*/  @!P0 BRA `(.L_x_592) ;  /* 0xfffffff800608947 */ /* 0x000fea000383ffff */
[----:B------:R-:W-:Y:S05]  /*0eb0*/  EXIT ;  /* 0x000000000000794d */ /* 0x000fea0003800000 */
        .weak           $__internal_43_$__cuda_sm20_div_s64
        .type           $__internal_43_$__cuda_sm20_div_s64,@function
        .size           $__internal_43_$__cuda_sm20_div_s64,(.L_x_2245 - $__internal_43_$__cuda_sm20_div_s64)
$__internal_43_$__cuda_sm20_div_s64:
[----:B------:R-:W-:Y:S02]  /*0ec0*/  IMAD.MOV.U32 R26, RZ, RZ, R38 ;  /* 0x000000ffff1a7224 */ /* 0x000fe400078e0026 */
        /* <DEDUP_REMOVED lines=12> */
[----:B------:R-:W-:Y:S02]  /*0f90*/  IMAD.X R31, RZ, RZ, ~R23, P0 ;  /* 0x000000ffff1f7224 */ /* 0x000fe400000e0e17 */
        /* <DEDUP_REMOVED lines=14> */
[----:B------:R-:W-:-:S03]  /*1080*/  SEL R25, R25, UR4, !P1 ;  /* 0x0000000419197c07 */ /* 0x000fc6000c800000 */
[----:B------:R-:W-:Y:S02]  /*1090*/  IMAD.X R24, RZ, RZ, ~R24, P0 ;  /* 0x000000ffff187224 */ /* 0x000fe400000e0e18 */
        /* <DEDUP_REMOVED lines=19> */
[-C--:B------:R-:W-:Y:S01]  /*11d0*/  IMAD R24, R31, R38.reuse, R23 ;  /* 0x000000261f187224 */ /* 0x080fe200078e0217 */
[----:B------:R-:W-:Y:S02]  /*11e0*/  IADD3 R33, P0, PT, -R22, R25, RZ ;  /* 0x0000001916217210 */ /* 0x000fe40007f1e1ff */
[----:B------:R-:W-:Y:S02]  /*11f0*/  IADD3 R22, P3, PT, R29, 0x1, RZ ;  /* 0x000000011d167810 */ /* 0x000fe40007f7e0ff */
[----:B------:R-:W-:Y:S01]  /*1200*/  IADD3 R23, P2, PT, -R38, R33, RZ ;  /* 0x0000002126177210 */ /* 0x000fe20007f5e1ff */
[----:B------:R-:W-:Y:S01]  /*1210*/  IMAD.X R26, R27, 0x1, ~R24, P0 ;  /* 0x000000011b1a7824 */ /* 0x000fe200000e0e18 */
[----:B------:R-:W-:Y:S01]  /*1220*/  ISETP.GE.U32.AND P0, PT, R33, R38, PT ;  /* 0x000000262100720c */ /* 0x000fe20003f06070 */
[----:B------:R-:W-:-:S03]  /*1230*/  IMAD.X R24, RZ, RZ, R31, P3 ;  /* 0x000000ffff187224 */ /* 0x000fc600018e061f */
[C---:B------:R-:W-:Y:S02]  /*1240*/  ISETP.GE.U32.AND.EX P0, PT, R26.reuse, RZ, PT, P0 ;  /* 0x000000ff1a00720c */ /* 0x040fe40003f06100 */
[----:B------:R-:W-:Y:S02]  /*1250*/  IADD3.X R25, PT, PT, R26, -0x1, RZ, P2, !PT ;  /* 0xffffffff1a197810 */ /* 0x000fe400017fe4ff */
[----:B------:R-:W-:Y:S02]  /*1260*/  SEL R23, R23, R33, P0 ;  /* 0x0000002117177207 */ /* 0x000fe40000000000 */
[----:B------:R-:W-:Y:S02]  /*1270*/  SEL R25, R25, R26, P0 ;  /* 0x0000001a19197207 */ /* 0x000fe40000000000 */
[----:B------:R-:W-:Y:S02]  /*1280*/  SEL R29, R22, R29, P0 ;  /* 0x0000001d161d7207 */ /* 0x000fe40000000000 */
[----:B------:R-:W-:-:S02]  /*1290*/  ISETP.GE.U32.AND P2, PT, R23, R38, PT ;  /* 0x000000261700720c */ /* 0x000fc40003f46070 */
[----:B------:R-:W-:Y:S01]  /*12a0*/  SEL R22, R24, R31, P0 ;  /* 0x0000001f18167207 */ /* 0x000fe20000000000 */
[----:B------:R-:W-:Y:S01]  /*12b0*/  HFMA2 R31, -RZ, RZ, 0, 0 ;  /* 0x00000000ff1f7431 */ /* 0x000fe200000001ff */
[----:B------:R-:W-:Y:S02]  /*12c0*/  IADD3 R26, P3, PT, R29, 0x1, RZ ;  /* 0x000000011d1a7810 */ /* 0x000fe40007f7e0ff */
[----:B------:R-:W-:Y:S02]  /*12d0*/  ISETP.GE.U32.AND.EX P0, PT, R25, RZ, PT, P2 ;  /* 0x000000ff1900720c */ /* 0x000fe40003f06120 */
[-C--:B------:R-:W-:Y:S02]  /*12e0*/  IADD3.X R27, PT, PT, RZ, R22.reuse, RZ, P3, !PT ;  /* 0x00000016ff1b7210 */ /* 0x080fe40001ffe4ff */
[----:B------:R-:W-:Y:S02]  /*12f0*/  SEL R26, R26, R29, P0 ;  /* 0x0000001d1a1a7207 */ /* 0x000fe40000000000 */
[----:B------:R-:W-:-:S02]  /*1300*/  SEL R27, R27, R22, P0 ;  /* 0x000000161b1b7207 */ /* 0x000fc40000000000 */
[-C--:B------:R-:W-:Y:S02]  /*1310*/  IADD3 R23, P2, PT, RZ, -R26.reuse, RZ ;  /* 0x8000001aff177210 */ /* 0x080fe40007f5e0ff */
[----:B------:R-:W-:Y:S02]  /*1320*/  ISETP.NE.U32.AND P0, PT, R38, RZ, PT ;  /* 0x000000ff2600720c */ /* 0x000fe40003f05070 */
[----:B------:R-:W-:Y:S01]  /*1330*/  SEL R26, R23, R26, !P1 ;  /* 0x0000001a171a7207 */ /* 0x000fe20004800000 */
[----:B------:R-:W-:Y:S01]  /*1340*/  IMAD.X R22, RZ, RZ, ~R27, P2 ;  /* 0x000000ffff167224 */ /* 0x000fe200010e0e1b */
[----:B------:R-:W-:-:S04]  /*1350*/  ISETP.NE.AND.EX P0, PT, RZ, RZ, PT, P0 ;  /* 0x000000ffff00720c */ /* 0x000fc80003f05300 */
[----:B------:R-:W-:Y:S02]  /*1360*/  SEL R27, R22, R27, !P1 ;  /* 0x0000001b161b7207 */ /* 0x000fe40004800000 */
[----:B------:R-:W-:Y:S02]  /*1370*/  SEL R26, R26, 0xffffffff, P0 ;  /* 0xffffffff1a1a7807 */ /* 0x000fe40000000000 */
[----:B------:R-:W-:Y:S01]  /*1380*/  SEL R27, R27, 0xffffffff, P0 ;  /* 0xffffffff1b1b7807 */ /* 0x000fe20000000000 */
[----:B------:R-:W-:Y:S06]  /*1390*/  RET.REL.NODEC R30 `(_ZN2at6native60_GLOBAL__N__fdc43544_27_DistributionRandomKernel_cu_f88cee4443distribution_elementwise_grid_stride_kernelImLi2EZZZNS0_9templates4cuda32random_full_64_bits_range_kernelIPNS_17CUDAGeneratorImplEEEvRNS_18TensorIteratorBaseET_ENKUlvE_clEvENKUlvE5_clEvEUlP24curandStatePhilox4_32_10E_ZNS1_27distribution_nullary_kernelIfm10ulonglong2S7_SF_ZZZS5_IS7_EvS9_SA_ENKSB_clEvENKSC_clEvEUlmE_EEvS9_T2_RKT3_T4_EUlimE_EEvlNS_15PhiloxCudaStateET1_SJ_) ;  /* 0xffffffec1e187950 */ /* 0x000fec0003c3ffff */
.L_x_593:
        /* <DEDUP_REMOVED lines=14> */
.L_x_2245:


//--------------------- .text._ZN2at6native60_GLOBAL__N__fdc43544_27_DistributionRandomKernel_cu_f88cee4443distribution_elementwise_grid_stride_kernelImLi2EZZZNS0_9templates4cuda32random_full_64_bits_range_kernelIPNS_17CUDAGeneratorImplEEEvRNS_18TensorIteratorBaseET_ENKUlvE_clEvENKUlvE4_clEvEUlP24curandStatePhilox4_32_10E_ZNS1_27distribution_nullary_kernelIdm10ulonglong2S7_SF_ZZZS5_IS7_EvS9_SA_ENKSB_clEvENKSC_clEvEUlmE_EEvS9_T2_RKT3_T4_EUlimE0_EEvlNS_15PhiloxCudaStateET1_SJ_ --------------------------
	.section	.text._ZN2at6native60_GLOBAL__N__fdc43544_27_DistributionRandomKernel_cu_f88cee4443distribution_elementwise_grid_stride_kernelImLi2EZZZNS0_9templates4cuda32random_full_64_bits_range_kernelIPNS_17CUDAGeneratorImplEEEvRNS_18TensorIteratorBaseET_ENKUlvE_clEvENKUlvE4_clEvEUlP24curandStatePhilox4_32_10E_ZNS1_27distribution_nullary_kernelIdm10ulonglong2S7_SF_ZZZS5_IS7_EvS9_SA_ENKSB_clEvENKSC_clEvEUlmE_EEvS9_T2_RKT3_T4_EUlimE0_EEvlNS_15PhiloxCudaStateET1_SJ_,"ax",@progbits
	.align	128
.text._ZN2at6native60_GLOBAL__N__fdc43544_27_DistributionRandomKernel_cu_f88cee4443distribution_elementwise_grid_stride_kernelImLi2EZZZNS0_9templates4cuda32random_full_64_bits_range_kernelIPNS_17CUDAGeneratorImplEEEvRNS_18TensorIteratorBaseET_ENKUlvE_clEvENKUlvE4_clEvEUlP24curandStatePhilox4_32_10E_ZNS1_27distribution_nullary_kernelIdm10ulonglong2S7_SF_ZZZS5_IS7_EvS9_SA_ENKSB_clEvENKSC_clEvEUlmE_EEvS9_T2_RKT3_T4_EUlimE0_EEvlNS_15PhiloxCudaStateET1_SJ_:
        .type           _ZN2at6native60_GLOBAL__N__fdc43544_27_DistributionRandomKernel_cu_f88cee4443distribution_elementwise_grid_stride_kernelImLi2EZZZNS0_9templates4cuda32random_full_64_bits_range_kernelIPNS_17CUDAGeneratorImplEEEvRNS_18TensorIteratorBaseET_ENKUlvE_clEvENKUlvE4_clEvEUlP24curandStatePhilox4_32_10E_ZNS1_27distribution_nullary_kernelIdm10ulonglong2S7_SF_ZZZS5_IS7_EvS9_SA_ENKSB_clEvENKSC_clEvEUlmE_EEvS9_T2_RKT3_T4_EUlimE0_EEvlNS_15PhiloxCudaStateET1_SJ_,@function
        .size           _ZN2at6native60_GLOBAL__N__fdc43544_27_DistributionRandomKernel_cu_f88cee4443distribution_elementwise_grid_stride_kernelImLi2EZZZNS0_9templates4cuda32random_full_64_bits_range_kernelIPNS_17CUDAGeneratorImplEEEvRNS_18TensorIteratorBaseET_ENKUlvE_clEvENKUlvE4_clEvEUlP24curandStatePhilox4_32_10E_ZNS1_27distribution_nullary_kernelIdm10ulonglong2S7_SF_ZZZS5_IS7_EvS9_SA_ENKSB_clEvENKSC_clEvEUlmE_EEvS9_T2_RKT3_T4_EUlimE0_EEvlNS_15PhiloxCudaStateET1_SJ_,(.L_x_2247 - _ZN2at6native60_GLOBAL__N__fdc43544_27_DistributionRandomKernel_cu_f88cee4443distribution_elementwise_grid_stride_kernelImLi2EZZZNS0_9templates4cuda32random_full_64_bits_range_kernelIPNS_17CUDAGeneratorImplEEEvRNS_18TensorIteratorBaseET_ENKUlvE_clEvENKUlvE4_clEvEUlP24curandStatePhilox4_32_10E_ZNS1_27distribution_nullary_kernelIdm10ulonglong2S7_SF_ZZZS5_IS7_EvS9_SA_ENKSB_clEvENKSC_clEvEUlmE_EEvS9_T2_RKT3_T4_EUlimE0_EEvlNS_15PhiloxCudaStateET1_SJ_)
        .other          _ZN2at6native60_GLOBAL__N__fdc43544_27_DistributionRandomKernel_cu_f88cee4443distribution_elementwise_grid_stride_kernelImLi2EZZZNS0_9templates4cuda32random_full_64_bits_range_kernelIPNS_17CUDAGeneratorImplEEEvRNS_18TensorIteratorBaseET_ENKUlvE_clEvENKUlvE4_clEvEUlP24curandStatePhilox4_32_10E_ZNS1_27distribution_nullary_kernelIdm10ulonglong2S7_SF_ZZZS5_IS7_EvS9_SA_ENKSB_clEvENKSC_clEvEUlmE_EEvS9_T2_RKT3_T4_EUlimE0_EEvlNS_15PhiloxCudaStateET1_SJ_,@"STO_CUDA_ENTRY STV_DEFAULT"
_ZN2at6native60_GLOBAL__N__fdc43544_27_DistributionRandomKernel_cu_f88cee4443distribution_elementwise_grid_stride_kernelImLi2EZZZNS0_9templates4cuda32random_full_64_bits_range_kernelIPNS_17CUDAGeneratorImplEEEvRNS_18TensorIteratorBaseET_ENKUlvE_clEvENKUlvE4_clEvEUlP24curandStatePhilox4_32_10E_ZNS1_27distribution_nullary_kernelIdm10ulonglong2S7_SF_ZZZS5_IS7_EvS9_SA_ENKSB_clEvENKSC_clEvEUlmE_EEvS9_T2_RKT3_T4_EUlimE0_EEvlNS_15PhiloxCudaStateET1_SJ_:
        /* <DEDUP_REMOVED lines=111> */
.L_x_594:
[----:B------:R-:W-:-:S07]  /*06f0*/  MOV R28, 0x710 ;  /* 0x00000710001c7802 */ /* 0x000fce0000000f00 */
[----:B------:R-:W-:Y:S05]  /*0700*/  CALL.REL.NOINC `($__internal_44_$__cuda_sm20_div_s64) ;  /* 0x0000002800847944 */ /* 0x000fea0003c00000 */
[----:B------:R-:W-:Y:S01]  /*0710*/  IMAD.MOV.U32 R28, RZ, RZ, R26 ;  /* 0x000000ffff1c7224 */ /* 0x000fe200078e001a */
[----:B------:R-:W-:-:S07]  /*0720*/  MOV R29, R27 ;  /* 0x0000001b001d7202 */ /* 0x000fce0000000f00 */
.L_x_595:
        /* <DEDUP_REMOVED lines=79> */
.L_x_606:
        /* <DEDUP_REMOVED lines=13> */
.L_x_597:
[----:B0-----:R-:W-:Y:S05]  /*0cf0*/  BSYNC.RECONVERGENT B0 ;  /* 0x0000000000007941 */ /* 0x001fea0003800200 */
.L_x_596:
        /* <DEDUP_REMOVED lines=55> */
.L_x_598:
        /* <DEDUP_REMOVED lines=9> */
.L_x_599:
[----:B------:R-:W-:Y:S01]  /*1100*/  UISETP.NE.AND UP0, UPT, UR4, URZ, UPT ;  /* 0x000000ff0400728c */ /* 0x000fe2000bf05270 */
[----:B------:R-:W-:-:S08]  /*1110*/  IMAD.MOV.U32 R31, RZ, RZ, R32 ;  /* 0x000000ffff1f7224 */ /* 0x000fd000078e0020 */
[----:B------:R-:W-:Y:S05]  /*1120*/  BRA.U UP0, `(.L_x_600) ;  /* 0x0000000100387547 */ /* 0x000fea000b800000 */
[----:B------:R-:W-:Y:S02]  /*1130*/  ISETP.GE.U32.AND P0, PT, R21, UR32, PT ;  /* 0x0000002015007c0c */ /* 0x000fe4000bf06070 */
[----:B------:R-:W-:Y:S02]  /*1140*/  IADD3 R45, P1, PT, R20, R21, RZ ;  /* 0x00000015142d7210 */ /* 0x000fe40007f3e0ff */
[----:B------:R-:W-:-:S13]  /*1150*/  ISETP.GE.AND.EX P0, PT, R34, UR33, PT, P0 ;  /* 0x0000002122007c0c */ /* 0x000fda000bf06300 */
[----:B------:R-:W0:Y:S01]  /*1160*/  @!P0 LDC.64 R32, c[0x0][0x540] ;  /* 0x00015000ff208b82 */ /* 0x000e220000000a00 */
[----:B------:R-:W0:Y:S02]  /*1170*/  @!P0 I2F.F64.S64 R28, R28 ;  /* 0x0000001c001c8312 */ /* 0x000e240000301c00 */
[----:B0-----:R1:W-:Y:S01]  /*1180*/  @!P0 STG.E.64 desc[UR76][R32.64], R28 ;  /* 0x0000001c20008986 */ /* 0x0013e2000c101b4c */
[----:B------:R-:W-:Y:S02]  /*1190*/  ISETP.GE.U32.AND P0, PT, R45, UR32, PT ;  /* 0x000000202d007c0c */ /* 0x000fe4000bf06070 */
[----:B------:R-:W-:-:S04]  /*11a0*/  IADD3.X R45, PT, PT, RZ, R34, RZ, P1, !PT ;  /* 0x00000022ff2d7210 */ /* 0x000fc80000ffe4ff */
[----:B------:R-:W-:-:S13]  /*11b0*/  ISETP.GE.AND.EX P0, PT, R45, UR33, PT, P0 ;  /* 0x000000212d007c0c */ /* 0x000fda000bf06300 */
[----:B-1----:R-:W-:Y:S05]  /*11c0*/  @P0 BRA `(.L_x_601) ;  /* 0x0000001c00b40947 */ /* 0x002fea0003800000 */
[----:B------:R-:W0:Y:S01]  /*11d0*/  LDC.64 R28, c[0x0][0x540] ;  /* 0x00015000ff1c7b82 */ /* 0x000e220000000a00 */
[----:B------:R-:W0:Y:S02]  /*11e0*/  I2F.F64.S64 R30, R30 ;  /* 0x0000001e001e7312 */ /* 0x000e240000301c00 */
[----:B0-----:R1:W-:Y:S01]  /*11f0*/  STG.E.64 desc[UR76][R28.64], R30 ;  /* 0x0000001e1c007986 */ /* 0x0013e2000c101b4c */
[----:B------:R-:W-:Y:S05]  /*1200*/  BRA `(.L_x_601) ;  /* 0x0000001c00a47947 */ /* 0x000fea0003800000 */
.L_x_600:
        /* <DEDUP_REMOVED lines=233> */
.L_x_604:
[----:B------:R-:W0:Y:S01]  /*20a0*/  LDCU.64 UR48, c[0x0][0x540] ;  /* 0x0000a800ff3077ac */ /* 0x000e220008000a00 */
[----:B------:R-:W1:Y:S01]  /*20b0*/  I2F.F64.S64 R28, R28 ;  /* 0x0000001c001c7312 */ /* 0x000e620000301c00 */
[----:B0-----:R-:W-:-:S04]  /*20c0*/  IADD3 R32, P0, PT, R45, UR48, RZ ;  /* 0x000000302d207c10 */ /* 0x001fc8000ff1e0ff */
[----:B------:R-:W-:-:S05]  /*20d0*/  IADD3.X R33, PT, PT, RZ, UR49, RZ, P0, !PT ;  /* 0x00000031ff217c10 */ /* 0x000fca00087fe4ff */
[----:B-1----:R0:W-:Y:S04]  /*20e0*/  STG.E.64 desc[UR76][R32.64], R28 ;  /* 0x0000001c20007986 */ /* 0x0021e8000c101b4c */
.L_x_603:
[----:B------:R-:W-:Y:S05]  /*20f0*/  BSYNC.RECONVERGENT B0 ;  /* 0x0000000000007941 */ /* 0x000fea0003800200 */
.L_x_602:
        /* <DEDUP_REMOVED lines=245> */
.L_x_605:
[----:B------:R-:W0:Y:S01]  /*3050*/  LDCU.64 UR48, c[0x0][0x540] ;  /* 0x0000a800ff3077ac */ /* 0x000e220008000a00 */
[----:B------:R-:W1:Y:S01]  /*3060*/  I2F.F64.S64 R30, R30 ;  /* 0x0000001e001e7312 */ /* 0x000e620000301c00 */
[----:B0-----:R-:W-:-:S05]  /*3070*/  IADD3 R32, P0, PT, R32, UR48, RZ ;  /* 0x0000003020207c10 */ /* 0x001fca000ff1e0ff */
[----:B------:R-:W-:-:S05]  /*3080*/  IMAD.X R33, RZ, RZ, UR49, P0 ;  /* 0x00000031ff217e24 */ /* 0x000fca00080e06ff */
[----:B-1----:R0:W-:Y:S03]  /*3090*/  STG.E.64 desc[UR76][R32.64], R30 ;  /* 0x0000001e20007986 */ /* 0x0021e6000c101b4c */
.L_x_601:
        /* <DEDUP_REMOVED lines=8> */
        .weak           $__internal_44_$__cuda_sm20_div_s64
        .type           $__internal_44_$__cuda_sm20_div_s64,@function
        .size           $__internal_44_$__cuda_sm20_div_s64,(.L_x_2247 - $__internal_44_$__cuda_sm20_div_s64)
$__internal_44_$__cuda_sm20_div_s64:
        /* <DEDUP_REMOVED lines=76> */
[----:B------:R-:W-:Y:S06]  /*35e0*/  RET.REL.NODEC R28 `(_ZN2at6native60_GLOBAL__N__fdc43544_27_DistributionRandomKernel_cu_f88cee4443distribution_elementwise_grid_stride_kernelImLi2EZZZNS0_9templates4cuda32random_full_64_bits_range_kernelIPNS_17CUDAGeneratorImplEEEvRNS_18TensorIteratorBaseET_ENKUlvE_clEvENKUlvE4_clEvEUlP24curandStatePhilox4_32_10E_ZNS1_27distribution_nullary_kernelIdm10ulonglong2S7_SF_ZZZS5_IS7_EvS9_SA_ENKSB_clEvENKSC_clEvEUlmE_EEvS9_T2_RKT3_T4_EUlimE0_EEvlNS_15PhiloxCudaStateET1_SJ_) ;  /* 0xffffffc81c847950 */ /* 0x000fec0003c3ffff */
.L_x_607:
        /* <DEDUP_REMOVED lines=9> */
.L_x_2247:


//--------------------- .text._ZN2at6native60_GLOBAL__N__fdc43544_27_DistributionRandomKernel_cu_f88cee4443distribution_elementwise_grid_stride_kernelImLi2EZZZNS0_9templates4cuda32random_full_64_bits_range_kernelIPNS_17CUDAGeneratorImplEEEvRNS_18TensorIteratorBaseET_ENKUlvE_clEvENKUlvE4_clEvEUlP24curandStatePhilox4_32_10E_ZNS1_27distribution_nullary_kernelIdm10ulonglong2S7_SF_ZZZS5_IS7_EvS9_SA_ENKSB_clEvENKSC_clEvEUlmE_EEvS9_T2_RKT3_T4_EUlimE_EEvlNS_15PhiloxCudaStateET1_SJ_ --------------------------
	.section	.text._ZN2at6native60_GLOBAL__N__fdc43544_27_DistributionRandomKernel_cu_f88cee4443distribution_elementwise_grid_stride_kernelImLi2EZZZNS0_9templates4cuda32random_full_64_bits_range_kernelIPNS_17CUDAGeneratorImplEEEvRNS_18TensorIteratorBaseET_ENKUlvE_clEvENKUlvE4_clEvEUlP24curandStatePhilox4_32_10E_ZNS1_27distribution_nullary_kernelIdm10ulonglong2S7_SF_ZZZS5_IS7_EvS9_SA_ENKSB_clEvENKSC_clEvEUlmE_EEvS9_T2_RKT3_T4_EUlimE_EEvlNS_15PhiloxCudaStateET1_SJ_,"ax",@progbits
	.align	128
.text._ZN2at6native60_GLOBAL__N__fdc43544_27_DistributionRandomKernel_cu_f88cee4443distribution_elementwise_grid_stride_kernelImLi2EZZZNS0_9templates4cuda32random_full_64_bits_range_kernelIPNS_17CUDAGeneratorImplEEEvRNS_18TensorIteratorBaseET_ENKUlvE_clEvENKUlvE4_clEvEUlP24curandStatePhilox4_32_10E_ZNS1_27distribution_nullary_kernelIdm10ulonglong2S7_SF_ZZZS5_IS7_EvS9_SA_ENKSB_clEvENKSC_clEvEUlmE_EEvS9_T2_RKT3_T4_EUlimE_EEvlNS_15PhiloxCudaStateET1_SJ_:
        .type           _ZN2at6native60_GLOBAL__N__fdc43544_27_DistributionRandomKernel_cu_f88cee4443distribution_elementwise_grid_stride_kernelImLi2EZZZNS0_9templates4cuda32random_full_64_bits_range_kernelIPNS_17CUDAGeneratorImplEEEvRNS_18TensorIteratorBaseET_ENKUlvE_clEvENKUlvE4_clEvEUlP24curandStatePhilox4_32_10E_ZNS1_27distribution_nullary_kernelIdm10ulonglong2S7_SF_ZZZS5_IS7_EvS9_SA_ENKSB_clEvENKSC_clEvEUlmE_EEvS9_T2_RKT3_T4_EUlimE_EEvlNS_15PhiloxCudaStateET1_SJ_,@function
        .size           _ZN2at6native60_GLOBAL__N__fdc43544_27_DistributionRandomKernel_cu_f88cee4443distribution_elementwise_grid_stride_kernelImLi2EZZZNS0_9templates4cuda32random_full_64_bits_range_kernelIPNS_17CUDAGeneratorImplEEEvRNS_18TensorIteratorBaseET_ENKUlvE_clEvENKUlvE4_clEvEUlP24curandStatePhilox4_32_10E_ZNS1_27distribution_nullary_kernelIdm10ulonglong2S7_SF_ZZZS5_IS7_EvS9_SA_ENKSB_clEvENKSC_clEvEUlmE_EEvS9_T2_RKT3_T4_EUlimE_EEvlNS_15PhiloxCudaStateET1_SJ_,(.L_x_2249 - _ZN2at6native60_GLOBAL__N__fdc43544_27_DistributionRandomKernel_cu_f88cee4443distribution_elementwise_grid_stride_kernelImLi2EZZZNS0_9templates4cuda32random_full_64_bits_range_kernelIPNS_17CUDAGeneratorImplEEEvRNS_18TensorIteratorBaseET_ENKUlvE_clEvENKUlvE4_clEvEUlP24curandStatePhilox4_32_10E_ZNS1_27distribution_nullary_kernelIdm10ulonglong2S7_SF_ZZZS5_IS7_EvS9_SA_ENKSB_clEvENKSC_clEvEUlmE_EEvS9_T2_RKT3_T4_EUlimE_EEvlNS_15PhiloxCudaStateET1_SJ_)
        .other          _ZN2at6native60_GLOBAL__N__fdc43544_27_DistributionRandomKernel_cu_f88cee4443distribution_elementwise_grid_stride_kernelImLi2EZZZNS0_9templates4cuda32random_full_64_bits_range_kernelIPNS_17CUDAGeneratorImplEEEvRNS_18TensorIteratorBaseET_ENKUlvE_clEvENKUlvE4_clEvEUlP24curandStatePhilox4_32_10E_ZNS1_27distribution_nullary_kernelIdm10ulonglong2S7_SF_ZZZS5_IS7_EvS9_SA_ENKSB_clEvENKSC_clEvEUlmE_EEvS9_T2_RKT3_T4_EUlimE_EEvlNS_15PhiloxCudaStateET1_SJ_,@"STO_CUDA_ENTRY STV_DEFAULT"
_ZN2at6native60_GLOBAL__N__fdc43544_27_DistributionRandomKernel_cu_f88cee4443distribution_elementwise_grid_stride_kernelImLi2EZZZNS0_9templates4cuda32random_full_64_bits_range_kernelIPNS_17CUDAGeneratorImplEEEvRNS_18TensorIteratorBaseET_ENKUlvE_clEvENKUlvE4_clEvEUlP24curandStatePhilox4_32_10E_ZNS1_27distribution_nullary_kernelIdm10ulonglong2S7_SF_ZZZS5_IS7_EvS9_SA_ENKSB_clEvENKSC_clEvEUlmE_EEvS9_T2_RKT3_T4_EUlimE_EEvlNS_15PhiloxCudaStateET1_SJ_:
        /* <DEDUP_REMOVED lines=113> */
.L_x_608:
[----:B------:R-:W-:-:S07]  /*0710*/  MOV R30, 0x730 ;  /* 0x00000730001e7802 */ /* 0x000fce0000000f00 */
[----:B------:R-:W-:Y:S05]  /*0720*/  CALL.REL.NOINC `($__internal_45_$__cuda_sm20_div_s64) ;  /* 0x0000000400e47944 */ /* 0x000fea0003c00000 */
.L_x_609:
        /* <DEDUP_REMOVED lines=16> */
.L_x_617:
        /* <DEDUP_REMOVED lines=13> */
.L_x_611:
[----:B-12---:R-:W-:Y:S05]  /*0900*/  BSYNC.RECONVERGENT B0 ;  /* 0x0000000000007941 */ /* 0x006fea0003800200 */
.L_x_610:
        /* <DEDUP_REMOVED lines=51> */
.L_x_612:
        /* <DEDUP_REMOVED lines=9> */
.L_x_613:
        /* <DEDUP_REMOVED lines=9> */
[----:B------:R-:W0:Y:S04]  /*0d60*/  I2F.F64.S64 R40, R40 ;  /* 0x0000002800287312 */ /* 0x000e280000301c00 */
[----:B------:R-:W-:-:S04]  /*0d70*/  IADD3 R28, P0, PT, R29, UR8, RZ ;  /* 0x000000081d1c7c10 */ /* 0x000fc8000ff1e0ff */
[----:B------:R-:W-:-:S05]  /*0d80*/  LEA.HI.X.SX32 R29, R29, UR9, 0x1, P0 ;  /* 0x000000091d1d7c11 */ /* 0x000fca00080f0eff */
[----:B0-----:R0:W-:Y:S04]  /*0d90*/  STG.E.64 desc[UR6][R28.64], R40 ;  /* 0x000000281c007986 */ /* 0x0011e8000c101b06 */
.L_x_615:
[----:B------:R-:W-:Y:S05]  /*0da0*/  BSYNC.RECONVERGENT B0 ;  /* 0x0000000000007941 */ /* 0x000fea0003800200 */
.L_x_614:
[----:B------:R-:W-:Y:S05]  /*0db0*/  @P1 BRA `(.L_x_616) ;  /* 0x0000000000141947 */ /* 0x000fea0003800000 */
[----:B0-----:R-:W-:Y:S01]  /*0dc0*/  IMAD R29, R47, UR4, RZ ;  /* 0x000000042f1d7c24 */ /* 0x001fe2000f8e02ff */
[----:B------:R-:W0:Y:S04]  /*0dd0*/  I2F.F64.S64 R30, R30 ;  /* 0x0000001e001e7312 */ /* 0x000e280000301c00 */
[----:B------:R-:W-:-:S04]  /*0de0*/  IADD3 R28, P0, PT, R29, UR8, RZ ;  /* 0x000000081d1c7c10 */ /* 0x000fc8000ff1e0ff */
[----:B------:R-:W-:-:S05]  /*0df0*/  LEA.HI.X.SX32 R29, R29, UR9, 0x1, P0 ;  /* 0x000000091d1d7c11 */ /* 0x000fca00080f0eff */
[----:B0-----:R1:W-:Y:S04]  /*0e00*/  STG.E.64 desc[UR6][R28.64], R30 ;  /* 0x0000001e1c007986 */ /* 0x0013e8000c101b06 */
.L_x_616:
[----:B------:R-:W-:Y:S01]  /*0e10*/  IADD3 R35, P0, PT, R38, R35, RZ ;  /* 0x0000002326237210 */ /* 0x000fe20007f1e0ff */
[----:B------:R-:W-:Y:S05]  /*0e20*/  WARPSYNC.ALL ;  /* 0x0000000000007948 */ /* 0x000fea0003800000 */
[----:B------:R-:W-:Y:S01]  /*0e30*/  IADD3.X R34, PT, PT, RZ, R34, RZ, P0, !PT ;  /* 0x00000022ff227210 */ /* 0x000fe200007fe4ff */
[----:B------:R-:W-:Y:S01]  /*0e40*/  BAR.SYNC.DEFER_BLOCKING 0x0 ;  /* 0x0000000000007b1d */ /* 0x000fe20000010000 */
[----:B------:R-:W-:Y:S01]  /*0e50*/  ISETP.GE.U32.AND P0, PT, R35, R24, PT ;  /* 0x000000182300720c */ /* 0x000fe20003f06070 */
[----:B0-----:R-:W-:Y:S01]  /*0e60*/  IMAD.MOV.U32 R40, RZ, RZ, R22 ;  /* 0x000000ffff287224 */ /* 0x001fe200078e0016 */
[----:B------:R-:W-:Y:S01]  /*0e70*/  MOV R42, R33 ;  /* 0x00000021002a7202 */ /* 0x000fe20000000f00 */
[----:B------:R-:W-:Y:S01]  /*0e80*/  IMAD.MOV.U32 R41, RZ, RZ, R32 ;  /* 0x000000ffff297224 */ /* 0x000fe200078e0020 */
[----:B------:R-:W-:-:S13]  /*0e90*/  ISETP.GE.AND.EX P0, PT, R34, R45, PT, P0 ;  /* 0x0000002d2200720c */ /* 0x000fda0003f06300 */
[----:B------:R-:W-:Y:S05]  /*0ea0*/  @!P0 BRA `(.L_x_617) ;  /* 0xfffffff800608947 */ /* 0x000fea000383ffff */
[----:B------:R-:W-:Y:S05]  /*0eb0*/  EXIT ;  /* 0x000000000000794d */ /* 0x000fea0003800000 */
        .weak           $__internal_45_$__cuda_sm20_div_s64
        .type           $__internal_45_$__cuda_sm20_div_s64,@function
        .size           $__internal_45_$__cuda_sm20_div_s64,(.L_x_2249 - $__internal_45_$__cuda_sm20_div_s64)
$__internal_45_$__cuda_sm20_div_s64:
        /* <DEDUP_REMOVED lines=77> */
[----:B------:R-:W-:Y:S06]  /*1390*/  RET.REL.NODEC R30 `(_ZN2at6native60_GLOBAL__N__fdc43544_27_DistributionRandomKernel_cu_f88cee4443distribution_elementwise_grid_stride_kernelImLi2EZZZNS0_9templates4cuda32random_full_64_bits_range_kernelIPNS_17CUDAGeneratorImplEEEvRNS_18TensorIteratorBaseET_ENKUlvE_clEvENKUlvE4_clEvEUlP24curandStatePhilox4_32_10E_ZNS1_27distribution_nullary_kernelIdm10ulonglong2S7_SF_ZZZS5_IS7_EvS9_SA_ENKSB_clEvENKSC_clEvEUlmE_EEvS9_T2_RKT3_T4_EUlimE_EEvlNS_15PhiloxCudaStateET1_SJ_) ;  /* 0xffffffec1e187950 */ /* 0x000fec0003c3ffff */
.L_x_618:
        /* <DEDUP_REMOVED lines=14> */
.L_x_2249:


//--------------------- .text._ZN2at6native60_GLOBAL__N__fdc43544_27_DistributionRandomKernel_cu_f88cee4443distribution_elementwise_grid_stride_kernelImLi2EZZZNS0_9templates4cuda32random_full_64_bits_range_kernelIPNS_17CUDAGeneratorImplEEEvRNS_18TensorIteratorBaseET_ENKUlvE_clEvENKUlvE3_clEvEUlP24curandStatePhilox4_32_10E_ZNS1_27distribution_nullary_kernelIsm10ulonglong2S7_SF_ZZZS5_IS7_EvS9_SA_ENKSB_clEvENKSC_clEvEUlmE_EEvS9_T2_RKT3_T4_EUlimE0_EEvlNS_15PhiloxCudaStateET1_SJ_ --------------------------
	.section	.text._ZN2at6native60_GLOBAL__N__fdc43544_27_DistributionRandomKernel_cu_f88cee4443distribution_elementwise_grid_stride_kernelImLi2EZZZNS0_9templates4cuda32random_full_64_bits_range_kernelIPNS_17CUDAGeneratorImplEEEvRNS_18TensorIteratorBaseET_ENKUlvE_clEvENKUlvE3_clEvEUlP24curandStatePhilox4_32_10E_ZNS1_27distribution_nullary_kernelIsm10ulonglong2S7_SF_ZZZS5_IS7_EvS9_SA_ENKSB_clEvENKSC_clEvEUlmE_EEvS9_T2_RKT3_T4_EUlimE0_EEvlNS_15PhiloxCudaStateET1_SJ_,"ax",@progbits
	.align	128
.text._ZN2at6native60_GLOBAL__N__fdc43544_27_DistributionRandomKernel_cu_f88cee4443distribution_elementwise_grid_stride_kernelImLi2EZZZNS0_9templates4cuda32random_full_64_bits_range_kernelIPNS_17CUDAGeneratorImplEEEvRNS_18TensorIteratorBaseET_ENKUlvE_clEvENKUlvE3_clEvEUlP24curandStatePhilox4_32_10E_ZNS1_27distribution_nullary_kernelIsm10ulonglong2S7_SF_ZZZS5_IS7_EvS9_SA_ENKSB_clEvENKSC_clEvEUlmE_EEvS9_T2_RKT3_T4_EUlimE0_EEvlNS_15PhiloxCudaStateET1_SJ_:
        .type           _ZN2at6native60_GLOBAL__N__fdc43544_27_DistributionRandomKernel_cu_f88cee4443distribution_elementwise_grid_stride_kernelImLi2EZZZNS0_9templates4cuda32random_full_64_bits_range_kernelIPNS_17CUDAGeneratorImplEEEvRNS_18TensorIteratorBaseET_ENKUlvE_clEvENKUlvE3_clEvEUlP24curandStatePhilox4_32_10E_ZNS1_27distribution_nullary_kernelIsm10ulonglong2S7_SF_ZZZS5_IS7_EvS9_SA_ENKSB_clEvENKSC_clEvEUlmE_EEvS9_T2_RKT3_T4_EUlimE0_EEvlNS_15PhiloxCudaStateET1_SJ_,@function
        .size           _ZN2at6native60_GLOBAL__N__fdc43544_27_DistributionRandomKernel_cu_f88cee4443distribution_elementwise_grid_stride_kernelImLi2EZZZNS0_9templates4cuda32random_full_64_bits_range_kernelIPNS_17CUDAGeneratorImplEEEvRNS_18TensorIteratorBaseET_ENKUlvE_clEvENKUlvE3_clEvEUlP24curandStatePhilox4_32_10E_ZNS1_27distribution_nullary_kernelIsm10ulonglong2S7_SF_ZZZS5_IS7_EvS9_SA_ENKSB_clEvENKSC_clEvEUlmE_EEvS9_T2_RKT3_T4_EUlimE0_EEvlNS_15PhiloxCudaStateET1_SJ_,(.L_x_2251 - _ZN2at6native60_GLOBAL__N__fdc43544_27_DistributionRandomKernel_cu_f88cee4443distribution_elementwise_grid_stride_kernelImLi2EZZZNS0_9templates4cuda32random_full_64_bits_range_kernelIPNS_17CUDAGeneratorImplEEEvRNS_18TensorIteratorBaseET_ENKUlvE_clEvENKUlvE3_clEvEUlP24curandStatePhilox4_32_10E_ZNS1_27distribution_nullary_kernelIsm10ulonglong2S7_SF_ZZZS5_IS7_EvS9_SA_ENKSB_clEvENKSC_clEvEUlmE_EEvS9_T2_RKT3_T4_EUlimE0_EEvlNS_15PhiloxCudaStateET1_SJ_)
        .other          _ZN2at6native60_GLOBAL__N__fdc43544_27_DistributionRandomKernel_cu_f88cee4443distribution_elementwise_grid_stride_kernelImLi2EZZZNS0_9templates4cuda32random_full_64_bits_range_kernelIPNS_17CUDAGeneratorImplEEEvRNS_18TensorIteratorBaseET_ENKUlvE_clEvENKUlvE3_clEvEUlP24curandStatePhilox4_32_10E_ZNS1_27distribution_nullary_kernelIsm10ulonglong2S7_SF_ZZZS5_IS7_EvS9_SA_ENKSB_clEvENKSC_clEvEUlmE_EEvS9_T2_RKT3_T4_EUlimE0_EEvlNS_15PhiloxCudaStateET1_SJ_,@"STO_CUDA_ENTRY STV_DEFAULT"
_ZN2at6native60_GLOBAL__N__fdc43544_27_DistributionRandomKernel_cu_f88cee4443distribution_elementwise_grid_stride_kernelImLi2EZZZNS0_9templates4cuda32random_full_64_bits_range_kernelIPNS_17CUDAGeneratorImplEEEvRNS_18TensorIteratorBaseET_ENKUlvE_clEvENKUlvE3_clEvEUlP24curandStatePhilox4_32_10E_ZNS1_27distribution_nullary_kernelIsm10ulonglong2S7_SF_ZZZS5_IS7_EvS9_SA_ENKSB_clEvENKSC_clEvEUlmE_EEvS9_T2_RKT3_T4_EUlimE0_EEvlNS_15PhiloxCudaStateET1_SJ_:
        /* <DEDUP_REMOVED lines=107> */
.L_x_619:
[----:B------:R-:W-:-:S07]  /*06b0*/  MOV R34, 0x6d0 ;  /* 0x000006d000227802 */ /* 0x000fce0000000f00 */
[----:B------:R-:W-:Y:S05]  /*06c0*/  CALL.REL.NOINC `($__internal_46_$__cuda_sm20_div_s64) ;  /* 0x0000002800287944 */ /* 0x000fea0003c00000 */
.L_x_620:
        /* <DEDUP_REMOVED lines=82> */
.L_x_631:
        /* <DEDUP_REMOVED lines=13> */
.L_x_622:
[----:B0-----:R-:W-:Y:S05]  /*0cc0*/  BSYNC.RECONVERGENT B0 ;  /* 0x0000000000007941 */ /* 0x001fea0003800200 */
.L_x_621:
        /* <DEDUP_REMOVED lines=52> */
.L_x_623:
[----:B------:R-:W-:Y:S01]  /*1010*/  ISETP.NE.AND P0, PT, R37, 0x3, PT ;  /* 0x000000032500780c */ /* 0x000fe20003f05270 */
[----:B------:R-:W-:Y:S01]  /*1020*/  IMAD.MOV.U32 R40, RZ, RZ, R36 ;  /* 0x000000ffff287224 */ /* 0x000fe200078e0024 */
[----:B------:R-:W-:-:S11]  /*1030*/  MOV R39, R42 ;  /* 0x0000002a00277202 */ /* 0x000fd60000000f00 */
[----:B------:R-:W-:Y:S02]  /*1040*/  @P0 MOV R39, R41 ;  /* 0x0000002900270202 */ /* 0x000fe40000000f00 */
[----:B------:R-:W-:-:S07]  /*1050*/  @P0 MOV R40, R38 ;  /* 0x0000002600280202 */ /* 0x000fce0000000f00 */
.L_x_624:
[----:B------:R-:W-:-:S09]  /*1060*/  UISETP.NE.AND UP0, UPT, UR4, URZ, UPT ;  /* 0x000000ff0400728c */ /* 0x000fd2000bf05270 */
[----:B------:R-:W-:Y:S05]  /*1070*/  BRA.U UP0, `(.L_x_625) ;  /* 0x0000000100307547 */ /* 0x000fea000b800000 */
[----:B------:R-:W-:Y:S02]  /*1080*/  ISETP.GE.U32.AND P0, PT, R18, UR32, PT ;  /* 0x0000002012007c0c */ /* 0x000fe4000bf06070 */
[----:B------:R-:W-:Y:S02]  /*1090*/  IADD3 R41, P1, PT, R17, R18, RZ ;  /* 0x0000001211297210 */ /* 0x000fe40007f3e0ff */
[----:B------:R-:W-:-:S13]  /*10a0*/  ISETP.GE.AND.EX P0, PT, R28, UR33, PT, P0 ;  /* 0x000000211c007c0c */ /* 0x000fda000bf06300 */
[----:B------:R-:W0:Y:S02]  /*10b0*/  @!P0 LDC.64 R26, c[0x0][0x540] ;  /* 0x00015000ff1a8b82 */ /* 0x000e240000000a00 */
[----:B0-----:R1:W-:Y:S01]  /*10c0*/  @!P0 STG.E.U16 desc[UR76][R26.64], R39 ;  /* 0x000000271a008986 */ /* 0x0013e2000c10154c */
[----:B------:R-:W-:Y:S01]  /*10d0*/  ISETP.GE.U32.AND P0, PT, R41, UR32, PT ;  /* 0x0000002029007c0c */ /* 0x000fe2000bf06070 */
[----:B------:R-:W-:-:S05]  /*10e0*/  IMAD.X R41, RZ, RZ, R28, P1 ;  /* 0x000000ffff297224 */ /* 0x000fca00008e061c */
[----:B------:R-:W-:-:S13]  /*10f0*/  ISETP.GE.AND.EX P0, PT, R41, UR33, PT, P0 ;  /* 0x0000002129007c0c */ /* 0x000fda000bf06300 */
[----:B-1----:R-:W-:Y:S05]  /*1100*/  @P0 BRA `(.L_x_626) ;  /* 0x0000001c00780947 */ /* 0x002fea0003800000 */
[----:B------:R-:W0:Y:S02]  /*1110*/  LDC.64 R26, c[0x0][0x540] ;  /* 0x00015000ff1a7b82 */ /* 0x000e240000000a00 */
[----:B0-----:R1:W-:Y:S01]  /*1120*/  STG.E.U16 desc[UR76][R26.64], R40 ;  /* 0x000000281a007986 */ /* 0x0013e2000c10154c */
[----:B------:R-:W-:Y:S05]  /*1130*/  BRA `(.L_x_626) ;  /* 0x0000001c006c7947 */ /* 0x000fea0003800000 */
.L_x_625:
        /* <DEDUP_REMOVED lines=233> */
.L_x_629:
[----:B------:R-:W0:Y:S02]  /*1fd0*/  LDCU.64 UR48, c[0x0][0x540] ;  /* 0x0000a800ff3077ac */ /* 0x000e240008000a00 */
[----:B0-----:R-:W-:-:S04]  /*1fe0*/  IADD3 R26, P0, PT, R41, UR48, RZ ;  /* 0x00000030291a7c10 */ /* 0x001fc8000ff1e0ff */
[----:B------:R-:W-:-:S05]  /*1ff0*/  IADD3.X R27, PT, PT, RZ, UR49, RZ, P0, !PT ;  /* 0x00000031ff1b7c10 */ /* 0x000fca00087fe4ff */
[----:B------:R0:W-:Y:S04]  /*2000*/  STG.E.U16 desc[UR76][R26.64], R39 ;  /* 0x000000271a007986 */ /* 0x0001e8000c10154c */
.L_x_628:
[----:B------:R-:W-:Y:S05]  /*2010*/  BSYNC.RECONVERGENT B0 ;  /* 0x0000000000007941 */ /* 0x000fea0003800200 */
.L_x_627:
        /* <DEDUP_REMOVED lines=233> */
.L_x_630:
[----:B------:R-:W0:Y:S02]  /*2eb0*/  LDCU.64 UR48, c[0x0][0x540] ;  /* 0x0000a800ff3077ac */ /* 0x000e240008000a00 */
[----:B0-----:R-:W-:-:S04]  /*2ec0*/  IADD3 R26, P0, PT, R39, UR48, RZ ;  /* 0x00000030271a7c10 */ /* 0x001fc8000ff1e0ff */
[----:B------:R-:W-:-:S05]  /*2ed0*/  IADD3.X R27, PT, PT, RZ, UR49, RZ, P0, !PT ;  /* 0x00000031ff1b7c10 */ /* 0x000fca00087fe4ff */
[----:B------:R0:W-:Y:S04]  /*2ee0*/  STG.E.U16 desc[UR76][R26.64], R40 ;  /* 0x000000281a007986 */ /* 0x0001e8000c10154c */
.L_x_626:
        /* <DEDUP_REMOVED lines=8> */
        .weak           $__internal_46_$__cuda_sm20_div_s64
        .type           $__internal_46_$__cuda_sm20_div_s64,@function
        .size           $__internal_46_$__cuda_sm20_div_s64,(.L_x_2251 - $__internal_46_$__cuda_sm20_div_s64)
$__internal_46_$__cuda_sm20_div_s64:
        /* <DEDUP_REMOVED lines=77> */
[----:B------:R-:W-:Y:S06]  /*3440*/  RET.REL.NODEC R34 `(_ZN2at6native60_GLOBAL__N__fdc43544_27_DistributionRandomKernel_cu_f88cee4443distribution_elementwise_grid_stride_kernelImLi2EZZZNS0_9templates4cuda32random_full_64_bits_range_kernelIPNS_17CUDAGeneratorImplEEEvRNS_18TensorIteratorBaseET_ENKUlvE_clEvENKUlvE3_clEvEUlP24curandStatePhilox4_32_10E_ZNS1_27distribution_nullary_kernelIsm10ulonglong2S7_SF_ZZZS5_IS7_EvS9_SA_ENKSB_clEvENKSC_clEvEUlmE_EEvS9_T2_RKT3_T4_EUlimE0_EEvlNS_15PhiloxCudaStateET1_SJ_) ;  /* 0xffffffc822ec7950 */ /* 0x000fec0003c3ffff */
.L_x_632:
        /* <DEDUP_REMOVED lines=11> */
.L_x_2251:


//--------------------- .text._ZN2at6native60_GLOBAL__N__fdc43544_27_DistributionRandomKernel_cu_f88cee4443distribution_elementwise_grid_stride_kernelImLi2EZZZNS0_9templates4cuda32random_full_64_bits_range_kernelIPNS_17CUDAGeneratorImplEEEvRNS_18TensorIteratorBaseET_ENKUlvE_clEvENKUlvE3_clEvEUlP24curandStatePhilox4_32_10E_ZNS1_27distribution_nullary_kernelIsm10ulonglong2S7_SF_ZZZS5_IS7_EvS9_SA_ENKSB_clEvENKSC_clEvEUlmE_EEvS9_T2_RKT3_T4_EUlimE_EEvlNS_15PhiloxCudaStateET1_SJ_ --------------------------
	.section	.text._ZN2at6native60_GLOBAL__N__fdc43544_27_DistributionRandomKernel_cu_f88cee4443distribution_elementwise_grid_stride_kernelImLi2EZZZNS0_9templates4cuda32random_full_64_bits_range_kernelIPNS_17CUDAGeneratorImplEEEvRNS_18TensorIteratorBaseET_ENKUlvE_clEvENKUlvE3_clEvEUlP24curandStatePhilox4_32_10E_ZNS1_27distribution_nullary_kernelIsm10ulonglong2S7_SF_ZZZS5_IS7_EvS9_SA_ENKSB_clEvENKSC_clEvEUlmE_EEvS9_T2_RKT3_T4_EUlimE_EEvlNS_15PhiloxCudaStateET1_SJ_,"ax",@progbits
	.align	128
.text._ZN2at6native60_GLOBAL__N__fdc43544_27_DistributionRandomKernel_cu_f88cee4443distribution_elementwise_grid_stride_kernelImLi2EZZZNS0_9templates4cuda32random_full_64_bits_range_kernelIPNS_17CUDAGeneratorImplEEEvRNS_18TensorIteratorBaseET_ENKUlvE_clEvENKUlvE3_clEvEUlP24curandStatePhilox4_32_10E_ZNS1_27distribution_nullary_kernelIsm10ulonglong2S7_SF_ZZZS5_IS7_EvS9_SA_ENKSB_clEvENKSC_clEvEUlmE_EEvS9_T2_RKT3_T4_EUlimE_EEvlNS_15PhiloxCudaStateET1_SJ_:
        .type           _ZN2at6native60_GLOBAL__N__fdc43544_27_DistributionRandomKernel_cu_f88cee4443distribution_elementwise_grid_stride_kernelImLi2EZZZNS0_9templates4cuda32random_full_64_bits_range_kernelIPNS_17CUDAGeneratorImplEEEvRNS_18TensorIteratorBaseET_ENKUlvE_clEvENKUlvE3_clEvEUlP24curandStatePhilox4_32_10E_ZNS1_27distribution_nullary_kernelIsm10ulonglong2S7_SF_ZZZS5_IS7_EvS9_SA_ENKSB_clEvENKSC_clEvEUlmE_EEvS9_T2_RKT3_T4_EUlimE_EEvlNS_15PhiloxCudaStateET1_SJ_,@function
        .size           _ZN2at6native60_GLOBAL__N__fdc43544_27_DistributionRandomKernel_cu_f88cee4443distribution_elementwise_grid_stride_kernelImLi2EZZZNS0_9templates4cuda32random_full_64_bits_range_kernelIPNS_17CUDAGeneratorImplEEEvRNS_18TensorIteratorBaseET_ENKUlvE_clEvENKUlvE3_clEvEUlP24curandStatePhilox4_32_10E_ZNS1_27distribution_nullary_kernelIsm10ulonglong2S7_SF_ZZZS5_IS7_EvS9_SA_ENKSB_clEvENKSC_clEvEUlmE_EEvS9_T2_RKT3_T4_EUlimE_EEvlNS_15PhiloxCudaStateET1_SJ_,(.L_x_2253 - _ZN2at6native60_GLOBAL__N__fdc43544_27_DistributionRandomKernel_cu_f88cee4443distribution_elementwise_grid_stride_kernelImLi2EZZZNS0_9templates4cuda32random_full_64_bits_range_kernelIPNS_17CUDAGeneratorImplEEEvRNS_18TensorIteratorBaseET_ENKUlvE_clEvENKUlvE3_clEvEUlP24curandStatePhilox4_32_10E_ZNS1_27distribution_nullary_kernelIsm10ulonglong2S7_SF_ZZZS5_IS7_EvS9_SA_ENKSB_clEvENKSC_clEvEUlmE_EEvS9_T2_RKT3_T4_EUlimE_EEvlNS_15PhiloxCudaStateET1_SJ_)
        .other          _ZN2at6native60_GLOBAL__N__fdc43544_27_DistributionRandomKernel_cu_f88cee4443distribution_elementwise_grid_stride_kernelImLi2EZZZNS0_9templates4cuda32random_full_64_bits_range_kernelIPNS_17CUDAGeneratorImplEEEvRNS_18TensorIteratorBaseET_ENKUlvE_clEvENKUlvE3_clEvEUlP24curandStatePhilox4_32_10E_ZNS1_27distribution_nullary_kernelIsm10ulonglong2S7_SF_ZZZS5_IS7_EvS9_SA_ENKSB_clEvENKSC_clEvEUlmE_EEvS9_T2_RKT3_T4_EUlimE_EEvlNS_15PhiloxCudaStateET1_SJ_,@"STO_CUDA_ENTRY STV_DEFAULT"
_ZN2at6native60_GLOBAL__N__fdc43544_27_DistributionRandomKernel_cu_f88cee4443distribution_elementwise_grid_stride_kernelImLi2EZZZNS0_9templates4cuda32random_full_64_bits_range_kernelIPNS_17CUDAGeneratorImplEEEvRNS_18TensorIteratorBaseET_ENKUlvE_clEvENKUlvE3_clEvEUlP24curandStatePhilox4_32_10E_ZNS1_27distribution_nullary_kernelIsm10ulonglong2S7_SF_ZZZS5_IS7_EvS9_SA_ENKSB_clEvENKSC_clEvEUlmE_EEvS9_T2_RKT3_T4_EUlimE_EEvlNS_15PhiloxCudaStateET1_SJ_:
        /* <DEDUP_REMOVED lines=108> */
.L_x_633:
[----:B------:R-:W-:-:S07]  /*06c0*/  MOV R24, 0x6e0 ;  /* 0x000006e000187802 */ /* 0x000fce0000000f00 */
[----:B------:R-:W-:Y:S05]  /*06d0*/  CALL.REL.NOINC `($__internal_47_$__cuda_sm20_div_s64) ;  /* 0x0000000400c07944 */ /* 0x000fea0003c00000 */
.L_x_634:
        /* <DEDUP_REMOVED lines=17> */
.L_x_639:
        /* <DEDUP_REMOVED lines=13> */
.L_x_636:
[----:B0-----:R-:W-:Y:S05]  /*08c0*/  BSYNC.RECONVERGENT B0 ;  /* 0x0000000000007941 */ /* 0x001fea0003800200 */
.L_x_635:
        /* <DEDUP_REMOVED lines=48> */
.L_x_637:
[----:B------:R-:W-:Y:S01]  /*0bd0*/  ISETP.NE.AND P0, PT, R36, 0x3, PT ;  /* 0x000000032400780c */ /* 0x000fe20003f05270 */
[----:B------:R-:W-:Y:S02]  /*0be0*/  IMAD.MOV.U32 R38, RZ, RZ, R22 ;  /* 0x000000ffff267224 */ /* 0x000fe400078e0016 */
[----:B------:R-:W-:-:S10]  /*0bf0*/  IMAD.MOV.U32 R41, RZ, RZ, R35 ;  /* 0x000000ffff297224 */ /* 0x000fd400078e0023 */
[----:B------:R-:W-:Y:S01]  /*0c00*/  @P0 MOV R38, R40 ;  /* 0x0000002800260202 */ /* 0x000fe20000000f00 */
[----:B------:R-:W-:-:S07]  /*0c10*/  @P0 IMAD.MOV.U32 R41, RZ, RZ, R20 ;  /* 0x000000ffff290224 */ /* 0x000fce00078e0014 */
.L_x_638:
        /* <DEDUP_REMOVED lines=15> */
[----:B------:R1:W-:Y:S01]  /*0d10*/  @!P0 STG.E.U16 desc[UR6][R22.64], R38 ;  /* 0x0000002616008986 */ /* 0x0003e2000c101506 */
        /* <DEDUP_REMOVED lines=8> */
[----:B------:R1:W-:Y:S01]  /*0da0*/  @!P1 STG.E.U16 desc[UR6][R24.64], R41 ;  /* 0x0000002918009986 */ /* 0x0003e2000c101506 */
[----:B------:R-:W-:Y:S06]  /*0db0*/  BAR.SYNC.DEFER_BLOCKING 0x0 ;  /* 0x0000000000007b1d */ /* 0x000fec0000010000 */
[----:B------:R-:W-:Y:S05]  /*0dc0*/  @!P0 BRA `(.L_x_639) ;  /* 0xfffffff800888947 */ /* 0x000fea000383ffff */
[----:B------:R-:W-:Y:S05]  /*0dd0*/  EXIT ;  /* 0x000000000000794d */ /* 0x000fea0003800000 */
        .weak           $__internal_47_$__cuda_sm20_div_s64
        .type           $__internal_47_$__cuda_sm20_div_s64,@function
        .size           $__internal_47_$__cuda_sm20_div_s64,(.L_x_2253 - $__internal_47_$__cuda_sm20_div_s64)
$__internal_47_$__cuda_sm20_div_s64:
        /* <DEDUP_REMOVED lines=77> */
[----:B------:R-:W-:Y:S06]  /*12b0*/  RET.REL.NODEC R24 `(_ZN2at6native60_GLOBAL__N__fdc43544_27_DistributionRandomKernel_cu_f88cee4443distribution_elementwise_grid_stride_kernelImLi2EZZZNS0_9templates4cuda32random_full_64_bits_range_kernelIPNS_17CUDAGeneratorImplEEEvRNS_18TensorIteratorBaseET_ENKUlvE_clEvENKUlvE3_clEvEUlP24curandStatePhilox4_32_10E_ZNS1_27distribution_nullary_kernelIsm10ulonglong2S7_SF_ZZZS5_IS7_EvS9_SA_ENKSB_clEvENKSC_clEvEUlmE_EEvS9_T2_RKT3_T4_EUlimE_EEvlNS_15PhiloxCudaStateET1_SJ_) ;  /* 0xffffffec18507950 */ /* 0x000fec0003c3ffff */
.L_x_640:
        /* <DEDUP_REMOVED lines=12> */
.L_x_2253:


//--------------------- .text._ZN2at6native60_GLOBAL__N__fdc43544_27_DistributionRandomKernel_cu_f88cee4443distribution_elementwise_grid_stride_kernelImLi2EZZZNS0_9templates4cuda32random_full_64_bits_range_kernelIPNS_17CUDAGeneratorImplEEEvRNS_18TensorIteratorBaseET_ENKUlvE_clEvENKUlvE2_clEvEUlP24curandStatePhilox4_32_10E_ZNS1_27distribution_nullary_kernelIlm10ulonglong2S7_SF_ZZZS5_IS7_EvS9_SA_ENKSB_clEvENKSC_clEvEUlmE_EEvS9_T2_RKT3_T4_EUlimE0_EEvlNS_15PhiloxCudaStateET1_SJ_ --------------------------
	.section	.text._ZN2at6native60_GLOBAL__N__fdc43544_27_DistributionRandomKernel_cu_f88cee4443distribution_elementwise_grid_stride_kernelImLi2EZZZNS0_9templates4cuda32random_full_64_bits_range_kernelIPNS_17CUDAGeneratorImplEEEvRNS_18TensorIteratorBaseET_ENKUlvE_clEvENKUlvE2_clEvEUlP24curandStatePhilox4_32_10E_ZNS1_27distribution_nullary_kernelIlm10ulonglong2S7_SF_ZZZS5_IS7_EvS9_SA_ENKSB_clEvENKSC_clEvEUlmE_EEvS9_T2_RKT3_T4_EUlimE0_EEvlNS_15PhiloxCudaStateET1_SJ_,"ax",@progbits
	.align	128
.text._ZN2at6native60_GLOBAL__N__fdc43544_27_DistributionRandomKernel_cu_f88cee4443distribution_elementwise_grid_stride_kernelImLi2EZZZNS0_9templates4cuda32random_full_64_bits_range_kernelIPNS_17CUDAGeneratorImplEEEvRNS_18TensorIteratorBaseET_ENKUlvE_clEvENKUlvE2_clEvEUlP24curandStatePhilox4_32_10E_ZNS1_27distribution_nullary_kernelIlm10ulonglong2S7_SF_ZZZS5_IS7_EvS9_SA_ENKSB_clEvENKSC_clEvEUlmE_EEvS9_T2_RKT3_T4_EUlimE0_EEvlNS_15PhiloxCudaStateET1_SJ_:
        .type           _ZN2at6native60_GLOBAL__N__fdc43544_27_DistributionRandomKernel_cu_f88cee4443distribution_elementwise_grid_stride_kernelImLi2EZZZNS0_9templates4cuda32random_full_64_bits_range_kernelIPNS_17CUDAGeneratorImplEEEvRNS_18TensorIteratorBaseET_ENKUlvE_clEvENKUlvE2_clEvEUlP24curandStatePhilox4_32_10E_ZNS1_27distribution_nullary_kernelIlm10ulonglong2S7_SF_ZZZS5_IS7_EvS9_SA_ENKSB_clEvENKSC_clEvEUlmE_EEvS9_T2_RKT3_T4_EUlimE0_EEvlNS_15PhiloxCudaStateET1_SJ_,@function
        .size           _ZN2at6native60_GLOBAL__N__fdc43544_27_DistributionRandomKernel_cu_f88cee4443distribution_elementwise_grid_stride_kernelImLi2EZZZNS0_9templates4cuda32random_full_64_bits_range_kernelIPNS_17CUDAGeneratorImplEEEvRNS_18TensorIteratorBaseET_ENKUlvE_clEvENKUlvE2_clEvEUlP24curandStatePhilox4_32_10E_ZNS1_27distribution_nullary_kernelIlm10ulonglong2S7_SF_ZZZS5_IS7_EvS9_SA_ENKSB_clEvENKSC_clEvEUlmE_EEvS9_T2_RKT3_T4_EUlimE0_EEvlNS_15PhiloxCudaStateET1_SJ_,(.L_x_2255 - _ZN2at6native60_GLOBAL__N__fdc43544_27_DistributionRandomKernel_cu_f88cee4443distribution_elementwise_grid_stride_kernelImLi2EZZZNS0_9templates4cuda32random_full_64_bits_range_kernelIPNS_17CUDAGeneratorImplEEEvRNS_18TensorIteratorBaseET_ENKUlvE_clEvENKUlvE2_clEvEUlP24curandStatePhilox4_32_10E_ZNS1_27distribution_nullary_kernelIlm10ulonglong2S7_SF_ZZZS5_IS7_EvS9_SA_ENKSB_clEvENKSC_clEvEUlmE_EEvS9_T2_RKT3_T4_EUlimE0_EEvlNS_15PhiloxCudaStateET1_SJ_)
        .other          _ZN2at6native60_GLOBAL__N__fdc43544_27_DistributionRandomKernel_cu_f88cee4443distribution_elementwise_grid_stride_kernelImLi2EZZZNS0_9templates4cuda32random_full_64_bits_range_kernelIPNS_17CUDAGeneratorImplEEEvRNS_18TensorIteratorBaseET_ENKUlvE_clEvENKUlvE2_clEvEUlP24curandStatePhilox4_32_10E_ZNS1_27distribution_nullary_kernelIlm10ulonglong2S7_SF_ZZZS5_IS7_EvS9_SA_ENKSB_clEvENKSC_clEvEUlmE_EEvS9_T2_RKT3_T4_EUlimE0_EEvlNS_15PhiloxCudaStateET1_SJ_,@"STO_CUDA_ENTRY STV_DEFAULT"
_ZN2at6native60_GLOBAL__N__fdc43544_27_DistributionRandomKernel_cu_f88cee4443distribution_elementwise_grid_stride_kernelImLi2EZZZNS0_9templates4cuda32random_full_64_bits_range_kernelIPNS_17CUDAGeneratorImplEEEvRNS_18TensorIteratorBaseET_ENKUlvE_clEvENKUlvE2_clEvEUlP24curandStatePhilox4_32_10E_ZNS1_27distribution_nullary_kernelIlm10ulonglong2S7_SF_ZZZS5_IS7_EvS9_SA_ENKSB_clEvENKSC_clEvEUlmE_EEvS9_T2_RKT3_T4_EUlimE0_EEvlNS_15PhiloxCudaStateET1_SJ_:
        /* <DEDUP_REMOVED lines=92> */
[----:B------:R-:W-:Y:S01]  /*05c0*/  IADD3 R29, PT, PT, RZ, -R36, RZ ;  /* 0x80000024ff1d7210 */ /* 0x000fe20007ffe0ff */
[----:B------:R-:W-:Y:S01]  /*05d0*/  HFMA2 R31, -RZ, RZ, 0, 0 ;  /* 0x00000000ff1f7431 */ /* 0x000fe200000001ff */
[----:B------:R-:W-:-:S05]  /*05e0*/  ISETP.NE.U32.AND P2, PT, R36, RZ, PT ;  /* 0x000000ff2400720c */ /* 0x000fca0003f45070 */
        /* <DEDUP_REMOVED lines=16> */
.L_x_641:
[----:B------:R-:W-:-:S07]  /*06f0*/  MOV R30, 0x710 ;  /* 0x00000710001e7802 */ /* 0x000fce0000000f00 */
[----:B------:R-:W-:Y:S05]  /*0700*/  CALL.REL.NOINC `($__internal_48_$__cuda_sm20_div_s64) ;  /* 0x00000028004c7944 */ /* 0x000fea0003c00000 */
[----:B------:R-:W-:Y:S01]  /*0710*/  IMAD.MOV.U32 R30, RZ, RZ, R28 ;  /* 0x000000ffff1e7224 */ /* 0x000fe200078e001c */
[----:B------:R-:W-:-:S07]  /*0720*/  MOV R31, R29 ;  /* 0x0000001d001f7202 */ /* 0x000fce0000000f00 */
.L_x_642:
        /* <DEDUP_REMOVED lines=79> */
.L_x_653:
[----:B------:R-:W-:Y:S01]  /*0c20*/  IADD3 R0, PT, PT, R0, 0x1, RZ ;  /* 0x0000000100007810 */ /* 0x000fe20007ffe0ff */
[----:B------:R-:W-:Y:S03]  /*0c30*/  BSSY.RECONVERGENT B0, `(.L_x_643) ;  /* 0x000000c000007945 */ /* 0x000fe60003800200 */
[C---:B------:R-:W-:Y:S01]  /*0c40*/  ISETP.NE.AND P0, PT, R0.reuse, RZ, PT ;  /* 0x000000ff0000720c */ /* 0x040fe20003f05270 */
[----:B------:R-:W-:-:S12]  /*0c50*/  IMAD.WIDE.U32 R44, R0, -0x2daee0ad, RZ ;  /* 0xd2511f53002c7825 */ /* 0x000fd800078e00ff */
[----:B01----:R-:W-:Y:S05]  /*0c60*/  @P0 BRA `(.L_x_644) ;  /* 0x0000000000200947 */ /* 0x003fea0003800000 */
        /* <DEDUP_REMOVED lines=8> */
.L_x_644:
[----:B0-----:R-:W-:Y:S05]  /*0cf0*/  BSYNC.RECONVERGENT B0 ;  /* 0x0000000000007941 */ /* 0x001fea0003800200 */
.L_x_643:
[----:B------:R-:W-:Y:S01]  /*0d00*/  IMAD.WIDE.U32 R42, R32, -0x326172a9, RZ ;  /* 0xcd9e8d57202a7825 */ /* 0x000fe200078e00ff */
[----:B------:R-:W-:Y:S02]  /*0d10*/  LOP3.LUT R30, R33, R45, R25, 0x96, !PT ;  /* 0x0000002d211e7212 */ /* 0x000fe400078e9619 */
[----:B------:R-:W-:Y:S01]  /*0d20*/  ISETP.GT.AND P0, PT, R39, 0x1, PT ;  /* 0x000000012700780c */ /* 0x000fe20003f04270 */
        /* <DEDUP_REMOVED lines=38> */
[----:B------:R-:W-:Y:S02]  /*0f90*/  MOV R42, R38 ;  /* 0x00000026002a7202 */ /* 0x000fe40000000f00 */
        /* <DEDUP_REMOVED lines=13> */
.L_x_645:
        /* <DEDUP_REMOVED lines=9> */
.L_x_646:
        /* <DEDUP_REMOVED lines=8> */
[----:B------:R-:W-:Y:S02]  /*1180*/  SEL R42, R44, R42, !P1 ;  /* 0x0000002a2c2a7207 */ /* 0x000fe40004800000 */
[----:B------:R-:W-:-:S09]  /*1190*/  SEL R43, R43, R41, !P1 ;  /* 0x000000292b2b7207 */ /* 0x000fd20004800000 */
[----:B------:R-:W0:Y:S02]  /*11a0*/  @P0 LDC.64 R30, c[0x0][0x540] ;  /* 0x00015000ff1e0b82 */ /* 0x000e240000000a00 */
[----:B0-----:R1:W-:Y:S01]  /*11b0*/  @P0 STG.E.64 desc[UR76][R30.64], R42 ;  /* 0x0000002a1e000986 */ /* 0x0013e2000c101b4c */
[----:B------:R-:W-:Y:S05]  /*11c0*/  BRA `(.L_x_648) ;  /* 0x0000001c007c7947 */ /* 0x000fea0003800000 */
.L_x_647:
        /* <DEDUP_REMOVED lines=233> */
.L_x_651:
[----:B------:R-:W0:Y:S01]  /*2060*/  LDCU.64 UR48, c[0x0][0x540] ;  /* 0x0000a800ff3077ac */ /* 0x000e220008000a00 */
[----:B------:R-:W-:Y:S01]  /*2070*/  MOV R46, R42 ;  /* 0x0000002a002e7202 */ /* 0x000fe20000000f00 */
[----:B------:R-:W-:Y:S01]  /*2080*/  IMAD.MOV.U32 R47, RZ, RZ, R41 ;  /* 0x000000ffff2f7224 */ /* 0x000fe200078e0029 */
[----:B0-----:R-:W-:-:S04]  /*2090*/  IADD3 R30, P0, PT, R45, UR48, RZ ;  /* 0x000000302d1e7c10 */ /* 0x001fc8000ff1e0ff */
[----:B------:R-:W-:-:S05]  /*20a0*/  IADD3.X R31, PT, PT, RZ, UR49, RZ, P0, !PT ;  /* 0x00000031ff1f7c10 */ /* 0x000fca00087fe4ff */
[----:B------:R0:W-:Y:S04]  /*20b0*/  STG.E.64 desc[UR76][R30.64], R46 ;  /* 0x0000002e1e007986 */ /* 0x0001e8000c101b4c */
.L_x_650:
[----:B------:R-:W-:Y:S05]  /*20c0*/  BSYNC.RECONVERGENT B0 ;  /* 0x0000000000007941 */ /* 0x000fea0003800200 */
.L_x_649:
        /* <DEDUP_REMOVED lines=234> */
.L_x_652:
[----:B------:R-:W0:Y:S01]  /*2f70*/  LDCU.64 UR48, c[0x0][0x540] ;  /* 0x0000a800ff3077ac */ /* 0x000e220008000a00 */
[----:B------:R-:W-:Y:S01]  /*2f80*/  IMAD.MOV.U32 R42, RZ, RZ, R44 ;  /* 0x000000ffff2a7224 */ /* 0x000fe200078e002c */
[----:B0-----:R-:W-:-:S04]  /*2f90*/  IADD3 R30, P0, PT, R41, UR48, RZ ;  /* 0x00000030291e7c10 */ /* 0x001fc8000ff1e0ff */
[----:B------:R-:W-:-:S05]  /*2fa0*/  IADD3.X R31, PT, PT, RZ, UR49, RZ, P0, !PT ;  /* 0x00000031ff1f7c10 */ /* 0x000fca00087fe4ff */
[----:B------:R0:W-:Y:S04]  /*2fb0*/  STG.E.64 desc[UR76][R30.64], R42 ;  /* 0x0000002a1e007986 */ /* 0x0001e8000c101b4c */
.L_x_648:
        /* <DEDUP_REMOVED lines=8> */
        .weak           $__internal_48_$__cuda_sm20_div_s64
        .type           $__internal_48_$__cuda_sm20_div_s64,@function
        .size           $__internal_48_$__cuda_sm20_div_s64,(.L_x_2255 - $__internal_48_$__cuda_sm20_div_s64)
$__internal_48_$__cuda_sm20_div_s64:
        /* <DEDUP_REMOVED lines=76> */
[----:B------:R-:W-:Y:S06]  /*3500*/  RET.REL.NODEC R30 `(_ZN2at6native60_GLOBAL__N__fdc43544_27_DistributionRandomKernel_cu_f88cee4443distribution_elementwise_grid_stride_kernelImLi2EZZZNS0_9templates4cuda32random_full_64_bits_range_kernelIPNS_17CUDAGeneratorImplEEEvRNS_18TensorIteratorBaseET_ENKUlvE_clEvENKUlvE2_clEvEUlP24curandStatePhilox4_32_10E_ZNS1_27distribution_nullary_kernelIlm10ulonglong2S7_SF_ZZZS5_IS7_EvS9_SA_ENKSB_clEvENKSC_clEvEUlmE_EEvS9_T2_RKT3_T4_EUlimE0_EEvlNS_15PhiloxCudaStateET1_SJ_) ;  /* 0xffffffc81ebc7950 */ /* 0x000fec0003c3ffff */
.L_x_654:
        /* <DEDUP_REMOVED lines=15> */
.L_x_2255:


//--------------------- .text._ZN2at6native60_GLOBAL__N__fdc43544_27_DistributionRandomKernel_cu_f88cee4443distribution_elementwise_grid_stride_kernelImLi2EZZZNS0_9templates4cuda32random_full_64_bits_range_kernelIPNS_17CUDAGeneratorImplEEEvRNS_18TensorIteratorBaseET_ENKUlvE_clEvENKUlvE2_clEvEUlP24curandStatePhilox4_32_10E_ZNS1_27distribution_nullary_kernelIlm10ulonglong2S7_SF_ZZZS5_IS7_EvS9_SA_ENKSB_clEvENKSC_clEvEUlmE_EEvS9_T2_RKT3_T4_EUlimE_EEvlNS_15PhiloxCudaStateET1_SJ_ --------------------------
	.section	.text._ZN2at6native60_GLOBAL__N__fdc43544_27_DistributionRandomKernel_cu_f88cee4443distribution_elementwise_grid_stride_kernelImLi2EZZZNS0_9templates4cuda32random_full_64_bits_range_kernelIPNS_17CUDAGeneratorImplEEEvRNS_18TensorIteratorBaseET_ENKUlvE_clEvENKUlvE2_clEvEUlP24curandStatePhilox4_32_10E_ZNS1_27distribution_nullary_kernelIlm10ulonglong2S7_SF_ZZZS5_IS7_EvS9_SA_ENKSB_clEvENKSC_clEvEUlmE_EEvS9_T2_RKT3_T4_EUlimE_EEvlNS_15PhiloxCudaStateET1_SJ_,"ax",@progbits
	.align	128
.text._ZN2at6native60_GLOBAL__N__fdc43544_27_DistributionRandomKernel_cu_f88cee4443distribution_elementwise_grid_stride_kernelImLi2EZZZNS0_9templates4cuda32random_full_64_bits_range_kernelIPNS_17CUDAGeneratorImplEEEvRNS_18TensorIteratorBaseET_ENKUlvE_clEvENKUlvE2_clEvEUlP24curandStatePhilox4_32_10E_ZNS1_27distribution_nullary_kernelIlm10ulonglong2S7_SF_ZZZS5_IS7_EvS9_SA_ENKSB_clEvENKSC_clEvEUlmE_EEvS9_T2_RKT3_T4_EUlimE_EEvlNS_15PhiloxCudaStateET1_SJ_:
        .type           _ZN2at6native60_GLOBAL__N__fdc43544_27_DistributionRandomKernel_cu_f88cee4443distribution_elementwise_grid_stride_kernelImLi2EZZZNS0_9templates4cuda32random_full_64_bits_range_kernelIPNS_17CUDAGeneratorImplEEEvRNS_18TensorIteratorBaseET_ENKUlvE_clEvENKUlvE2_clEvEUlP24curandStatePhilox4_32_10E_ZNS1_27distribution_nullary_kernelIlm10ulonglong2S7_SF_ZZZS5_IS7_EvS9_SA_ENKSB_clEvENKSC_clEvEUlmE_EEvS9_T2_RKT3_T4_EUlimE_EEvlNS_15PhiloxCudaStateET1_SJ_,@function
        .size           _ZN2at6native60_GLOBAL__N__fdc43544_27_DistributionRandomKernel_cu_f88cee4443distribution_elementwise_grid_stride_kernelImLi2EZZZNS0_9templates4cuda32random_full_64_bits_range_kernelIPNS_17CUDAGeneratorImplEEEvRNS_18TensorIteratorBaseET_ENKUlvE_clEvENKUlvE2_clEvEUlP24curandStatePhilox4_32_10E_ZNS1_27distribution_nullary_kernelIlm10ulonglong2S7_SF_ZZZS5_IS7_EvS9_SA_ENKSB_clEvENKSC_clEvEUlmE_EEvS9_T2_RKT3_T4_EUlimE_EEvlNS_15PhiloxCudaStateET1_SJ_,(.L_x_2257 - _ZN2at6native60_GLOBAL__N__fdc43544_27_DistributionRandomKernel_cu_f88cee4443distribution_elementwise_grid_stride_kernelImLi2EZZZNS0_9templates4cuda32random_full_64_bits_range_kernelIPNS_17CUDAGeneratorImplEEEvRNS_18TensorIteratorBaseET_ENKUlvE_clEvENKUlvE2_clEvEUlP24curandStatePhilox4_32_10E_ZNS1_27distribution_nullary_kernelIlm10ulonglong2S7_SF_ZZZS5_IS7_EvS9_SA_ENKSB_clEvENKSC_clEvEUlmE_EEvS9_T2_RKT3_T4_EUlimE_EEvlNS_15PhiloxCudaStateET1_SJ_)
        .other          _ZN2at6native60_GLOBAL__N__fdc43544_27_DistributionRandomKernel_cu_f88cee4443distribution_elementwise_grid_stride_kernelImLi2EZZZNS0_9templates4cuda32random_full_64_bits_range_kernelIPNS_17CUDAGeneratorImplEEEvRNS_18TensorIteratorBaseET_ENKUlvE_clEvENKUlvE2_clEvEUlP24curandStatePhilox4_32_10E_ZNS1_27distribution_nullary_kernelIlm10ulonglong2S7_SF_ZZZS5_IS7_EvS9_SA_ENKSB_clEvENKSC_clEvEUlmE_EEvS9_T2_RKT3_T4_EUlimE_EEvlNS_15PhiloxCudaStateET1_SJ_,@"STO_CUDA_ENTRY STV_DEFAULT"
_ZN2at6native60_GLOBAL__N__fdc43544_27_DistributionRandomKernel_cu_f88cee4443distribution_elementwise_grid_stride_kernelImLi2EZZZNS0_9templates4cuda32random_full_64_bits_range_kernelIPNS_17CUDAGeneratorImplEEEvRNS_18TensorIteratorBaseET_ENKUlvE_clEvENKUlvE2_clEvEUlP24curandStatePhilox4_32_10E_ZNS1_27distribution_nullary_kernelIlm10ulonglong2S7_SF_ZZZS5_IS7_EvS9_SA_ENKSB_clEvENKSC_clEvEUlmE_EEvS9_T2_RKT3_T4_EUlimE_EEvlNS_15PhiloxCudaStateET1_SJ_:
        /* <DEDUP_REMOVED lines=70> */
[----:B------:R-:W-:Y:S01]  /*0460*/  LOP3.LUT R40, R13, R26, R19, 0x96, !PT ;  /* 0x0000001a0d287212 */ /* 0x000fe200078e9613 */
[----:B---3--:R-:W-:Y:S02]  /*0470*/  IMAD R19, R30, UR8, RZ ;  /* 0x000000081e137c24 */ /* 0x008fe4000f8e02ff */
        /* <DEDUP_REMOVED lines=14> */
[----:B------:R-:W-:Y:S01]  /*0560*/  IMAD.MOV.U32 R20, RZ, RZ, R36 ;  /* 0x000000ffff147224 */ /* 0x000fe200078e0024 */
[----:B------:R-:W-:Y:S01]  /*0570*/  LOP3.LUT R44, R44, R25, RZ, 0x3c, !PT ;  /* 0x000000192c2c7212 */ /* 0x000fe200078e3cff */
[----:B------:R-:W-:Y:S01]  /*0580*/  IMAD.HI.U32 R39, R40, -0x326172a9, RZ ;  /* 0xcd9e8d5728277827 */ /* 0x000fe200078e00ff */
[----:B------:R-:W-:-:S03]  /*0590*/  SHF.L.U32 R36, R19, 0x1, RZ ;  /* 0x0000000113247819 */ /* 0x000fc600000006ff */
[----:B------:R-:W-:Y:S01]  /*05a0*/  VIADD R41, R23, 0x96a522ad ;  /* 0x96a522ad17297836 */ /* 0x000fe20000000000 */
        /* <DEDUP_REMOVED lines=19> */
[----:B------:R-:W-:Y:S01]  /*06e0*/  @P1 VIADD R28, R28, 0x1 ;  /* 0x000000011c1c1836 */ /* 0x000fe20000000000 */
[----:B------:R-:W-:Y:S01]  /*06f0*/  @!P2 LOP3.LUT R28, RZ, R36, RZ, 0x33, !PT ;  /* 0x00000024ff1ca212 */ /* 0x000fe200078e33ff */
[----:B------:R-:W-:Y:S06]  /*0700*/  BRA `(.L_x_656) ;  /* 0x0000000000087947 */ /* 0x000fec0003800000 */
.L_x_655:
[----:B------:R-:W-:-:S07]  /*0710*/  MOV R32, 0x730 ;  /* 0x0000073000207802 */ /* 0x000fce0000000f00 */
[----:B------:R-:W-:Y:S05]  /*0720*/  CALL.REL.NOINC `($__internal_49_$__cuda_sm20_div_s64) ;  /* 0x0000000400e47944 */ /* 0x000fea0003c00000 */
.L_x_656:
        /* <DEDUP_REMOVED lines=14> */
.L_x_661:
[----:B------:R-:W-:Y:S01]  /*0810*/  IADD3 R0, PT, PT, R0, 0x1, RZ ;  /* 0x0000000100007810 */ /* 0x000fe20007ffe0ff */
[----:B------:R-:W-:Y:S03]  /*0820*/  BSSY.RECONVERGENT B0, `(.L_x_657) ;  /* 0x000000c000007945 */ /* 0x000fe60003800200 */
[C---:B------:R-:W-:Y:S01]  /*0830*/  ISETP.NE.AND P0, PT, R0.reuse, RZ, PT ;  /* 0x000000ff0000720c */ /* 0x040fe20003f05270 */
[----:B------:R-:W-:-:S12]  /*0840*/  IMAD.WIDE.U32 R32, R0, -0x2daee0ad, RZ ;  /* 0xd2511f5300207825 */ /* 0x000fd800078e00ff */
[----:B-1----:R-:W-:Y:S05]  /*0850*/  @P0 BRA `(.L_x_658) ;  /* 0x0000000000200947 */ /* 0x002fea0003800000 */
        /* <DEDUP_REMOVED lines=8> */
.L_x_658:
[----:B0-----:R-:W-:Y:S05]  /*08e0*/  BSYNC.RECONVERGENT B0 ;  /* 0x0000000000007941 */ /* 0x001fea0003800200 */
.L_x_657:
        /* <DEDUP_REMOVED lines=47> */
[----:B------:R-:W-:Y:S01]  /*0be0*/  IMAD.MOV.U32 R48, RZ, RZ, R29 ;  /* 0x000000ffff307224 */ /* 0x000fe200078e001d */
[----:B------:R-:W-:Y:S01]  /*0bf0*/  MOV R40, R44 ;  /* 0x0000002c00287202 */ /* 0x000fe20000000f00 */
[----:B------:R-:W-:Y:S01]  /*0c00*/  IMAD.MOV.U32 R47, RZ, RZ, R45 ;  /* 0x000000ffff2f7224 */ /* 0x000fe200078e002d */
[----:B------:R-:W-:Y:S06]  /*0c10*/  BRA `(.L_x_660) ;  /* 0x0000000000247947 */ /* 0x000fec0003800000 */
.L_x_659:
        /* <DEDUP_REMOVED lines=9> */
.L_x_660:
[----:B------:R-:W-:Y:S01]  /*0cb0*/  ISETP.GE.U32.AND P0, PT, R20, UR4, PT ;  /* 0x0000000414007c0c */ /* 0x000fe2000bf06070 */
[----:B------:R-:W-:Y:S05]  /*0cc0*/  WARPSYNC.ALL ;  /* 0x0000000000007948 */ /* 0x000fea0003800000 */
[----:B------:R-:W-:Y:S01]  /*0cd0*/  IADD3 R32, P2, PT, R19, R20, RZ ;  /* 0x0000001413207210 */ /* 0x000fe20007f5e0ff */
[----:B------:R-:W-:Y:S01]  /*0ce0*/  IMAD.MOV.U32 R44, RZ, RZ, R46 ;  /* 0x000000ffff2c7224 */ /* 0x000fe200078e002e */
[----:B------:R-:W-:Y:S02]  /*0cf0*/  ISETP.GE.AND.EX P0, PT, R21, UR5, PT, P0 ;  /* 0x0000000515007c0c */ /* 0x000fe4000bf06300 */
[----:B------:R-:W-:-:S02]  /*0d00*/  ISETP.GE.U32.AND P1, PT, R32, UR4, PT ;  /* 0x0000000420007c0c */ /* 0x000fc4000bf26070 */
[----:B------:R-:W-:-:S04]  /*0d10*/  IADD3.X R25, PT, PT, RZ, R21, RZ, P2, !PT ;  /* 0x00000015ff197210 */ /* 0x000fc800017fe4ff */
[----:B------:R-:W-:-:S05]  /*0d20*/  ISETP.GE.AND.EX P1, PT, R25, UR5, PT, P1 ;  /* 0x0000000519007c0c */ /* 0x000fca000bf26310 */
[----:B------:R-:W0:Y:S08]  /*0d30*/  @!P0 LDC R25, c[0x0][0x3b0] ;  /* 0x0000ec00ff198b82 */ /* 0x000e300000000800 */
[----:B------:R-:W1:Y:S08]  /*0d40*/  @!P1 LDC R33, c[0x0][0x3b0] ;  /* 0x0000ec00ff219b82 */ /* 0x000e700000000800 */
[----:B------:R-:W2:Y:S08]  /*0d50*/  @!P0 LDC.64 R28, c[0x0][0x3a8] ;  /* 0x0000ea00ff1c8b82 */ /* 0x000eb00000000a00 */
[----:B------:R-:W3:Y:S01]  /*0d60*/  @!P1 LDC.64 R30, c[0x0][0x3a8] ;  /* 0x0000ea00ff1e9b82 */ /* 0x000ee20000000a00 */
[----:B0-----:R-:W-:-:S02]  /*0d70*/  @!P0 IMAD R25, R20, R25, RZ ;  /* 0x0000001914198224 */ /* 0x001fc400078e02ff */
[----:B-1----:R-:W-:Y:S02]  /*0d80*/  @!P1 IMAD R32, R32, R33, RZ ;  /* 0x0000002120209224 */ /* 0x002fe400078e02ff */
[----:B------:R-:W-:Y:S02]  /*0d90*/  @!P0 IMAD.MOV.U32 R33, RZ, RZ, R39 ;  /* 0x000000ffff218224 */ /* 0x000fe400078e0027 */
[----:B------:R-:W-:Y:S01]  /*0da0*/  IMAD.MOV.U32 R39, RZ, RZ, R45 ;  /* 0x000000ffff277224 */ /* 0x000fe200078e002d */
[----:B--2---:R-:W-:-:S04]  /*0db0*/  @!P0 IADD3 R28, P2, PT, R25, R28, RZ ;  /* 0x0000001c191c8210 */ /* 0x004fc80007f5e0ff */
[----:B------:R-:W-:Y:S02]  /*0dc0*/  @!P0 LEA.HI.X.SX32 R29, R25, R29, 0x1, P2 ;  /* 0x0000001d191d8211 */ /* 0x000fe400010f0eff */
[----:B---3--:R-:W-:-:S04]  /*0dd0*/  @!P1 IADD3 R30, P2, PT, R32, R30, RZ ;  /* 0x0000001e201e9210 */ /* 0x008fc80007f5e0ff */
[----:B------:R-:W-:Y:S01]  /*0de0*/  @!P1 LEA.HI.X.SX32 R31, R32, R31, 0x1, P2 ;  /* 0x0000001f201f9211 */ /* 0x000fe200010f0eff */
[----:B------:R-:W-:Y:S01]  /*0df0*/  @!P0 IMAD.MOV.U32 R32, RZ, RZ, R40 ;  /* 0x000000ffff208224 */ /* 0x000fe200078e0028 */
[----:B------:R-:W-:-:S04]  /*0e00*/  MOV R40, R24 ;  /* 0x0000001800287202 */ /* 0x000fc80000000f00 */
[----:B------:R0:W-:Y:S01]  /*0e10*/  @!P0 STG.E.64 desc[UR6][R28.64], R32 ;  /* 0x000000201c008986 */ /* 0x0001e2000c101b06 */
[----:B------:R-:W-:-:S05]  /*0e20*/  IADD3 R20, P0, PT, R36, R20, RZ ;  /* 0x0000001424147210 */ /* 0x000fca0007f1e0ff */
[----:B------:R-:W-:Y:S01]  /*0e30*/  IMAD.X R21, RZ, RZ, R21, P0 ;  /* 0x000000ffff157224 */ /* 0x000fe200000e0615 */
[----:B------:R-:W-:-:S04]  /*0e40*/  ISETP.GE.U32.AND P0, PT, R20, R26, PT ;  /* 0x0000001a1400720c */ /* 0x000fc80003f06070 */
[----:B------:R-:W-:Y:S02]  /*0e50*/  ISETP.GE.AND.EX P0, PT, R21, R38, PT, P0 ;  /* 0x000000261500720c */ /* 0x000fe40003f06300 */
[----:B0-----:R-:W-:Y:S01]  /*0e60*/  @!P1 MOV R28, R47 ;  /* 0x0000002f001c9202 */ /* 0x001fe20000000f00 */
[----:B------:R-:W-:-:S05]  /*0e70*/  @!P1 IMAD.MOV.U32 R29, RZ, RZ, R48 ;  /* 0x000000ffff1d9224 */ /* 0x000fca00078e0030 */
[----:B------:R1:W-:Y:S01]  /*0e80*/  @!P1 STG.E.64 desc[UR6][R30.64], R28 ;  /* 0x0000001c1e009986 */ /* 0x0003e2000c101b06 */
[----:B------:R-:W-:Y:S06]  /*0e90*/  BAR.SYNC.DEFER_BLOCKING 0x0 ;  /* 0x0000000000007b1d */ /* 0x000fec0000010000 */
[----:B------:R-:W-:Y:S05]  /*0ea0*/  @!P0 BRA `(.L_x_661) ;  /* 0xfffffff800588947 */ /* 0x000fea000383ffff */
[----:B------:R-:W-:Y:S05]  /*0eb0*/  EXIT ;  /* 0x000000000000794d */ /* 0x000fea0003800000 */
        .weak           $__internal_49_$__cuda_sm20_div_s64
        .type           $__internal_49_$__cuda_sm20_div_s64,@function
        .size           $__internal_49_$__cuda_sm20_div_s64,(.L_x_2257 - $__internal_49_$__cuda_sm20_div_s64)
$__internal_49_$__cuda_sm20_div_s64:
        /* <DEDUP_REMOVED lines=70> */
[----:B------:R-:W-:Y:S01]  /*1320*/  MOV R33, 0x0 ;  /* 0x0000000000217802 */ /* 0x000fe20000000f00 */
[----:B------:R-:W-:Y:S01]  /*1330*/  IMAD.X R24, RZ, RZ, ~R29, P2 ;  /* 0x000000ffff187224 */ /* 0x000fe200010e0e1d */
[----:B------:R-:W-:Y:S02]  /*1340*/  ISETP.NE.AND.EX P0, PT, RZ, RZ, PT, P0 ;  /* 0x000000ffff00720c */ /* 0x000fe40003f05300 */
[----:B------:R-:W-:Y:S02]  /*1350*/  SEL R28, R25, R28, !P1 ;  /* 0x0000001c191c7207 */ /* 0x000fe40004800000 */
[----:B------:R-:W-:Y:S02]  /*1360*/  SEL R29, R24, R29, !P1 ;  /* 0x0000001d181d7207 */ /* 0x000fe40004800000 */
[----:B------:R-:W-:-:S02]  /*1370*/  SEL R28, R28, 0xffffffff, P0 ;  /* 0xffffffff1c1c7807 */ /* 0x000fc40000000000 */
[----:B------:R-:W-:Y:S01]  /*1380*/  SEL R29, R29, 0xffffffff, P0 ;  /* 0xffffffff1d1d7807 */ /* 0x000fe20000000000 */
[----:B------:R-:W-:Y:S06]  /*1390*/  RET.REL.NODEC R32 `(_ZN2at6native60_GLOBAL__N__fdc43544_27_DistributionRandomKernel_cu_f88cee4443distribution_elementwise_grid_stride_kernelImLi2EZZZNS0_9templates4cuda32random_full_64_bits_range_kernelIPNS_17CUDAGeneratorImplEEEvRNS_18TensorIteratorBaseET_ENKUlvE_clEvENKUlvE2_clEvEUlP24curandStatePhilox4_32_10E_ZNS1_27distribution_nullary_kernelIlm10ulonglong2S7_SF_ZZZS5_IS7_EvS9_SA_ENKSB_clEvENKSC_clEvEUlmE_EEvS9_T2_RKT3_T4_EUlimE_EEvlNS_15PhiloxCudaStateET1_SJ_) ;  /* 0xffffffec20187950 */ /* 0x000fec0003c3ffff */
.L_x_662:
        /* <DEDUP_REMOVED lines=14> */
.L_x_2257:


//--------------------- .text._ZN2at6native60_GLOBAL__N__fdc43544_27_DistributionRandomKernel_cu_f88cee4443distribution_elementwise_grid_stride_kernelImLi2EZZZNS0_9templates4cuda32random_full_64_bits_range_kernelIPNS_17CUDAGeneratorImplEEEvRNS_18TensorIteratorBaseET_ENKUlvE_clEvENKUlvE1_clEvEUlP24curandStatePhilox4_32_10E_ZNS1_27distribution_nullary_kernelIim10ulonglong2S7_SF_ZZZS5_IS7_EvS9_SA_ENKSB_clEvENKSC_clEvEUlmE_EEvS9_T2_RKT3_T4_EUlimE0_EEvlNS_15PhiloxCudaStateET1_SJ_ --------------------------
	.section	.text._ZN2at6native60_GLOBAL__N__fdc43544_27_DistributionRandomKernel_cu_f88cee4443distribution_elementwise_grid_stride_kernelImLi2EZZZNS0_9templates4cuda32random_full_64_bits_range_kernelIPNS_17CUDAGeneratorImplEEEvRNS_18TensorIteratorBaseET_ENKUlvE_clEvENKUlvE1_clEvEUlP24curandStatePhilox4_32_10E_ZNS1_27distribution_nullary_kernelIim10ulonglong2S7_SF_ZZZS5_IS7_EvS9_SA_ENKSB_clEvENKSC_clEvEUlmE_EEvS9_T2_RKT3_T4_EUlimE0_EEvlNS_15PhiloxCudaStateET1_SJ_,"ax",@progbits
	.align	128
.text._ZN2at6native60_GLOBAL__N__fdc43544_27_DistributionRandomKernel_cu_f88cee4443distribution_elementwise_grid_stride_kernelImLi2EZZZNS0_9templates4cuda32random_full_64_bits_range_kernelIPNS_17CUDAGeneratorImplEEEvRNS_18TensorIteratorBaseET_ENKUlvE_clEvENKUlvE1_clEvEUlP24curandStatePhilox4_32_10E_ZNS1_27distribution_nullary_kernelIim10ulonglong2S7_SF_ZZZS5_IS7_EvS9_SA_ENKSB_clEvENKSC_clEvEUlmE_EEvS9_T2_RKT3_T4_EUlimE0_EEvlNS_15PhiloxCudaStateET1_SJ_:
        .type           _ZN2at6native60_GLOBAL__N__fdc43544_27_DistributionRandomKernel_cu_f88cee4443distribution_elementwise_grid_stride_kernelImLi2EZZZNS0_9templates4cuda32random_full_64_bits_range_kernelIPNS_17CUDAGeneratorImplEEEvRNS_18TensorIteratorBaseET_ENKUlvE_clEvENKUlvE1_clEvEUlP24curandStatePhilox4_32_10E_ZNS1_27distribution_nullary_kernelIim10ulonglong2S7_SF_ZZZS5_IS7_EvS9_SA_ENKSB_clEvENKSC_clEvEUlmE_EEvS9_T2_RKT3_T4_EUlimE0_EEvlNS_15PhiloxCudaStateET1_SJ_,@function
        .size           _ZN2at6native60_GLOBAL__N__fdc43544_27_DistributionRandomKernel_cu_f88cee4443distribution_elementwise_grid_stride_kernelImLi2EZZZNS0_9templates4cuda32random_full_64_bits_range_kernelIPNS_17CUDAGeneratorImplEEEvRNS_18TensorIteratorBaseET_ENKUlvE_clEvENKUlvE1_clEvEUlP24curandStatePhilox4_32_10E_ZNS1_27distribution_nullary_kernelIim10ulonglong2S7_SF_ZZZS5_IS7_EvS9_SA_ENKSB_clEvENKSC_clEvEUlmE_EEvS9_T2_RKT3_T4_EUlimE0_EEvlNS_15PhiloxCudaStateET1_SJ_,(.L_x_2259 - _ZN2at6native60_GLOBAL__N__fdc43544_27_DistributionRandomKernel_cu_f88cee4443distribution_elementwise_grid_stride_kernelImLi2EZZZNS0_9templates4cuda32random_full_64_bits_range_kernelIPNS_17CUDAGeneratorImplEEEvRNS_18TensorIteratorBaseET_ENKUlvE_clEvENKUlvE1_clEvEUlP24curandStatePhilox4_32_10E_ZNS1_27distribution_nullary_kernelIim10ulonglong2S7_SF_ZZZS5_IS7_EvS9_SA_ENKSB_clEvENKSC_clEvEUlmE_EEvS9_T2_RKT3_T4_EUlimE0_EEvlNS_15PhiloxCudaStateET1_SJ_)
        .other          _ZN2at6native60_GLOBAL__N__fdc43544_27_DistributionRandomKernel_cu_f88cee4443distribution_elementwise_grid_stride_kernelImLi2EZZZNS0_9templates4cuda32random_full_64_bits_range_kernelIPNS_17CUDAGeneratorImplEEEvRNS_18TensorIteratorBaseET_ENKUlvE_clEvENKUlvE1_clEvEUlP24curandStatePhilox4_32_10E_ZNS1_27distribution_nullary_kernelIim10ulonglong2S7_SF_ZZZS5_IS7_EvS9_SA_ENKSB_clEvENKSC_clEvEUlmE_EEvS9_T2_RKT3_T4_EUlimE0_EEvlNS_15PhiloxCudaStateET1_SJ_,@"STO_CUDA_ENTRY STV_DEFAULT"
_ZN2at6native60_GLOBAL__N__fdc43544_27_DistributionRandomKernel_cu_f88cee4443distribution_elementwise_grid_stride_kernelImLi2EZZZNS0_9templates4cuda32random_full_64_bits_range_kernelIPNS_17CUDAGeneratorImplEEEvRNS_18TensorIteratorBaseET_ENKUlvE_clEvENKUlvE1_clEvEUlP24curandStatePhilox4_32_10E_ZNS1_27distribution_nullary_kernelIim10ulonglong2S7_SF_ZZZS5_IS7_EvS9_SA_ENKSB_clEvENKSC_clEvEUlmE_EEvS9_T2_RKT3_T4_EUlimE0_EEvlNS_15PhiloxCudaStateET1_SJ_:
        /* <DEDUP_REMOVED lines=107> */
.L_x_663:
[----:B------:R-:W-:-:S07]  /*06b0*/  MOV R34, 0x6d0 ;  /* 0x000006d000227802 */ /* 0x000fce0000000f00 */
[----:B------:R-:W-:Y:S05]  /*06c0*/  CALL.REL.NOINC `($__internal_50_$__cuda_sm20_div_s64) ;  /* 0x0000002800207944 */ /* 0x000fea0003c00000 */
.L_x_664:
        /* <DEDUP_REMOVED lines=82> */
.L_x_675:
        /* <DEDUP_REMOVED lines=13> */
.L_x_666:
[----:B0-----:R-:W-:Y:S05]  /*0cc0*/  BSYNC.RECONVERGENT B0 ;  /* 0x0000000000007941 */ /* 0x001fea0003800200 */
.L_x_665:
        /* <DEDUP_REMOVED lines=52> */
.L_x_667:
[----:B------:R-:W-:Y:S01]  /*1010*/  ISETP.NE.AND P0, PT, R37, 0x3, PT ;  /* 0x000000032500780c */ /* 0x000fe20003f05270 */
[----:B------:R-:W-:Y:S01]  /*1020*/  IMAD.MOV.U32 R40, RZ, RZ, R36 ;  /* 0x000000ffff287224 */ /* 0x000fe200078e0024 */
[----:B------:R-:W-:-:S11]  /*1030*/  MOV R39, R42 ;  /* 0x0000002a00277202 */ /* 0x000fd60000000f00 */
[----:B------:R-:W-:Y:S02]  /*1040*/  @P0 MOV R39, R41 ;  /* 0x0000002900270202 */ /* 0x000fe40000000f00 */
[----:B------:R-:W-:-:S07]  /*1050*/  @P0 MOV R40, R38 ;  /* 0x0000002600280202 */ /* 0x000fce0000000f00 */
.L_x_668:
        /* <DEDUP_REMOVED lines=9> */
[----:B------:R-:W0:Y:S02]  /*10f0*/  @P0 LDC.64 R26, c[0x0][0x540] ;  /* 0x00015000ff1a0b82 */ /* 0x000e240000000a00 */
[----:B0-----:R0:W-:Y:S01]  /*1100*/  @P0 STG.E desc[UR76][R26.64], R39 ;  /* 0x000000271a000986 */ /* 0x0011e2000c10194c */
[----:B------:R-:W-:Y:S05]  /*1110*/  BRA `(.L_x_670) ;  /* 0x0000001c006c7947 */ /* 0x000fea0003800000 */
.L_x_669:
        /* <DEDUP_REMOVED lines=233> */
.L_x_673:
[----:B------:R-:W0:Y:S02]  /*1fb0*/  LDCU.64 UR48, c[0x0][0x540] ;  /* 0x0000a800ff3077ac */ /* 0x000e240008000a00 */
[----:B0-----:R-:W-:-:S04]  /*1fc0*/  IADD3 R26, P0, PT, R41, UR48, RZ ;  /* 0x00000030291a7c10 */ /* 0x001fc8000ff1e0ff */
[----:B------:R-:W-:-:S05]  /*1fd0*/  IADD3.X R27, PT, PT, RZ, UR49, RZ, P0, !PT ;  /* 0x00000031ff1b7c10 */ /* 0x000fca00087fe4ff */
[----:B------:R0:W-:Y:S04]  /*1fe0*/  STG.E desc[UR76][R26.64], R39 ;  /* 0x000000271a007986 */ /* 0x0001e8000c10194c */
.L_x_672:
[----:B------:R-:W-:Y:S05]  /*1ff0*/  BSYNC.RECONVERGENT B0 ;  /* 0x0000000000007941 */ /* 0x000fea0003800200 */
.L_x_671:
        /* <DEDUP_REMOVED lines=233> */
.L_x_674:
[----:B------:R-:W0:Y:S02]  /*2e90*/  LDCU.64 UR48, c[0x0][0x540] ;  /* 0x0000a800ff3077ac */ /* 0x000e240008000a00 */
[----:B0-----:R-:W-:-:S04]  /*2ea0*/  IADD3 R26, P0, PT, R39, UR48, RZ ;  /* 0x00000030271a7c10 */ /* 0x001fc8000ff1e0ff */
[----:B------:R-:W-:-:S05]  /*2eb0*/  IADD3.X R27, PT, PT, RZ, UR49, RZ, P0, !PT ;  /* 0x00000031ff1b7c10 */ /* 0x000fca00087fe4ff */
[----:B------:R1:W-:Y:S04]  /*2ec0*/  STG.E desc[UR76][R26.64], R40 ;  /* 0x000000281a007986 */ /* 0x0003e8000c10194c */
.L_x_670:
        /* <DEDUP_REMOVED lines=8> */
        .weak           $__internal_50_$__cuda_sm20_div_s64
        .type           $__internal_50_$__cuda_sm20_div_s64,@function
        .size           $__internal_50_$__cuda_sm20_div_s64,(.L_x_2259 - $__internal_50_$__cuda_sm20_div_s64)
$__internal_50_$__cuda_sm20_div_s64:
        /* <DEDUP_REMOVED lines=77> */
[----:B------:R-:W-:Y:S06]  /*3420*/  RET.REL.NODEC R34 `(_ZN2at6native60_GLOBAL__N__fdc43544_27_DistributionRandomKernel_cu_f88cee4443distribution_elementwise_grid_stride_kernelImLi2EZZZNS0_9templates4cuda32random_full_64_bits_range_kernelIPNS_17CUDAGeneratorImplEEEvRNS_18TensorIteratorBaseET_ENKUlvE_clEvENKUlvE1_clEvEUlP24curandStatePhilox4_32_10E_ZNS1_27distribution_nullary_kernelIim10ulonglong2S7_SF_ZZZS5_IS7_EvS9_SA_ENKSB_clEvENKSC_clEvEUlmE_EEvS9_T2_RKT3_T4_EUlimE0_EEvlNS_15PhiloxCudaStateET1_SJ_) ;  /* 0xffffffc822f47950 */ /* 0x000fec0003c3ffff */
.L_x_676:
        /* <DEDUP_REMOVED lines=13> */
.L_x_2259:


//--------------------- .text._ZN2at6native60_GLOBAL__N__fdc43544_27_DistributionRandomKernel_cu_f88cee4443distribution_elementwise_grid_stride_kernelImLi2EZZZNS0_9templates4cuda32random_full_64_bits_range_kernelIPNS_17CUDAGeneratorImplEEEvRNS_18TensorIteratorBaseET_ENKUlvE_clEvENKUlvE1_clEvEUlP24curandStatePhilox4_32_10E_ZNS1_27distribution_nullary_kernelIim10ulonglong2S7_SF_ZZZS5_IS7_EvS9_SA_ENKSB_clEvENKSC_clEvEUlmE_EEvS9_T2_RKT3_T4_EUlimE_EEvlNS_15PhiloxCudaStateET1_SJ_ --------------------------
	.section	.text._ZN2at6native60_GLOBAL__N__fdc43544_27_DistributionRandomKernel_cu_f88cee4443distribution_elementwise_grid_stride_kernelImLi2EZZZNS0_9templates4cuda32random_full_64_bits_range_kernelIPNS_17CUDAGeneratorImplEEEvRNS_18TensorIteratorBaseET_ENKUlvE_clEvENKUlvE1_clEvEUlP24curandStatePhilox4_32_10E_ZNS1_27distribution_nullary_kernelIim10ulonglong2S7_SF_ZZZS5_IS7_EvS9_SA_ENKSB_clEvENKSC_clEvEUlmE_EEvS9_T2_RKT3_T4_EUlimE_EEvlNS_15PhiloxCudaStateET1_SJ_,"ax",@progbits
	.align	128
.text._ZN2at6native60_GLOBAL__N__fdc43544_27_DistributionRandomKernel_cu_f88cee4443distribution_elementwise_grid_stride_kernelImLi2EZZZNS0_9templates4cuda32random_full_64_bits_range_kernelIPNS_17CUDAGeneratorImplEEEvRNS_18TensorIteratorBaseET_ENKUlvE_clEvENKUlvE1_clEvEUlP24curandStatePhilox4_32_10E_ZNS1_27distribution_nullary_kernelIim10ulonglong2S7_SF_ZZZS5_IS7_EvS9_SA_ENKSB_clEvENKSC_clEvEUlmE_EEvS9_T2_RKT3_T4_EUlimE_EEvlNS_15PhiloxCudaStateET1_SJ_:
        .type           _ZN2at6native60_GLOBAL__N__fdc43544_27_DistributionRandomKernel_cu_f88cee4443distribution_elementwise_grid_stride_kernelImLi2EZZZNS0_9templates4cuda32random_full_64_bits_range_kernelIPNS_17CUDAGeneratorImplEEEvRNS_18TensorIteratorBaseET_ENKUlvE_clEvENKUlvE1_clEvEUlP24curandStatePhilox4_32_10E_ZNS1_27distribution_nullary_kernelIim10ulonglong2S7_SF_ZZZS5_IS7_EvS9_SA_ENKSB_clEvENKSC_clEvEUlmE_EEvS9_T2_RKT3_T4_EUlimE_EEvlNS_15PhiloxCudaStateET1_SJ_,@function
        .size           _ZN2at6native60_GLOBAL__N__fdc43544_27_DistributionRandomKernel_cu_f88cee4443distribution_elementwise_grid_stride_kernelImLi2EZZZNS0_9templates4cuda32random_full_64_bits_range_kernelIPNS_17CUDAGeneratorImplEEEvRNS_18TensorIteratorBaseET_ENKUlvE_clEvENKUlvE1_clEvEUlP24curandStatePhilox4_32_10E_ZNS1_27distribution_nullary_kernelIim10ulonglong2S7_SF_ZZZS5_IS7_EvS9_SA_ENKSB_clEvENKSC_clEvEUlmE_EEvS9_T2_RKT3_T4_EUlimE_EEvlNS_15PhiloxCudaStateET1_SJ_,(.L_x_2261 - _ZN2at6native60_GLOBAL__N__fdc43544_27_DistributionRandomKernel_cu_f88cee4443distribution_elementwise_grid_stride_kernelImLi2EZZZNS0_9templates4cuda32random_full_64_bits_range_kernelIPNS_17CUDAGeneratorImplEEEvRNS_18TensorIteratorBaseET_ENKUlvE_clEvENKUlvE1_clEvEUlP24curandStatePhilox4_32_10E_ZNS1_27distribution_nullary_kernelIim10ulonglong2S7_SF_ZZZS5_IS7_EvS9_SA_ENKSB_clEvENKSC_clEvEUlmE_EEvS9_T2_RKT3_T4_EUlimE_EEvlNS_15PhiloxCudaStateET1_SJ_)
        .other          _ZN2at6native60_GLOBAL__N__fdc43544_27_DistributionRandomKernel_cu_f88cee4443distribution_elementwise_grid_stride_kernelImLi2EZZZNS0_9templates4cuda32random_full_64_bits_range_kernelIPNS_17CUDAGeneratorImplEEEvRNS_18TensorIteratorBaseET_ENKUlvE_clEvENKUlvE1_clEvEUlP24curandStatePhilox4_32_10E_ZNS1_27distribution_nullary_kernelIim10ulonglong2S7_SF_ZZZS5_IS7_EvS9_SA_ENKSB_clEvENKSC_clEvEUlmE_EEvS9_T2_RKT3_T4_EUlimE_EEvlNS_15PhiloxCudaStateET1_SJ_,@"STO_CUDA_ENTRY STV_DEFAULT"
_ZN2at6native60_GLOBAL__N__fdc43544_27_DistributionRandomKernel_cu_f88cee4443distribution_elementwise_grid_stride_kernelImLi2EZZZNS0_9templates4cuda32random_full_64_bits_range_kernelIPNS_17CUDAGeneratorImplEEEvRNS_18TensorIteratorBaseET_ENKUlvE_clEvENKUlvE1_clEvEUlP24curandStatePhilox4_32_10E_ZNS1_27distribution_nullary_kernelIim10ulonglong2S7_SF_ZZZS5_IS7_EvS9_SA_ENKSB_clEvENKSC_clEvEUlmE_EEvS9_T2_RKT3_T4_EUlimE_EEvlNS_15PhiloxCudaStateET1_SJ_:
        /* <DEDUP_REMOVED lines=108> */
.L_x_677:
[----:B------:R-:W-:-:S07]  /*06c0*/  MOV R24, 0x6e0 ;  /* 0x000006e000187802 */ /* 0x000fce0000000f00 */
[----:B------:R-:W-:Y:S05]  /*06d0*/  CALL.REL.NOINC `($__internal_51_$__cuda_sm20_div_s64) ;  /* 0x0000000400c07944 */ /* 0x000fea0003c00000 */
.L_x_678:
        /* <DEDUP_REMOVED lines=17> */
.L_x_683:
        /* <DEDUP_REMOVED lines=13> */
.L_x_680:
[----:B0-----:R-:W-:Y:S05]  /*08c0*/  BSYNC.RECONVERGENT B0 ;  /* 0x0000000000007941 */ /* 0x001fea0003800200 */
.L_x_679:
        /* <DEDUP_REMOVED lines=48> */
.L_x_681:
[----:B------:R-:W-:Y:S01]  /*0bd0*/  ISETP.NE.AND P0, PT, R36, 0x3, PT ;  /* 0x000000032400780c */ /* 0x000fe20003f05270 */
[----:B------:R-:W-:Y:S02]  /*0be0*/  IMAD.MOV.U32 R38, RZ, RZ, R22 ;  /* 0x000000ffff267224 */ /* 0x000fe400078e0016 */
[----:B------:R-:W-:-:S10]  /*0bf0*/  IMAD.MOV.U32 R41, RZ, RZ, R35 ;  /* 0x000000ffff297224 */ /* 0x000fd400078e0023 */
[----:B------:R-:W-:Y:S01]  /*0c00*/  @P0 MOV R38, R40 ;  /* 0x0000002800260202 */ /* 0x000fe20000000f00 */
[----:B------:R-:W-:-:S07]  /*0c10*/  @P0 IMAD.MOV.U32 R41, RZ, RZ, R20 ;  /* 0x000000ffff290224 */ /* 0x000fce00078e0014 */
.L_x_682:
        /* <DEDUP_REMOVED lines=15> */
[----:B------:R1:W-:Y:S01]  /*0d10*/  @!P0 STG.E desc[UR6][R22.64], R38 ;  /* 0x0000002616008986 */ /* 0x0003e2000c101906 */
        /* <DEDUP_REMOVED lines=8> */
[----:B------:R1:W-:Y:S01]  /*0da0*/  @!P1 STG.E desc[UR6][R24.64], R41 ;  /* 0x0000002918009986 */ /* 0x0003e2000c101906 */
[----:B------:R-:W-:Y:S06]  /*0db0*/  BAR.SYNC.DEFER_BLOCKING 0x0 ;  /* 0x0000000000007b1d */ /* 0x000fec0000010000 */
[----:B------:R-:W-:Y:S05]  /*0dc0*/  @!P0 BRA `(.L_x_683) ;  /* 0xfffffff800888947 */ /* 0x000fea000383ffff */
[----:B------:R-:W-:Y:S05]  /*0dd0*/  EXIT ;  /* 0x000000000000794d */ /* 0x000fea0003800000 */
        .weak           $__internal_51_$__cuda_sm20_div_s64
        .type           $__internal_51_$__cuda_sm20_div_s64,@function
        .size           $__internal_51_$__cuda_sm20_div_s64,(.L_x_2261 - $__internal_51_$__cuda_sm20_div_s64)
$__internal_51_$__cuda_sm20_div_s64:
        /* <DEDUP_REMOVED lines=77> */
[----:B------:R-:W-:Y:S06]  /*12b0*/  RET.REL.NODEC R24 `(_ZN2at6native60_GLOBAL__N__fdc43544_27_DistributionRandomKernel_cu_f88cee4443distribution_elementwise_grid_stride_kernelImLi2EZZZNS0_9templates4cuda32random_full_64_bits_range_kernelIPNS_17CUDAGeneratorImplEEEvRNS_18TensorIteratorBaseET_ENKUlvE_clEvENKUlvE1_clEvEUlP24curandStatePhilox4_32_10E_ZNS1_27distribution_nullary_kernelIim10ulonglong2S7_SF_ZZZS5_IS7_EvS9_SA_ENKSB_clEvENKSC_clEvEUlmE_EEvS9_T2_RKT3_T4_EUlimE_EEvlNS_15PhiloxCudaStateET1_SJ_) ;  /* 0xffffffec18507950 */ /* 0x000fec0003c3ffff */
.L_x_684:
        /* <DEDUP_REMOVED lines=12> */
.L_x_2261:


//--------------------- .text._ZN2at6native60_GLOBAL__N__fdc43544_27_DistributionRandomKernel_cu_f88cee4443distribution_elementwise_grid_stride_kernelImLi2EZZZNS0_9templates4cuda32random_full_64_bits_range_kernelIPNS_17CUDAGeneratorImplEEEvRNS_18TensorIteratorBaseET_ENKUlvE_clEvENKUlvE0_clEvEUlP24curandStatePhilox4_32_10E_ZNS1_27distribution_nullary_kernelIam10ulonglong2S7_SF_ZZZS5_IS7_EvS9_SA_ENKSB_clEvENKSC_clEvEUlmE_EEvS9_T2_RKT3_T4_EUlimE0_EEvlNS_15PhiloxCudaStateET1_SJ_ --------------------------
	.section	.text._ZN2at6native60_GLOBAL__N__fdc43544_27_DistributionRandomKernel_cu_f88cee4443distribution_elementwise_grid_stride_kernelImLi2EZZZNS0_9templates4cuda32random_full_64_bits_range_kernelIPNS_17CUDAGeneratorImplEEEvRNS_18TensorIteratorBaseET_ENKUlvE_clEvENKUlvE0_clEvEUlP24curandStatePhilox4_32_10E_ZNS1_27distribution_nullary_kernelIam10ulonglong2S7_SF_ZZZS5_IS7_EvS9_SA_ENKSB_clEvENKSC_clEvEUlmE_EEvS9_T2_RKT3_T4_EUlimE0_EEvlNS_15PhiloxCudaStateET1_SJ_,"ax",@progbits
	.align	128
.text._ZN2at6native60_GLOBAL__N__fdc43544_27_DistributionRandomKernel_cu_f88cee4443distribution_elementwise_grid_stride_kernelImLi2EZZZNS0_9templates4cuda32random_full_64_bits_range_kernelIPNS_17CUDAGeneratorImplEEEvRNS_18TensorIteratorBaseET_ENKUlvE_clEvENKUlvE0_clEvEUlP24curandStatePhilox4_32_10E_ZNS1_27distribution_nullary_kernelIam10ulonglong2S7_SF_ZZZS5_IS7_EvS9_SA_ENKSB_clEvENKSC_clEvEUlmE_EEvS9_T2_RKT3_T4_EUlimE0_EEvlNS_15PhiloxCudaStateET1_SJ_:
        .type           _ZN2at6native60_GLOBAL__N__fdc43544_27_DistributionRandomKernel_cu_f88cee4443distribution_elementwise_grid_stride_kernelImLi2EZZZNS0_9templates4cuda32random_full_64_bits_range_kernelIPNS_17CUDAGeneratorImplEEEvRNS_18TensorIteratorBaseET_ENKUlvE_clEvENKUlvE0_clEvEUlP24curandStatePhilox4_32_10E_ZNS1_27distribution_nullary_kernelIam10ulonglong2S7_SF_ZZZS5_IS7_EvS9_SA_ENKSB_clEvENKSC_clEvEUlmE_EEvS9_T2_RKT3_T4_EUlimE0_EEvlNS_15PhiloxCudaStateET1_SJ_,@function
        .size           _ZN2at6native60_GLOBAL__N__fdc43544_27_DistributionRandomKernel_cu_f88cee4443distribution_elementwise_grid_stride_kernelImLi2EZZZNS0_9templates4cuda32random_full_64_bits_range_kernelIPNS_17CUDAGeneratorImplEEEvRNS_18TensorIteratorBaseET_ENKUlvE_clEvENKUlvE0_clEvEUlP24curandStatePhilox4_32_10E_ZNS1_27distribution_nullary_kernelIam10ulonglong2S7_SF_ZZZS5_IS7_EvS9_SA_ENKSB_clEvENKSC_clEvEUlmE_EEvS9_T2_RKT3_T4_EUlimE0_EEvlNS_15PhiloxCudaStateET1_SJ_,(.L_x_2263 - _ZN2at6native60_GLOBAL__N__fdc43544_27_DistributionRandomKernel_cu_f88cee4443distribution_elementwise_grid_stride_kernelImLi2EZZZNS0_9templates4cuda32random_full_64_bits_range_kernelIPNS_17CUDAGeneratorImplEEEvRNS_18TensorIteratorBaseET_ENKUlvE_clEvENKUlvE0_clEvEUlP24curandStatePhilox4_32_10E_ZNS1_27distribution_nullary_kernelIam10ulonglong2S7_SF_ZZZS5_IS7_EvS9_SA_ENKSB_clEvENKSC_clEvEUlmE_EEvS9_T2_RKT3_T4_EUlimE0_EEvlNS_15PhiloxCudaStateET1_SJ_)
        .other          _ZN2at6native60_GLOBAL__N__fdc43544_27_DistributionRandomKernel_cu_f88cee4443distribution_elementwise_grid_stride_kernelImLi2EZZZNS0_9templates4cuda32random_full_64_bits_range_kernelIPNS_17CUDAGeneratorImplEEEvRNS_18TensorIteratorBaseET_ENKUlvE_clEvENKUlvE0_clEvEUlP24curandStatePhilox4_32_10E_ZNS1_27distribution_nullary_kernelIam10ulonglong2S7_SF_ZZZS5_IS7_EvS9_SA_ENKSB_clEvENKSC_clEvEUlmE_EEvS9_T2_RKT3_T4_EUlimE0_EEvlNS_15PhiloxCudaStateET1_SJ_,@"STO_CUDA_ENTRY STV_DEFAULT"
_ZN2at6native60_GLOBAL__N__fdc43544_27_DistributionRandomKernel_cu_f88cee4443distribution_elementwise_grid_stride_kernelImLi2EZZZNS0_9templates4cuda32random_full_64_bits_range_kernelIPNS_17CUDAGeneratorImplEEEvRNS_18TensorIteratorBaseET_ENKUlvE_clEvENKUlvE0_clEvEUlP24curandStatePhilox4_32_10E_ZNS1_27distribution_nullary_kernelIam10ulonglong2S7_SF_ZZZS5_IS7_EvS9_SA_ENKSB_clEvENKSC_clEvEUlmE_EEvS9_T2_RKT3_T4_EUlimE0_EEvlNS_15PhiloxCudaStateET1_SJ_:
        /* <DEDUP_REMOVED lines=107> */
.L_x_685:
[----:B------:R-:W-:-:S07]  /*06b0*/  MOV R34, 0x6d0 ;  /* 0x000006d000227802 */ /* 0x000fce0000000f00 */
[----:B------:R-:W-:Y:S05]  /*06c0*/  CALL.REL.NOINC `($__internal_52_$__cuda_sm20_div_s64) ;  /* 0x0000002800287944 */ /* 0x000fea0003c00000 */
.L_x_686:
        /* <DEDUP_REMOVED lines=82> */
.L_x_697:
        /* <DEDUP_REMOVED lines=13> */
.L_x_688:
[----:B0-----:R-:W-:Y:S05]  /*0cc0*/  BSYNC.RECONVERGENT B0 ;  /* 0x0000000000007941 */ /* 0x001fea0003800200 */
.L_x_687:
        /* <DEDUP_REMOVED lines=52> */
.L_x_689:
[----:B------:R-:W-:Y:S01]  /*1010*/  ISETP.NE.AND P0, PT, R37, 0x3, PT ;  /* 0x000000032500780c */ /* 0x000fe20003f05270 */
[----:B------:R-:W-:Y:S01]  /*1020*/  IMAD.MOV.U32 R40, RZ, RZ, R36 ;  /* 0x000000ffff287224 */ /* 0x000fe200078e0024 */
[----:B------:R-:W-:-:S11]  /*1030*/  MOV R39, R42 ;  /* 0x0000002a00277202 */ /* 0x000fd60000000f00 */
[----:B------:R-:W-:Y:S02]  /*1040*/  @P0 MOV R39, R41 ;  /* 0x0000002900270202 */ /* 0x000fe40000000f00 */
[----:B------:R-:W-:-:S07]  /*1050*/  @P0 MOV R40, R38 ;  /* 0x0000002600280202 */ /* 0x000fce0000000f00 */
.L_x_690:
        /* <DEDUP_REMOVED lines=14> */
.L_x_691:
        /* <DEDUP_REMOVED lines=233> */
.L_x_695:
[----:B------:R-:W0:Y:S02]  /*1fd0*/  LDCU.64 UR48, c[0x0][0x540] ;  /* 0x0000a800ff3077ac */ /* 0x000e240008000a00 */
[----:B0-----:R-:W-:-:S04]  /*1fe0*/  IADD3 R26, P0, PT, R41, UR48, RZ ;  /* 0x00000030291a7c10 */ /* 0x001fc8000ff1e0ff */
[----:B------:R-:W-:-:S05]  /*1ff0*/  IADD3.X R27, PT, PT, RZ, UR49, RZ, P0, !PT ;  /* 0x00000031ff1b7c10 */ /* 0x000fca00087fe4ff */
[----:B------:R0:W-:Y:S04]  /*2000*/  STG.E.U8 desc[UR76][R26.64], R39 ;  /* 0x000000271a007986 */ /* 0x0001e8000c10114c */
.L_x_694:
[----:B------:R-:W-:Y:S05]  /*2010*/  BSYNC.RECONVERGENT B0 ;  /* 0x0000000000007941 */ /* 0x000fea0003800200 */
.L_x_693:
        /* <DEDUP_REMOVED lines=233> */
.L_x_696:
[----:B------:R-:W0:Y:S02]  /*2eb0*/  LDCU.64 UR48, c[0x0][0x540] ;  /* 0x0000a800ff3077ac */ /* 0x000e240008000a00 */
[----:B0-----:R-:W-:-:S04]  /*2ec0*/  IADD3 R26, P0, PT, R39, UR48, RZ ;  /* 0x00000030271a7c10 */ /* 0x001fc8000ff1e0ff */
[----:B------:R-:W-:-:S05]  /*2ed0*/  IADD3.X R27, PT, PT, RZ, UR49, RZ, P0, !PT ;  /* 0x00000031ff1b7c10 */ /* 0x000fca00087fe4ff */
[----:B------:R0:W-:Y:S04]  /*2ee0*/  STG.E.U8 desc[UR76][R26.64], R40 ;  /* 0x000000281a007986 */ /* 0x0001e8000c10114c */
.L_x_692:
        /* <DEDUP_REMOVED lines=8> */
        .weak           $__internal_52_$__cuda_sm20_div_s64
        .type           $__internal_52_$__cuda_sm20_div_s64,@function
        .size           $__internal_52_$__cuda_sm20_div_s64,(.L_x_2263 - $__internal_52_$__cuda_sm20_div_s64)
$__internal_52_$__cuda_sm20_div_s64:
        /* <DEDUP_REMOVED lines=77> */
[----:B------:R-:W-:Y:S06]  /*3440*/  RET.REL.NODEC R34 `(_ZN2at6native60_GLOBAL__N__fdc43544_27_DistributionRandomKernel_cu_f88cee4443distribution_elementwise_grid_stride_kernelImLi2EZZZNS0_9templates4cuda32random_full_64_bits_range_kernelIPNS_17CUDAGeneratorImplEEEvRNS_18TensorIteratorBaseET_ENKUlvE_clEvENKUlvE0_clEvEUlP24curandStatePhilox4_32_10E_ZNS1_27distribution_nullary_kernelIam10ulonglong2S7_SF_ZZZS5_IS7_EvS9_SA_ENKSB_clEvENKSC_clEvEUlmE_EEvS9_T2_RKT3_T4_EUlimE0_EEvlNS_15PhiloxCudaStateET1_SJ_) ;  /* 0xffffffc822ec7950 */ /* 0x000fec0003c3ffff */
.L_x_698:
        /* <DEDUP_REMOVED lines=11> */
.L_x_2263:


//--------------------- .text._ZN2at6native60_GLOBAL__N__fdc43544_27_DistributionRandomKernel_cu_f88cee4443distribution_elementwise_grid_stride_kernelImLi2EZZZNS0_9templates4cuda32random_full_64_bits_range_kernelIPNS_17CUDAGeneratorImplEEEvRNS_18TensorIteratorBaseET_ENKUlvE_clEvENKUlvE0_clEvEUlP24curandStatePhilox4_32_10E_ZNS1_27distribution_nullary_kernelIam10ulonglong2S7_SF_ZZZS5_IS7_EvS9_SA_ENKSB_clEvENKSC_clEvEUlmE_EEvS9_T2_RKT3_T4_EUlimE_EEvlNS_15PhiloxCudaStateET1_SJ_ --------------------------
	.section	.text._ZN2at6native60_GLOBAL__N__fdc43544_27_DistributionRandomKernel_cu_f88cee4443distribution_elementwise_grid_stride_kernelImLi2EZZZNS0_9templates4cuda32random_full_64_bits_range_kernelIPNS_17CUDAGeneratorImplEEEvRNS_18TensorIteratorBaseET_ENKUlvE_clEvENKUlvE0_clEvEUlP24curandStatePhilox4_32_10E_ZNS1_27distribution_nullary_kernelIam10ulonglong2S7_SF_ZZZS5_IS7_EvS9_SA_ENKSB_clEvENKSC_clEvEUlmE_EEvS9_T2_RKT3_T4_EUlimE_EEvlNS_15PhiloxCudaStateET1_SJ_,"ax",@progbits
	.align	128
.text._ZN2at6native60_GLOBAL__N__fdc43544_27_DistributionRandomKernel_cu_f88cee4443distribution_elementwise_grid_stride_kernelImLi2EZZZNS0_9templates4cuda32random_full_64_bits_range_kernelIPNS_17CUDAGeneratorImplEEEvRNS_18TensorIteratorBaseET_ENKUlvE_clEvENKUlvE0_clEvEUlP24curandStatePhilox4_32_10E_ZNS1_27distribution_nullary_kernelIam10ulonglong2S7_SF_ZZZS5_IS7_EvS9_SA_ENKSB_clEvENKSC_clEvEUlmE_EEvS9_T2_RKT3_T4_EUlimE_EEvlNS_15PhiloxCudaStateET1_SJ_:
        .type           _ZN2at6native60_GLOBAL__N__fdc43544_27_DistributionRandomKernel_cu_f88cee4443distribution_elementwise_grid_stride_kernelImLi2EZZZNS0_9templates4cuda32random_full_64_bits_range_kernelIPNS_17CUDAGeneratorImplEEEvRNS_18TensorIteratorBaseET_ENKUlvE_clEvENKUlvE0_clEvEUlP24curandStatePhilox4_32_10E_ZNS1_27distribution_nullary_kernelIam10ulonglong2S7_SF_ZZZS5_IS7_EvS9_SA_ENKSB_clEvENKSC_clEvEUlmE_EEvS9_T2_RKT3_T4_EUlimE_EEvlNS_15PhiloxCudaStateET1_SJ_,@function
        .size           _ZN2at6native60_GLOBAL__N__fdc43544_27_DistributionRandomKernel_cu_f88cee4443distribution_elementwise_grid_stride_kernelImLi2EZZZNS0_9templates4cuda32random_full_64_bits_range_kernelIPNS_17CUDAGeneratorImplEEEvRNS_18TensorIteratorBaseET_ENKUlvE_clEvENKUlvE0_clEvEUlP24curandStatePhilox4_32_10E_ZNS1_27distribution_nullary_kernelIam10ulonglong2S7_SF_ZZZS5_IS7_EvS9_SA_ENKSB_clEvENKSC_clEvEUlmE_EEvS9_T2_RKT3_T4_EUlimE_EEvlNS_15PhiloxCudaStateET1_SJ_,(.L_x_2265 - _ZN2at6native60_GLOBAL__N__fdc43544_27_DistributionRandomKernel_cu_f88cee4443distribution_elementwise_grid_stride_kernelImLi2EZZZNS0_9templates4cuda32random_full_64_bits_range_kernelIPNS_17CUDAGeneratorImplEEEvRNS_18TensorIteratorBaseET_ENKUlvE_clEvENKUlvE0_clEvEUlP24curandStatePhilox4_32_10E_ZNS1_27distribution_nullary_kernelIam10ulonglong2S7_SF_ZZZS5_IS7_EvS9_SA_ENKSB_clEvENKSC_clEvEUlmE_EEvS9_T2_RKT3_T4_EUlimE_EEvlNS_15PhiloxCudaStateET1_SJ_)
        .other          _ZN2at6native60_GLOBAL__N__fdc43544_27_DistributionRandomKernel_cu_f88cee4443distribution_elementwise_grid_stride_kernelImLi2EZZZNS0_9templates4cuda32random_full_64_bits_range_kernelIPNS_17CUDAGeneratorImplEEEvRNS_18TensorIteratorBaseET_ENKUlvE_clEvENKUlvE0_clEvEUlP24curandStatePhilox4_32_10E_ZNS1_27distribution_nullary_kernelIam10ulonglong2S7_SF_ZZZS5_IS7_EvS9_SA_ENKSB_clEvENKSC_clEvEUlmE_EEvS9_T2_RKT3_T4_EUlimE_EEvlNS_15PhiloxCudaStateET1_SJ_,@"STO_CUDA_ENTRY STV_DEFAULT"
_ZN2at6native60_GLOBAL__N__fdc43544_27_DistributionRandomKernel_cu_f88cee4443distribution_elementwise_grid_stride_kernelImLi2EZZZNS0_9templates4cuda32random_full_64_bits_range_kernelIPNS_17CUDAGeneratorImplEEEvRNS_18TensorIteratorBaseET_ENKUlvE_clEvENKUlvE0_clEvEUlP24curandStatePhilox4_32_10E_ZNS1_27distribution_nullary_kernelIam10ulonglong2S7_SF_ZZZS5_IS7_EvS9_SA_ENKSB_clEvENKSC_clEvEUlmE_EEvS9_T2_RKT3_T4_EUlimE_EEvlNS_15PhiloxCudaStateET1_SJ_:
        /* <DEDUP_REMOVED lines=108> */
.L_x_699:
[----:B------:R-:W-:-:S07]  /*06c0*/  MOV R24, 0x6e0 ;  /* 0x000006e000187802 */ /* 0x000fce0000000f00 */
[----:B------:R-:W-:Y:S05]  /*06d0*/  CALL.REL.NOINC `($__internal_53_$__cuda_sm20_div_s64) ;  /* 0x0000000400c07944 */ /* 0x000fea0003c00000 */
.L_x_700:
        /* <DEDUP_REMOVED lines=17> */
.L_x_705:
        /* <DEDUP_REMOVED lines=13> */
.L_x_702:
[----:B0-----:R-:W-:Y:S05]  /*08c0*/  BSYNC.RECONVERGENT B0 ;  /* 0x0000000000007941 */ /* 0x001fea0003800200 */
.L_x_701:
        /* <DEDUP_REMOVED lines=48> */
.L_x_703:
[----:B------:R-:W-:Y:S01]  /*0bd0*/  ISETP.NE.AND P0, PT, R36, 0x3, PT ;  /* 0x000000032400780c */ /* 0x000fe20003f05270 */
[----:B------:R-:W-:Y:S02]  /*0be0*/  IMAD.MOV.U32 R38, RZ, RZ, R22 ;  /* 0x000000ffff267224 */ /* 0x000fe400078e0016 */
[----:B------:R-:W-:-:S10]  /*0bf0*/  IMAD.MOV.U32 R41, RZ, RZ, R35 ;  /* 0x000000ffff297224 */ /* 0x000fd400078e0023 */
[----:B------:R-:W-:Y:S01]  /*0c00*/  @P0 MOV R38, R40 ;  /* 0x0000002800260202 */ /* 0x000fe20000000f00 */
[----:B------:R-:W-:-:S07]  /*0c10*/  @P0 IMAD.MOV.U32 R41, RZ, RZ, R20 ;  /* 0x000000ffff290224 */ /* 0x000fce00078e0014 */
.L_x_704:
        /* <DEDUP_REMOVED lines=28> */
        .weak           $__internal_53_$__cuda_sm20_div_s64
        .type           $__internal_53_$__cuda_sm20_div_s64,@function
        .size           $__internal_53_$__cuda_sm20_div_s64,(.L_x_2265 - $__internal_53_$__cuda_sm20_div_s64)
$__internal_53_$__cuda_sm20_div_s64:
        /* <DEDUP_REMOVED lines=77> */
[----:B------:R-:W-:Y:S06]  /*12b0*/  RET.REL.NODEC R24 `(_ZN2at6native60_GLOBAL__N__fdc43544_27_DistributionRandomKernel_cu_f88cee4443distribution_elementwise_grid_stride_kernelImLi2EZZZNS0_9templates4cuda32random_full_64_bits_range_kernelIPNS_17CUDAGeneratorImplEEEvRNS_18TensorIteratorBaseET_ENKUlvE_clEvENKUlvE0_clEvEUlP24curandStatePhilox4_32_10E_ZNS1_27distribution_nullary_kernelIam10ulonglong2S7_SF_ZZZS5_IS7_EvS9_SA_ENKSB_clEvENKSC_clEvEUlmE_EEvS9_T2_RKT3_T4_EUlimE_EEvlNS_15PhiloxCudaStateET1_SJ_) ;  /* 0xffffffec18507950 */ /* 0x000fec0003c3ffff */
.L_x_706:
        /* <DEDUP_REMOVED lines=12> */
.L_x_2265:


//--------------------- .text._ZN2at6native60_GLOBAL__N__fdc43544_27_DistributionRandomKernel_cu_f88cee4443distribution_elementwise_grid_stride_kernelImLi2EZZZNS0_9templates4cuda32random_full_64_bits_range_kernelIPNS_17CUDAGeneratorImplEEEvRNS_18TensorIteratorBaseET_ENKUlvE_clEvENKUlvE_clEvEUlP24curandStatePhilox4_32_10E_ZNS1_27distribution_nullary_kernelIhm10ulonglong2S7_SF_ZZZS5_IS7_EvS9_SA_ENKSB_clEvENKSC_clEvEUlmE_EEvS9_T2_RKT3_T4_EUlimE0_EEvlNS_15PhiloxCudaStateET1_SJ_ --------------------------
	.section	.text._ZN2at6native60_GLOBAL__N__fdc43544_27_DistributionRandomKernel_cu_f88cee4443distribution_elementwise_grid_stride_kernelImLi2EZZZNS0_9templates4cuda32random_full_64_bits_range_kernelIPNS_17CUDAGeneratorImplEEEvRNS_18TensorIteratorBaseET_ENKUlvE_clEvENKUlvE_clEvEUlP24curandStatePhilox4_32_10E_ZNS1_27distribution_nullary_kernelIhm10ulonglong2S7_SF_ZZZS5_IS7_EvS9_SA_ENKSB_clEvENKSC_clEvEUlmE_EEvS9_T2_RKT3_T4_EUlimE0_EEvlNS_15PhiloxCudaStateET1_SJ_,"ax",@progbits
	.align	128
.text._ZN2at6native60_GLOBAL__N__fdc43544_27_DistributionRandomKernel_cu_f88cee4443distribution_elementwise_grid_stride_kernelImLi2EZZZNS0_9templates4cuda32random_full_64_bits_range_kernelIPNS_17CUDAGeneratorImplEEEvRNS_18TensorIteratorBaseET_ENKUlvE_clEvENKUlvE_clEvEUlP24curandStatePhilox4_32_10E_ZNS1_27distribution_nullary_kernelIhm10ulonglong2S7_SF_ZZZS5_IS7_EvS9_SA_ENKSB_clEvENKSC_clEvEUlmE_EEvS9_T2_RKT3_T4_EUlimE0_EEvlNS_15PhiloxCudaStateET1_SJ_:
        .type           _ZN2at6native60_GLOBAL__N__fdc43544_27_DistributionRandomKernel_cu_f88cee4443distribution_elementwise_grid_stride_kernelImLi2EZZZNS0_9templates4cuda32random_full_64_bits_range_kernelIPNS_17CUDAGeneratorImplEEEvRNS_18TensorIteratorBaseET_ENKUlvE_clEvENKUlvE_clEvEUlP24curandStatePhilox4_32_10E_ZNS1_27distribution_nullary_kernelIhm10ulonglong2S7_SF_ZZZS5_IS7_EvS9_SA_ENKSB_clEvENKSC_clEvEUlmE_EEvS9_T2_RKT3_T4_EUlimE0_EEvlNS_15PhiloxCudaStateET1_SJ_,@function
        .size           _ZN2at6native60_GLOBAL__N__fdc43544_27_DistributionRandomKernel_cu_f88cee4443distribution_elementwise_grid_stride_kernelImLi2EZZZNS0_9templates4cuda32random_full_64_bits_range_kernelIPNS_17CUDAGeneratorImplEEEvRNS_18TensorIteratorBaseET_ENKUlvE_clEvENKUlvE_clEvEUlP24curandStatePhilox4_32_10E_ZNS1_27distribution_nullary_kernelIhm10ulonglong2S7_SF_ZZZS5_IS7_EvS9_SA_ENKSB_clEvENKSC_clEvEUlmE_EEvS9_T2_RKT3_T4_EUlimE0_EEvlNS_15PhiloxCudaStateET1_SJ_,(.L_x_2267 - _ZN2at6native60_GLOBAL__N__fdc43544_27_DistributionRandomKernel_cu_f88cee4443distribution_elementwise_grid_stride_kernelImLi2EZZZNS0_9templates4cuda32random_full_64_bits_range_kernelIPNS_17CUDAGeneratorImplEEEvRNS_18TensorIteratorBaseET_ENKUlvE_clEvENKUlvE_clEvEUlP24curandStatePhilox4_32_10E_ZNS1_27distribution_nullary_kernelIhm10ulonglong2S7_SF_ZZZS5_IS7_EvS9_SA_ENKSB_clEvENKSC_clEvEUlmE_EEvS9_T2_RKT3_T4_EUlimE0_EEvlNS_15PhiloxCudaStateET1_SJ_)
        .other          _ZN2at6native60_GLOBAL__N__fdc43544_27_DistributionRandomKernel_cu_f88cee4443distribution_elementwise_grid_stride_kernelImLi2EZZZNS0_9templates4cuda32random_full_64_bits_range_kernelIPNS_17CUDAGeneratorImplEEEvRNS_18TensorIteratorBaseET_ENKUlvE_clEvENKUlvE_clEvEUlP24curandStatePhilox4_32_10E_ZNS1_27distribution_nullary_kernelIhm10ulonglong2S7_SF_ZZZS5_IS7_EvS9_SA_ENKSB_clEvENKSC_clEvEUlmE_EEvS9_T2_RKT3_T4_EUlimE0_EEvlNS_15PhiloxCudaStateET1_SJ_,@"STO_CUDA_ENTRY STV_DEFAULT"
_ZN2at6native60_GLOBAL__N__fdc43544_27_DistributionRandomKernel_cu_f88cee4443distribution_elementwise_grid_stride_kernelImLi2EZZZNS0_9templates4cuda32random_full_64_bits_range_kernelIPNS_17CUDAGeneratorImplEEEvRNS_18TensorIteratorBaseET_ENKUlvE_clEvENKUlvE_clEvEUlP24curandStatePhilox4_32_10E_ZNS1_27distribution_nullary_kernelIhm10ulonglong2S7_SF_ZZZS5_IS7_EvS9_SA_ENKSB_clEvENKSC_clEvEUlmE_EEvS9_T2_RKT3_T4_EUlimE0_EEvlNS_15PhiloxCudaStateET1_SJ_:
        /* <DEDUP_REMOVED lines=107> */
.L_x_707:
[----:B------:R-:W-:-:S07]  /*06b0*/  MOV R34, 0x6d0 ;  /* 0x000006d000227802 */ /* 0x000fce0000000f00 */
[----:B------:R-:W-:Y:S05]  /*06c0*/  CALL.REL.NOINC `($__internal_54_$__cuda_sm20_div_s64) ;  /* 0x0000002800287944 */ /* 0x000fea0003c00000 */
.L_x_708:
        /* <DEDUP_REMOVED lines=82> */
.L_x_719:
        /* <DEDUP_REMOVED lines=13> */
.L_x_710:
[----:B0-----:R-:W-:Y:S05]  /*0cc0*/  BSYNC.RECONVERGENT B0 ;  /* 0x0000000000007941 */ /* 0x001fea0003800200 */
.L_x_709:
        /* <DEDUP_REMOVED lines=52> */
.L_x_711:
[----:B------:R-:W-:Y:S01]  /*1010*/  ISETP.NE.AND P0, PT, R37, 0x3, PT ;  /* 0x000000032500780c */ /* 0x000fe20003f05270 */
[----:B------:R-:W-:Y:S01]  /*1020*/  IMAD.MOV.U32 R40, RZ, RZ, R36 ;  /* 0x000000ffff287224 */ /* 0x000fe200078e0024 */
[----:B------:R-:W-:-:S11]  /*1030*/  MOV R39, R42 ;  /* 0x0000002a00277202 */ /* 0x000fd60000000f00 */
[----:B------:R-:W-:Y:S02]  /*1040*/  @P0 MOV R39, R41 ;  /* 0x0000002900270202 */ /* 0x000fe40000000f00 */
[----:B------:R-:W-:-:S07]  /*1050*/  @P0 MOV R40, R38 ;  /* 0x0000002600280202 */ /* 0x000fce0000000f00 */
.L_x_712:
        /* <DEDUP_REMOVED lines=14> */
.L_x_713:
        /* <DEDUP_REMOVED lines=233> */
.L_x_717:
[----:B------:R-:W0:Y:S02]  /*1fd0*/  LDCU.64 UR48, c[0x0][0x540] ;  /* 0x0000a800ff3077ac */ /* 0x000e240008000a00 */
[----:B0-----:R-:W-:-:S04]  /*1fe0*/  IADD3 R26, P0, PT, R41, UR48, RZ ;  /* 0x00000030291a7c10 */ /* 0x001fc8000ff1e0ff */
[----:B------:R-:W-:-:S05]  /*1ff0*/  IADD3.X R27, PT, PT, RZ, UR49, RZ, P0, !PT ;  /* 0x00000031ff1b7c10 */ /* 0x000fca00087fe4ff */
[----:B------:R0:W-:Y:S04]  /*2000*/  STG.E.U8 desc[UR76][R26.64], R39 ;  /* 0x000000271a007986 */ /* 0x0001e8000c10114c */
.L_x_716:
[----:B------:R-:W-:Y:S05]  /*2010*/  BSYNC.RECONVERGENT B0 ;  /* 0x0000000000007941 */ /* 0x000fea0003800200 */
.L_x_715:
        /* <DEDUP_REMOVED lines=233> */
.L_x_718:
[----:B------:R-:W0:Y:S02]  /*2eb0*/  LDCU.64 UR48, c[0x0][0x540] ;  /* 0x0000a800ff3077ac */ /* 0x000e240008000a00 */
[----:B0-----:R-:W-:-:S04]  /*2ec0*/  IADD3 R26, P0, PT, R39, UR48, RZ ;  /* 0x00000030271a7c10 */ /* 0x001fc8000ff1e0ff */
[----:B------:R-:W-:-:S05]  /*2ed0*/  IADD3.X R27, PT, PT, RZ, UR49, RZ, P0, !PT ;  /* 0x00000031ff1b7c10 */ /* 0x000fca00087fe4ff */
[----:B------:R0:W-:Y:S04]  /*2ee0*/  STG.E.U8 desc[UR76][R26.64], R40 ;  /* 0x000000281a007986 */ /* 0x0001e8000c10114c */
.L_x_714:
        /* <DEDUP_REMOVED lines=8> */
        .weak           $__internal_54_$__cuda_sm20_div_s64
        .type           $__internal_54_$__cuda_sm20_div_s64,@function
        .size           $__internal_54_$__cuda_sm20_div_s64,(.L_x_2267 - $__internal_54_$__cuda_sm20_div_s64)
$__internal_54_$__cuda_sm20_div_s64:
        /* <DEDUP_REMOVED lines=77> */
[----:B------:R-:W-:Y:S06]  /*3440*/  RET.REL.NODEC R34 `(_ZN2at6native60_GLOBAL__N__fdc43544_27_DistributionRandomKernel_cu_f88cee4443distribution_elementwise_grid_stride_kernelImLi2EZZZNS0_9templates4cuda32random_full_64_bits_range_kernelIPNS_17CUDAGeneratorImplEEEvRNS_18TensorIteratorBaseET_ENKUlvE_clEvENKUlvE_clEvEUlP24curandStatePhilox4_32_10E_ZNS1_27distribution_nullary_kernelIhm10ulonglong2S7_SF_ZZZS5_IS7_EvS9_SA_ENKSB_clEvENKSC_clEvEUlmE_EEvS9_T2_RKT3_T4_EUlimE0_EEvlNS_15PhiloxCudaStateET1_SJ_) ;  /* 0xffffffc822ec7950 */ /* 0x000fec0003c3ffff */
.L_x_720:
        /* <DEDUP_REMOVED lines=11> */
.L_x_2267:


//--------------------- .text._ZN2at6native60_GLOBAL__N__fdc43544_27_DistributionRandomKernel_cu_f88cee4443distribution_elementwise_grid_stride_kernelImLi2EZZZNS0_9templates4cuda32random_full_64_bits_range_kernelIPNS_17CUDAGeneratorImplEEEvRNS_18TensorIteratorBaseET_ENKUlvE_clEvENKUlvE_clEvEUlP24curandStatePhilox4_32_10E_ZNS1_27distribution_nullary_kernelIhm10ulonglong2S7_SF_ZZZS5_IS7_EvS9_SA_ENKSB_clEvENKSC_clEvEUlmE_EEvS9_T2_RKT3_T4_EUlimE_EEvlNS_15PhiloxCudaStateET1_SJ_ --------------------------
	.section	.text._ZN2at6native60_GLOBAL__N__fdc43544_27_DistributionRandomKernel_cu_f88cee4443distribution_elementwise_grid_stride_kernelImLi2EZZZNS0_9templates4cuda32random_full_64_bits_range_kernelIPNS_17CUDAGeneratorImplEEEvRNS_18TensorIteratorBaseET_ENKUlvE_clEvENKUlvE_clEvEUlP24curandStatePhilox4_32_10E_ZNS1_27distribution_nullary_kernelIhm10ulonglong2S7_SF_ZZZS5_IS7_EvS9_SA_ENKSB_clEvENKSC_clEvEUlmE_EEvS9_T2_RKT3_T4_EUlimE_EEvlNS_15PhiloxCudaStateET1_SJ_,"ax",@progbits
	.align	128
.text._ZN2at6native60_GLOBAL__N__fdc43544_27_DistributionRandomKernel_cu_f88cee4443distribution_elementwise_grid_stride_kernelImLi2EZZZNS0_9templates4cuda32random_full_64_bits_range_kernelIPNS_17CUDAGeneratorImplEEEvRNS_18TensorIteratorBaseET_ENKUlvE_clEvENKUlvE_clEvEUlP24curandStatePhilox4_32_10E_ZNS1_27distribution_nullary_kernelIhm10ulonglong2S7_SF_ZZZS5_IS7_EvS9_SA_ENKSB_clEvENKSC_clEvEUlmE_EEvS9_T2_RKT3_T4_EUlimE_EEvlNS_15PhiloxCudaStateET1_SJ_:
        .type           _ZN2at6native60_GLOBAL__N__fdc43544_27_DistributionRandomKernel_cu_f88cee4443distribution_elementwise_grid_stride_kernelImLi2EZZZNS0_9templates4cuda32random_full_64_bits_range_kernelIPNS_17CUDAGeneratorImplEEEvRNS_18TensorIteratorBaseET_ENKUlvE_clEvENKUlvE_clEvEUlP24curandStatePhilox4_32_10E_ZNS1_27distribution_nullary_kernelIhm10ulonglong2S7_SF_ZZZS5_IS7_EvS9_SA_ENKSB_clEvENKSC_clEvEUlmE_EEvS9_T2_RKT3_T4_EUlimE_EEvlNS_15PhiloxCudaStateET1_SJ_,@function
        .size           _ZN2at6native60_GLOBAL__N__fdc43544_27_DistributionRandomKernel_cu_f88cee4443distribution_elementwise_grid_stride_kernelImLi2EZZZNS0_9templates4cuda32random_full_64_bits_range_kernelIPNS_17CUDAGeneratorImplEEEvRNS_18TensorIteratorBaseET_ENKUlvE_clEvENKUlvE_clEvEUlP24curandStatePhilox4_32_10E_ZNS1_27distribution_nullary_kernelIhm10ulonglong2S7_SF_ZZZS5_IS7_EvS9_SA_ENKSB_clEvENKSC_clEvEUlmE_EEvS9_T2_RKT3_T4_EUlimE_EEvlNS_15PhiloxCudaStateET1_SJ_,(.L_x_2269 - _ZN2at6native60_GLOBAL__N__fdc43544_27_DistributionRandomKernel_cu_f88cee4443distribution_elementwise_grid_stride_kernelImLi2EZZZNS0_9templates4cuda32random_full_64_bits_range_kernelIPNS_17CUDAGeneratorImplEEEvRNS_18TensorIteratorBaseET_ENKUlvE_clEvENKUlvE_clEvEUlP24curandStatePhilox4_32_10E_ZNS1_27distribution_nullary_kernelIhm10ulonglong2S7_SF_ZZZS5_IS7_EvS9_SA_ENKSB_clEvENKSC_clEvEUlmE_EEvS9_T2_RKT3_T4_EUlimE_EEvlNS_15PhiloxCudaStateET1_SJ_)
        .other          _ZN2at6native60_GLOBAL__N__fdc43544_27_DistributionRandomKernel_cu_f88cee4443distribution_elementwise_grid_stride_kernelImLi2EZZZNS0_9templates4cuda32random_full_64_bits_range_kernelIPNS_17CUDAGeneratorImplEEEvRNS_18TensorIteratorBaseET_ENKUlvE_clEvENKUlvE_clEvEUlP24curandStatePhilox4_32_10E_ZNS1_27distribution_nullary_kernelIhm10ulonglong2S7_SF_ZZZS5_IS7_EvS9_SA_ENKSB_clEvENKSC_clEvEUlmE_EEvS9_T2_RKT3_T4_EUlimE_EEvlNS_15PhiloxCudaStateET1_SJ_,@"STO_CUDA_ENTRY STV_DEFAULT"
_ZN2at6native60_GLOBAL__N__fdc43544_27_DistributionRandomKernel_cu_f88cee4443distribution_elementwise_grid_stride_kernelImLi2EZZZNS0_9templates4cuda32random_full_64_bits_range_kernelIPNS_17CUDAGeneratorImplEEEvRNS_18TensorIteratorBaseET_ENKUlvE_clEvENKUlvE_clEvEUlP24curandStatePhilox4_32_10E_ZNS1_27distribution_nullary_kernelIhm10ulonglong2S7_SF_ZZZS5_IS7_EvS9_SA_ENKSB_clEvENKSC_clEvEUlmE_EEvS9_T2_RKT3_T4_EUlimE_EEvlNS_15PhiloxCudaStateET1_SJ_:
        /* <DEDUP_REMOVED lines=108> */
.L_x_721:
[----:B------:R-:W-:-:S07]  /*06c0*/  MOV R24, 0x6e0 ;  /* 0x000006e000187802 */ /* 0x000fce0000000f00 */
[----:B------:R-:W-:Y:S05]  /*06d0*/  CALL.REL.NOINC `($__internal_55_$__cuda_sm20_div_s64) ;  /* 0x0000000400c07944 */ /* 0x000fea0003c00000 */
.L_x_722:
        /* <DEDUP_REMOVED lines=17> */
.L_x_727:
        /* <DEDUP_REMOVED lines=13> */
.L_x_724:
[----:B0-----:R-:W-:Y:S05]  /*08c0*/  BSYNC.RECONVERGENT B0 ;  /* 0x0000000000007941 */ /* 0x001fea0003800200 */
.L_x_723:
        /* <DEDUP_REMOVED lines=48> */
.L_x_725:
[----:B------:R-:W-:Y:S01]  /*0bd0*/  ISETP.NE.AND P0, PT, R36, 0x3, PT ;  /* 0x000000032400780c */ /* 0x000fe20003f05270 */
[----:B------:R-:W-:Y:S02]  /*0be0*/  IMAD.MOV.U32 R38, RZ, RZ, R22 ;  /* 0x000000ffff267224 */ /* 0x000fe400078e0016 */
[----:B------:R-:W-:-:S10]  /*0bf0*/  IMAD.MOV.U32 R41, RZ, RZ, R35 ;  /* 0x000000ffff297224 */ /* 0x000fd400078e0023 */
[----:B------:R-:W-:Y:S01]  /*0c00*/  @P0 MOV R38, R40 ;  /* 0x0000002800260202 */ /* 0x000fe20000000f00 */
[----:B------:R-:W-:-:S07]  /*0c10*/  @P0 IMAD.MOV.U32 R41, RZ, RZ, R20 ;  /* 0x000000ffff290224 */ /* 0x000fce00078e0014 */
.L_x_726:
        /* <DEDUP_REMOVED lines=28> */
        .weak           $__internal_55_$__cuda_sm20_div_s64
        .type           $__internal_55_$__cuda_sm20_div_s64,@function
        .size           $__internal_55_$__cuda_sm20_div_s64,(.L_x_2269 - $__internal_55_$__cuda_sm20_div_s64)
$__internal_55_$__cuda_sm20_div_s64:
        /* <DEDUP_REMOVED lines=77> */
[----:B------:R-:W-:Y:S06]  /*12b0*/  RET.REL.NODEC R24 `(_ZN2at6native60_GLOBAL__N__fdc43544_27_DistributionRandomKernel_cu_f88cee4443distribution_elementwise_grid_stride_kernelImLi2EZZZNS0_9templates4cuda32random_full_64_bits_range_kernelIPNS_17CUDAGeneratorImplEEEvRNS_18TensorIteratorBaseET_ENKUlvE_clEvENKUlvE_clEvEUlP24curandStatePhilox4_32_10E_ZNS1_27distribution_nullary_kernelIhm10ulonglong2S7_SF_ZZZS5_IS7_EvS9_SA_ENKSB_clEvENKSC_clEvEUlmE_EEvS9_T2_RKT3_T4_EUlimE_EEvlNS_15PhiloxCudaStateET1_SJ_) ;  /* 0xffffffec18507950 */ /* 0x000fec0003c3ffff */
.L_x_728:
        /* <DEDUP_REMOVED lines=12> */
.L_x_2269:


//--------------------- .text._ZN2at6native60_GLOBAL__N__fdc43544_27_DistributionRandomKernel_cu_f88cee4443distribution_elementwise_grid_stride_kernelIjLi4EZZZNS0_9templates4cuda21random_from_to_kernelIPNS_17CUDAGeneratorImplEEEvRNS_18TensorIteratorBaseEmlT_ENKUlvE_clEvENKUlvE11_clEvEUlP24curandStatePhilox4_32_10E0_ZNS1_27distribution_nullary_kernelImj5uint4S7_SF_ZZZS5_IS7_EvS9_mlSA_ENKSB_clEvENKSC_clEvEUljE_EEvS9_T2_RKT3_T4_EUlijE0_EEvlNS_15PhiloxCudaStateET1_SJ_ --------------------------
	.section	.text._ZN2at6native60_GLOBAL__N__fdc43544_27_DistributionRandomKernel_cu_f88cee4443distribution_elementwise_grid_stride_kernelIjLi4EZZZNS0_9templates4cuda21random_from_to_kernelIPNS_17CUDAGeneratorImplEEEvRNS_18TensorIteratorBaseEmlT_ENKUlvE_clEvENKUlvE11_clEvEUlP24curandStatePhilox4_32_10E0_ZNS1_27distribution_nullary_kernelImj5uint4S7_SF_ZZZS5_IS7_EvS9_mlSA_ENKSB_clEvENKSC_clEvEUljE_EEvS9_T2_RKT3_T4_EUlijE0_EEvlNS_15PhiloxCudaStateET1_SJ_,"ax",@progbits
	.align	128
.text._ZN2at6native60_GLOBAL__N__fdc43544_27_DistributionRandomKernel_cu_f88cee4443distribution_elementwise_grid_stride_kernelIjLi4EZZZNS0_9templates4cuda21random_from_to_kernelIPNS_17CUDAGeneratorImplEEEvRNS_18TensorIteratorBaseEmlT_ENKUlvE_clEvENKUlvE11_clEvEUlP24curandStatePhilox4_32_10E0_ZNS1_27distribution_nullary_kernelImj5uint4S7_SF_ZZZS5_IS7_EvS9_mlSA_ENKSB_clEvENKSC_clEvEUljE_EEvS9_T2_RKT3_T4_EUlijE0_EEvlNS_15PhiloxCudaStateET1_SJ_:
        .type           _ZN2at6native60_GLOBAL__N__fdc43544_27_DistributionRandomKernel_cu_f88cee4443distribution_elementwise_grid_stride_kernelIjLi4EZZZNS0_9templates4cuda21random_from_to_kernelIPNS_17CUDAGeneratorImplEEEvRNS_18TensorIteratorBaseEmlT_ENKUlvE_clEvENKUlvE11_clEvEUlP24curandStatePhilox4_32_10E0_ZNS1_27distribution_nullary_kernelImj5uint4S7_SF_ZZZS5_IS7_EvS9_mlSA_ENKSB_clEvENKSC_clEvEUljE_EEvS9_T2_RKT3_T4_EUlijE0_EEvlNS_15PhiloxCudaStateET1_SJ_,@function
        .size           _ZN2at6native60_GLOBAL__N__fdc43544_27_DistributionRandomKernel_cu_f88cee4443distribution_elementwise_grid_stride_kernelIjLi4EZZZNS0_9templates4cuda21random_from_to_kernelIPNS_17CUDAGeneratorImplEEEvRNS_18TensorIteratorBaseEmlT_ENKUlvE_clEvENKUlvE11_clEvEUlP24curandStatePhilox4_32_10E0_ZNS1_27distribution_nullary_kernelImj5uint4S7_SF_ZZZS5_IS7_EvS9_mlSA_ENKSB_clEvENKSC_clEvEUljE_EEvS9_T2_RKT3_T4_EUlijE0_EEvlNS_15PhiloxCudaStateET1_SJ_,(.L_x_2271 - _ZN2at6native60_GLOBAL__N__fdc43544_27_DistributionRandomKernel_cu_f88cee4443distribution_elementwise_grid_stride_kernelIjLi4EZZZNS0_9templates4cuda21random_from_to_kernelIPNS_17CUDAGeneratorImplEEEvRNS_18TensorIteratorBaseEmlT_ENKUlvE_clEvENKUlvE11_clEvEUlP24curandStatePhilox4_32_10E0_ZNS1_27distribution_nullary_kernelImj5uint4S7_SF_ZZZS5_IS7_EvS9_mlSA_ENKSB_clEvENKSC_clEvEUljE_EEvS9_T2_RKT3_T4_EUlijE0_EEvlNS_15PhiloxCudaStateET1_SJ_)
        .other          _ZN2at6native60_GLOBAL__N__fdc43544_27_DistributionRandomKernel_cu_f88cee4443distribution_elementwise_grid_stride_kernelIjLi4EZZZNS0_9templates4cuda21random_from_to_kernelIPNS_17CUDAGeneratorImplEEEvRNS_18TensorIteratorBaseEmlT_ENKUlvE_clEvENKUlvE11_clEvEUlP24curandStatePhilox4_32_10E0_ZNS1_27distribution_nullary_kernelImj5uint4S7_SF_ZZZS5_IS7_EvS9_mlSA_ENKSB_clEvENKSC_clEvEUljE_EEvS9_T2_RKT3_T4_EUlijE0_EEvlNS_15PhiloxCudaStateET1_SJ_,@"STO_CUDA_ENTRY STV_DEFAULT"
_ZN2at6native60_GLOBAL__N__fdc43544_27_DistributionRandomKernel_cu_f88cee4443distribution_elementwise_grid_stride_kernelIjLi4EZZZNS0_9templates4cuda21random_from_to_kernelIPNS_17CUDAGeneratorImplEEEvRNS_18TensorIteratorBaseEmlT_ENKUlvE_clEvENKUlvE11_clEvEUlP24curandStatePhilox4_32_10E0_ZNS1_27distribution_nullary_kernelImj5uint4S7_SF_ZZZS5_IS7_EvS9_mlSA_ENKSB_clEvENKSC_clEvEUljE_EEvS9_T2_RKT3_T4_EUlijE0_EEvlNS_15PhiloxCudaStateET1_SJ_:
        /* <DEDUP_REMOVED lines=63> */
[----:B------:R-:W-:-:S03]  /*03f0*/  VIADD R15, R21, 0x646e171e ;  /* 0x646e171e150f7836 */ /* 0x000fc60000000000 */
        /* <DEDUP_REMOVED lines=17> */
[----:B0-----:R-:W-:Y:S01]  /*0510*/  IMAD R15, R27, UR6, RZ ;  /* 0x000000061b0f7c24 */ /* 0x001fe2000f8e02ff */
[----:B------:R-:W-:Y:S01]  /*0520*/  LOP3.LUT R29, R17, R16, R29, 0x96, !PT ;  /* 0x00000010111d7212 */ /* 0x000fe200078e961d */
[----:B------:R-:W-:Y:S01]  /*0530*/  IMAD.HI.U32 R25, R14, -0x2daee0ad, RZ ;  /* 0xd2511f530e197827 */ /* 0x000fe200078e00ff */
[----:B------:R-:W-:-:S03]  /*0540*/  MOV R16, R18 ;  /* 0x0000001200107202 */ /* 0x000fc60000000f00 */
[----:B------:R-:W-:Y:S01]  /*0550*/  IMAD.HI.U32 R26, R29, -0x326172a9, RZ ;  /* 0xcd9e8d571d1a7827 */ /* 0x000fe200078e00ff */
[----:B------:R-:W-:-:S03]  /*0560*/  LOP3.LUT R28, R28, R25, RZ, 0x3c, !PT ;  /* 0x000000191c1c7212 */ /* 0x000fc600078e3cff */
[----:B------:R-:W-:Y:S01]  /*0570*/  IMAD.MOV.U32 R17, RZ, RZ, R19 ;  /* 0x000000ffff117224 */ /* 0x000fe200078e0013 */
[----:B------:R-:W-:Y:S01]  /*0580*/  LOP3.LUT R26, R23, R22, R26, 0x96, !PT ;  /* 0x00000016171a7212 */ /* 0x000fe200078e961a */
[----:B------:R-:W-:Y:S01]  /*0590*/  IMAD.SHL.U32 R31, R15, 0x4, RZ ;  /* 0x000000040f1f7824 */ /* 0x000fe200078e00ff */
        /* <DEDUP_REMOVED lines=9> */
[----:B------:R-:W-:Y:S01]  /*0630*/  IMAD.HI.U32 R23, R23, R25, R22 ;  /* 0x0000001917177227 */ /* 0x000fe200078e0016 */
[----:B------:R-:W-:-:S05]  /*0640*/  MOV R25, RZ ;  /* 0x000000ff00197202 */ /* 0x000fca0000000f00 */
        /* <DEDUP_REMOVED lines=8> */
[----:B------:R-:W-:-:S05]  /*06d0*/  @!P2 LOP3.LUT R23, RZ, R31, RZ, 0x33, !PT ;  /* 0x0000001fff17a212 */ /* 0x000fca00078e33ff */
[----:B------:R-:W-:Y:S01]  /*06e0*/  IMAD.MOV.U32 R24, RZ, RZ, R23 ;  /* 0x000000ffff187224 */ /* 0x000fe200078e0017 */
[----:B------:R-:W-:Y:S06]  /*06f0*/  BRA `(.L_x_730) ;  /* 0x0000000000087947 */ /* 0x000fec0003800000 */
.L_x_729:
[----:B------:R-:W-:-:S07]  /*0700*/  MOV R32, 0x720 ;  /* 0x0000072000207802 */ /* 0x000fce0000000f00 */
[----:B------:R-:W-:Y:S05]  /*0710*/  CALL.REL.NOINC `($__internal_56_$__cuda_sm20_div_s64) ;  /* 0x0000005400cc7944 */ /* 0x000fea0003c00000 */
.L_x_730:
        /* <DEDUP_REMOVED lines=14> */
[C---:B------:R-:W-:Y:S01]  /*0800*/  SHF.L.U32 R31, R15.reuse, 0x1, RZ ;  /* 0x000000010f1f7819 */ /* 0x040fe200000006ff */
[----:B------:R-:W-:Y:S01]  /*0810*/  IMAD R32, R15, 0x3, RZ ;  /* 0x000000030f207824 */ /* 0x000fe200078e02ff */
[----:B------:R-:W-:Y:S01]  /*0820*/  LOP3.LUT R28, R28, R25, RZ, 0x3c, !PT ;  /* 0x000000191c1c7212 */ /* 0x000fe200078e3cff */
[----:B------:R-:W1:Y:S01]  /*0830*/  LDCU UR72, c[0x0][0x54c] ;  /* 0x0000a980ff4877ac */ /* 0x000e620008000800 */
[----:B------:R-:W2:Y:S01]  /*0840*/  LDCU UR71, c[0x0][0x548] ;  /* 0x0000a900ff4777ac */ /* 0x000ea20008000800 */
[----:B------:R-:W3:Y:S01]  /*0850*/  LDCU UR70, c[0x0][0x3ac] ;  /* 0x00007580ff4677ac */ /* 0x000ee20008000800 */
[----:B0-----:R-:W-:Y:S01]  /*0860*/  UIADD3 UR74, UPT, UPT, UR74, -0x1, URZ ;  /* 0xffffffff4a4a7890 */ /* 0x001fe2000fffe0ff */
[----:B------:R-:W0:Y:S03]  /*0870*/  LDCU UR69, c[0x0][0x4d8] ;  /* 0x00009b00ff4577ac */ /* 0x000e260008000800 */
[----:B------:R-:W-:Y:S01]  /*0880*/  UISETP.LT.U32.AND UP0, UPT, UR74, 0x18, UPT ;  /* 0x000000184a00788c */ /* 0x000fe2000bf01070 */
[----:B------:R-:W4:Y:S03]  /*0890*/  LDCU UR68, c[0x0][0x3c0] ;  /* 0x00007800ff4477ac */ /* 0x000f260008000800 */
        /* <DEDUP_REMOVED lines=57> */
.L_x_769:
[----:B------:R-:W-:Y:S01]  /*0c30*/  VIADD R0, R0, 0x1 ;  /* 0x0000000100007836 */ /* 0x000fe20000000000 */
[----:B------:R-:W-:Y:S03]  /*0c40*/  BSSY.RECONVERGENT B0, `(.L_x_731) ;  /* 0x000000c000007945 */ /* 0x000fe60003800200 */
[C---:B01----:R-:W-:Y:S01]  /*0c50*/  IMAD.WIDE.U32 R36, R0.reuse, -0x2daee0ad, RZ ;  /* 0xd2511f5300247825 */ /* 0x043fe200078e00ff */
[----:B------:R-:W-:-:S13]  /*0c60*/  ISETP.NE.AND P0, PT, R0, RZ, PT ;  /* 0x000000ff0000720c */ /* 0x000fda0003f05270 */
[----:B------:R-:W-:Y:S05]  /*0c70*/  @P0 BRA `(.L_x_732) ;  /* 0x0000000000200947 */ /* 0x000fea0003800000 */
[----:B------:R-:W-:-:S04]  /*0c80*/  IADD3 R2, PT, PT, R2, 0x1, RZ ;  /* 0x0000000102027810 */ /* 0x000fc80007ffe0ff */
[----:B------:R-:W-:-:S13]  /*0c90*/  ISETP.NE.AND P0, PT, R2, RZ, PT ;  /* 0x000000ff0200720c */ /* 0x000fda0003f05270 */
[----:B------:R-:W-:Y:S01]  /*0ca0*/  @!P0 VIADD R18, R18, 0x1 ;  /* 0x0000000112128836 */ /* 0x000fe20000000000 */
[----:B------:R-:W-:Y:S02]  /*0cb0*/  @!P0 IADD3 R24, PT, PT, R19, 0x1, RZ ;  /* 0x0000000113188810 */ /* 0x000fe40007ffe0ff */
[----:B------:R-:W-:Y:S02]  /*0cc0*/  @!P0 MOV R2, RZ ;  /* 0x000000ff00028202 */ /* 0x000fe40000000f00 */
[----:B------:R-:W-:-:S13]  /*0cd0*/  ISETP.NE.AND P1, PT, R18, RZ, !P0 ;  /* 0x000000ff1200720c */ /* 0x000fda0004725270 */
[----:B------:R-:W-:-:S04]  /*0ce0*/  @P1 IMAD.MOV R24, RZ, RZ, R19 ;  /* 0x000000ffff181224 */ /* 0x000fc800078e0213 */
[----:B------:R-:W-:-:S07]  /*0cf0*/  @!P0 IMAD.MOV.U32 R19, RZ, RZ, R24 ;  /* 0x000000ffff138224 */ /* 0x000fce00078e0018 */
.L_x_732:
[----:B0-----:R-:W-:Y:S05]  /*0d00*/  BSYNC.RECONVERGENT B0 ;  /* 0x0000000000007941 */ /* 0x001fea0003800200 */
.L_x_731:
[----:B------:R-:W-:Y:S01]  /*0d10*/  LOP3.LUT R38, R19, R37, R21, 0x96, !PT ;  /* 0x0000002513267212 */ /* 0x000fe200078e9615 */
[----:B------:R-:W-:Y:S01]  /*0d20*/  IMAD.WIDE.U32 R24, R18, -0x326172a9, RZ ;  /* 0xcd9e8d5712187825 */ /* 0x000fe200078e00ff */
[----:B------:R-:W-:Y:S02]  /*0d30*/  IADD3 R33, PT, PT, R21, 0x646e171e, RZ ;  /* 0x646e171e15217810 */ /* 0x000fe40007ffe0ff */
[----:B------:R-:W-:Y:S01]  /*0d40*/  ISETP.GT.AND P0, PT, R30, 0x1, PT ;  /* 0x000000011e00780c */ /* 0x000fe20003f04270 */
        /* <DEDUP_REMOVED lines=25> */
[----:B------:R-:W-:Y:S01]  /*0ee0*/  VIADD R33, R20, 0x5384540f ;  /* 0x5384540f14217836 */ /* 0x000fe20000000000 */
[----:B------:R-:W-:Y:S01]  /*0ef0*/  LOP3.LUT R25, R13, R34, R25, 0x96, !PT ;  /* 0x000000220d197212 */ /* 0x000fe200078e9619 */
[----:B------:R-:W-:-:S04]  /*0f00*/  IMAD.WIDE.U32 R38, R38, -0x326172a9, RZ ;  /* 0xcd9e8d5726267825 */ /* 0x000fc800078e00ff */
[----:B------:R-:W-:Y:S01]  /*0f10*/  VIADD R37, R21, 0xdb3d7428 ;  /* 0xdb3d742815257836 */ /* 0x000fe20000000000 */
[----:B------:R-:W-:Y:S01]  /*0f20*/  LOP3.LUT R34, R33, R24, R39, 0x96, !PT ;  /* 0x0000001821227212 */ /* 0x000fe200078e9627 */
[----:B------:R-:W-:Y:S01]  /*0f30*/  IMAD.WIDE.U32 R24, R25, -0x2daee0ad, RZ ;  /* 0xd2511f5319187825 */ /* 0x000fe200078e00ff */
[----:B------:R-:W-:-:S03]  /*0f40*/  IADD3 R33, PT, PT, R21, 0x1fd5c5a3, RZ ;  /* 0x1fd5c5a315217810 */ /* 0x000fc60007ffe0ff */
[----:B------:R-:W-:Y:S01]  /*0f50*/  IMAD.WIDE.U32 R34, R34, -0x2daee0ad, RZ ;  /* 0xd2511f5322227825 */ /* 0x000fe200078e00ff */
[----:B------:R-:W-:Y:S02]  /*0f60*/  LOP3.LUT R36, R33, R36, R25, 0x96, !PT ;  /* 0x0000002421247212 */ /* 0x000fe400078e9619 */
[----:B------:R-:W-:Y:S01]  /*0f70*/  IADD3 R33, PT, PT, R20, -0xe443238, RZ ;  /* 0xf1bbcdc814217810 */ /* 0x000fe20007ffe0ff */
[----:B------:R-:W-:Y:S01]  /*0f80*/  IMAD.MOV.U32 R39, RZ, RZ, R26 ;  /* 0x000000ffff277224 */ /* 0x000fe200078e001a */
[----:B------:R-:W-:Y:S01]  /*0f90*/  LOP3.LUT R24, R37, R24, R35, 0x96, !PT ;  /* 0x0000001825187212 */ /* 0x000fe200078e9623 */
[----:B------:R-:W-:Y:S01]  /*0fa0*/  IMAD.WIDE.U32 R36, R36, -0x326172a9, RZ ;  /* 0xcd9e8d5724247825 */ /* 0x000fe200078e00ff */
[----:B------:R-:W-:-:S03]  /*0fb0*/  IADD3 R35, PT, PT, R20, -0x700cb87f, RZ ;  /* 0x8ff3478114237810 */ /* 0x000fc60007ffe0ff */
[----:B------:R-:W-:Y:S01]  /*0fc0*/  IMAD.WIDE.U32 R24, R24, -0x326172a9, RZ ;  /* 0xcd9e8d5718187825 */ /* 0x000fe200078e00ff */
[----:B------:R-:W-:Y:S02]  /*0fd0*/  LOP3.LUT R14, R33, R38, R37, 0x96, !PT ;  /* 0x00000026210e7212 */ /* 0x000fe400078e9625 */
[----:B------:R-:W-:Y:S01]  /*0fe0*/  MOV R33, R29 ;  /* 0x0000001d00217202 */ /* 0x000fe20000000f00 */
[----:B------:R-:W-:Y:S01]  /*0ff0*/  IMAD.MOV.U32 R29, RZ, RZ, R24 ;  /* 0x000000ffff1d7224 */ /* 0x000fe200078e0018 */
[----:B------:R-:W-:Y:S01]  /*1000*/  LOP3.LUT R26, R35, R36, R25, 0x96, !PT ;  /* 0x00000024231a7212 */ /* 0x000fe200078e9619 */
[----:B------:R-:W-:Y:S01]  /*1010*/  IMAD.HI.U32 R25, R14, -0x2daee0ad, RZ ;  /* 0xd2511f530e197827 */ /* 0x000fe200078e00ff */
[----:B------:R-:W-:Y:S02]  /*1020*/  IADD3 R35, PT, PT, R21, -0x695add53, RZ ;  /* 0x96a522ad15237810 */ /* 0x000fe40007ffe0ff */
        /* <DEDUP_REMOVED lines=12> */
.L_x_733:
        /* <DEDUP_REMOVED lines=9> */
.L_x_734:
[----:B------:R-:W0:Y:S01]  /*1180*/  LDC R36, c[0x0][0x548] ;  /* 0x00015200ff247b82 */ /* 0x000e220000000800 */
[----:B------:R-:W-:Y:S01]  /*1190*/  UISETP.NE.AND UP0, UPT, UR32, URZ, UPT ;  /* 0x000000ff2000728c */ /* 0x000fe2000bf05270 */
[----:B------:R-:W-:-:S06]  /*11a0*/  HFMA2 R38, -RZ, RZ, 0, 0 ;  /* 0x00000000ff267431 */ /* 0x000fcc00000001ff */
[----:B------:R-:W1:Y:S02]  /*11b0*/  LDC R37, c[0x0][0x54c] ;  /* 0x00015300ff257b82 */ /* 0x000e640000000800 */
[----:B------:R-:W-:Y:S05]  /*11c0*/  BRA.U UP0, `(.L_x_735) ;  /* 0x00000009003c7547 */ /* 0x000fea000b800000 */
[----:B------:R-:W-:Y:S01]  /*11d0*/  ISETP.GE.U32.AND P0, PT, R16, UR34, PT ;  /* 0x0000002210007c0c */ /* 0x000fe2000bf06070 */
[----:B------:R-:W-:Y:S03]  /*11e0*/  BSSY.RECONVERGENT B0, `(.L_x_736) ;  /* 0x000001f000007945 */ /* 0x000fe60003800200 */
[----:B------:R-:W-:-:S13]  /*11f0*/  ISETP.GE.AND.EX P0, PT, R17, UR35, PT, P0 ;  /* 0x0000002311007c0c */ /* 0x000fda000bf06300 */
[----:B------:R-:W-:Y:S05]  /*1200*/  @P0 BRA `(.L_x_737) ;  /* 0x0000000000700947 */ /* 0x000fea0003800000 */
[----:B------:R-:W-:-:S09]  /*1210*/  UISETP.NE.U32.AND UP0, UPT, UR72, URZ, UPT ;  /* 0x000000ff4800728c */ /* 0x000fd2000bf05070 */
[----:B------:R-:W-:Y:S05]  /*1220*/  BRA.U UP0, `(.L_x_738) ;  /* 0x0000000100507547 */ /* 0x000fea000b800000 */
[----:B------:R-:W2:Y:S01]  /*1230*/  I2F.U32.RP R40, UR71 ;  /* 0x0000004700287d06 */ /* 0x000ea20008209000 */
[----:B------:R-:W-:-:S07]  /*1240*/  ISETP.NE.U32.AND P1, PT, RZ, UR71, PT ;  /* 0x00000047ff007c0c */ /* 0x000fce000bf25070 */
[----:B--2---:R-:W2:Y:S02]  /*1250*/  MUFU.RCP R40, R40 ;  /* 0x0000002800287308 */ /* 0x004ea40000001000 */
[----:B--2---:R-:W-:-:S06]  /*1260*/  IADD3 R24, PT, PT, R40, 0xffffffe, RZ ;  /* 0x0ffffffe28187810 */ /* 0x004fcc0007ffe0ff */
[----:B------:R2:W3:Y:S02]  /*1270*/  F2I.FTZ.U32.TRUNC.NTZ R25, R24 ;  /* 0x0000001800197305 */ /* 0x0004e4000021f000 */
[----:B--2---:R-:W-:Y:S01]  /*1280*/  MOV R24, RZ ;  /* 0x000000ff00187202 */ /* 0x004fe20000000f00 */
[----:B---3--:R-:W-:-:S04]  /*1290*/  IMAD.MOV R41, RZ, RZ, -R25 ;  /* 0x000000ffff297224 */ /* 0x008fc800078e0a19 */
[----:B------:R-:W-:-:S04]  /*12a0*/  IMAD R41, R41, UR71, RZ ;  /* 0x0000004729297c24 */ /* 0x000fc8000f8e02ff */
[----:B------:R-:W-:-:S04]  /*12b0*/  IMAD.HI.U32 R42, R25, R41, R24 ;  /* 0x00000029192a7227 */ /* 0x000fc800078e0018 */
[----:B------:R-:W-:Y:S02]  /*12c0*/  IMAD.MOV.U32 R25, RZ, RZ, RZ ;  /* 0x000000ffff197224 */ /* 0x000fe400078e00ff */
[----:B------:R-:W-:-:S05]  /*12d0*/  IMAD.HI.U32 R42, R42, R39, RZ ;  /* 0x000000272a2a7227 */ /* 0x000fca00078e00ff */
[----:B------:R-:W-:-:S05]  /*12e0*/  IADD3 R42, PT, PT, -R42, RZ, RZ ;  /* 0x000000ff2a2a7210 */ /* 0x000fca0007ffe1ff */
[----:B------:R-:W-:-:S05]  /*12f0*/  IMAD R39, R42, UR71, R39 ;  /* 0x000000472a277c24 */ /* 0x000fca000f8e0227 */
[----:B------:R-:W-:-:S13]  /*1300*/  ISETP.GE.U32.AND P0, PT, R39, UR71, PT ;  /* 0x0000004727007c0c */ /* 0x000fda000bf06070 */
[----:B------:R-:W-:-:S05]  /*1310*/  @P0 VIADD R39, R39, -UR71 ;  /* 0x8000004727270c36 */ /* 0x000fca0008000000 */
[----:B------:R-:W-:-:S13]  /*1320*/  ISETP.GE.U32.AND P0, PT, R39, UR71, PT ;  /* 0x0000004727007c0c */ /* 0x000fda000bf06070 */
[----:B------:R-:W-:Y:S02]  /*1330*/  @P0 IADD3 R39, PT, PT, R39, -UR71, RZ ;  /* 0x8000004727270c10 */ /* 0x000fe4000fffe0ff */
[----:B------:R-:W-:-:S04]  /*1340*/  @!P1 LOP3.LUT R39, RZ, UR71, RZ, 0x33, !PT ;  /* 0x00000047ff279c12 */ /* 0x000fc8000f8e33ff */
[----:B------:R-:W-:Y:S01]  /*1350*/  MOV R24, R39 ;  /* 0x0000002700187202 */ /* 0x000fe20000000f00 */
[----:B------:R-:W-:Y:S06]  /*1360*/  BRA `(.L_x_739) ;  /* 0x0000000000087947 */ /* 0x000fec0003800000 */
.L_x_738:
[----:B------:R-:W-:-:S07]  /*1370*/  MOV R40, 0x1390 ;  /* 0x0000139000287802 */ /* 0x000fce0000000f00 */
[----:B01----:R-:W-:Y:S05]  /*1380*/  CALL.REL.NOINC `($__internal_57_$__cuda_sm20_rem_u64) ;  /* 0x0000004c00e87944 */ /* 0x003fea0003c00000 */
.L_x_739:
[----:B------:R-:W2:Y:S01]  /*1390*/  LDC.64 R40, c[0x0][0x540] ;  /* 0x00015000ff287b82 */ /* 0x000ea20000000a00 */
[----:B------:R-:W-:-:S04]  /*13a0*/  IADD3 R24, P0, PT, R24, UR36, RZ ;  /* 0x0000002418187c10 */ /* 0x000fc8000ff1e0ff */
[----:B------:R-:W-:-:S05]  /*13b0*/  IADD3.X R25, PT, PT, R25, UR37, RZ, P0, !PT ;  /* 0x0000002519197c10 */ /* 0x000fca00087fe4ff */
[----:B--2---:R2:W-:Y:S04]  /*13c0*/  STG.E.64 desc[UR76][R40.64], R24 ;  /* 0x0000001828007986 */ /* 0x0045e8000c101b4c */
.L_x_737:
[----:B------:R-:W-:Y:S05]  /*13d0*/  BSYNC.RECONVERGENT B0 ;  /* 0x0000000000007941 */ /* 0x000fea0003800200 */
.L_x_736:
[----:B--2---:R-:W-:Y:S01]  /*13e0*/  IADD3 R24, P1, PT, R15, R16, RZ ;  /* 0x000000100f187210 */ /* 0x004fe20007f3e0ff */
[----:B------:R-:W-:Y:S03]  /*13f0*/  BSSY.RECONVERGENT B0, `(.L_x_740) ;  /* 0x0000023000007945 */ /* 0x000fe60003800200 */
[----:B------:R-:W-:Y:S02]  /*1400*/  ISETP.GE.U32.AND P0, PT, R24, UR34, PT ;  /* 0x0000002218007c0c */ /* 0x000fe4000bf06070 */
[----:B------:R-:W-:-:S04]  /*1410*/  IADD3.X R24, PT, PT, RZ, R17, RZ, P1, !PT ;  /* 0x00000011ff187210 */ /* 0x000fc80000ffe4ff */
[----:B------:R-:W-:-:S13]  /*1420*/  ISETP.GE.AND.EX P0, PT, R24, UR35, PT, P0 ;  /* 0x0000002318007c0c */ /* 0x000fda000bf06300 */
[----:B------:R-:W-:Y:S05]  /*1430*/  @P0 BRA `(.L_x_741) ;  /* 0x0000000000780947 */ /* 0x000fea0003800000 */
[----:B------:R-:W-:-:S09]  /*1440*/  UISETP.NE.U32.AND UP0, UPT, UR72, URZ, UPT ;  /* 0x000000ff4800728c */ /* 0x000fd2000bf05070 */
[----:B------:R-:W-:Y:S05]  /*1450*/  BRA.U UP0, `(.L_x_742) ;  /* 0x00000001004c7547 */ /* 0x000fea000b800000 */
[----:B------:R-:W2:Y:S01]  /*1460*/  I2F.U32.RP R39, UR71 ;  /* 0x0000004700277d06 */ /* 0x000ea20008209000 */
[----:B------:R-:W-:Y:S01]  /*1470*/  HFMA2 R24, -RZ, RZ, 0, 0 ;  /* 0x00000000ff187431 */ /* 0x000fe200000001ff */
[----:B------:R-:W-:-:S06]  /*1480*/  ISETP.NE.U32.AND P1, PT, RZ, UR71, PT ;  /* 0x00000047ff007c0c */ /* 0x000fcc000bf25070 */
[----:B--2---:R-:W2:Y:S02]  /*1490*/  MUFU.RCP R39, R39 ;  /* 0x0000002700277308 */ /* 0x004ea40000001000 */
[----:B--2---:R-:W-:-:S06]  /*14a0*/  IADD3 R25, PT, PT, R39, 0xffffffe, RZ ;  /* 0x0ffffffe27197810 */ /* 0x004fcc0007ffe0ff */
[----:B------:R-:W2:Y:S02]  /*14b0*/  F2I.FTZ.U32.TRUNC.NTZ R25, R25 ;  /* 0x0000001900197305 */ /* 0x000ea4000021f000 */
[----:B--2---:R-:W-:-:S04]  /*14c0*/  IMAD.MOV R41, RZ, RZ, -R25 ;  /* 0x000000ffff297224 */ /* 0x004fc800078e0a19 */
[----:B------:R-:W-:-:S04]  /*14d0*/  IMAD R41, R41, UR71, RZ ;  /* 0x0000004729297c24 */ /* 0x000fc8000f8e02ff */
[----:B------:R-:W-:Y:S01]  /*14e0*/  IMAD.HI.U32 R24, R25, R41, R24 ;  /* 0x0000002919187227 */ /* 0x000fe200078e0018 */
[----:B------:R-:W-:-:S05]  /*14f0*/  MOV R41, RZ ;  /* 0x000000ff00297202 */ /* 0x000fca0000000f00 */
[----:B------:R-:W-:-:S05]  /*1500*/  IMAD.HI.U32 R24, R24, R33, RZ ;  /* 0x0000002118187227 */ /* 0x000fca00078e00ff */
[----:B------:R-:W-:-:S05]  /*1510*/  IADD3 R24, PT, PT, -R24, RZ, RZ ;  /* 0x000000ff18187210 */ /* 0x000fca0007ffe1ff */
[----:B------:R-:W-:-:S05]  /*1520*/  IMAD R40, R24, UR71, R33 ;  /* 0x0000004718287c24 */ /* 0x000fca000f8e0221 */
[----:B------:R-:W-:-:S13]  /*1530*/  ISETP.GE.U32.AND P0, PT, R40, UR71, PT ;  /* 0x0000004728007c0c */ /* 0x000fda000bf06070 */
[----:B------:R-:W-:-:S05]  /*1540*/  @P0 VIADD R40, R40, -UR71 ;  /* 0x8000004728280c36 */ /* 0x000fca0008000000 */
[----:B------:R-:W-:-:S13]  /*1550*/  ISETP.GE.U32.AND P0, PT, R40, UR71, PT ;  /* 0x0000004728007c0c */ /* 0x000fda000bf06070 */
[----:B------:R-:W-:Y:S02]  /*1560*/  @P0 IADD3 R40, PT, PT, R40, -UR71, RZ ;  /* 0x8000004728280c10 */ /* 0x000fe4000fffe0ff */
[----:B------:R-:W-:Y:S01]  /*1570*/  @!P1 LOP3.LUT R40, RZ, UR71, RZ, 0x33, !PT ;  /* 0x00000047ff289c12 */ /* 0x000fe2000f8e33ff */
[----:B------:R-:W-:Y:S06]  /*1580*/  BRA `(.L_x_743) ;  /* 0x0000000000147947 */ /* 0x000fec0003800000 */
.L_x_742:
[----:B------:R-:W-:Y:S01]  /*1590*/  IMAD.MOV.U32 R39, RZ, RZ, R33 ;  /* 0x000000ffff277224 */ /* 0x000fe200078e0021 */
[----:B------:R-:W-:-:S07]  /*15a0*/  MOV R40, 0x15c0 ;  /* 0x000015c000287802 */ /* 0x000fce0000000f00 */
[----:B01----:R-:W-:Y:S05]  /*15b0*/  CALL.REL.NOINC `($__internal_57_$__cuda_sm20_rem_u64) ;  /* 0x0000004c005c7944 */ /* 0x003fea0003c00000 */
[----:B------:R-:W-:Y:S02]  /*15c0*/  MOV R40, R24 ;  /* 0x0000001800287202 */ /* 0x000fe40000000f00 */
[----:B------:R-:W-:-:S07]  /*15d0*/  MOV R41, R25 ;  /* 0x0000001900297202 */ /* 0x000fce0000000f00 */
.L_x_743:
[----:B------:R-:W2:Y:S01]  /*15e0*/  LDC.64 R24, c[0x0][0x540] ;  /* 0x00015000ff187b82 */ /* 0x000ea20000000a00 */
[----:B------:R-:W-:-:S04]  /*15f0*/  IADD3 R40, P0, PT, R40, UR36, RZ ;  /* 0x0000002428287c10 */ /* 0x000fc8000ff1e0ff */
[----:B------:R-:W-:-:S05]  /*1600*/  IADD3.X R41, PT, PT, R41, UR37, RZ, P0, !PT ;  /* 0x0000002529297c10 */ /* 0x000fca00087fe4ff */
[----:B--2---:R2:W-:Y:S04]  /*1610*/  STG.E.64 desc[UR76][R24.64], R40 ;  /* 0x0000002818007986 */ /* 0x0045e8000c101b4c */
.L_x_741:
[----:B------:R-:W-:Y:S05]  /*1620*/  BSYNC.RECONVERGENT B0 ;  /* 0x0000000000007941 */ /* 0x000fea0003800200 */
.L_x_740:
[----:B--2---:R-:W-:Y:S01]  /*1630*/  IADD3 R24, P1, PT, R31, R16, RZ ;  /* 0x000000101f187210 */ /* 0x004fe20007f3e0ff */
[----:B------:R-:W-:Y:S03]  /*1640*/  BSSY.RECONVERGENT B0, `(.L_x_744) ;  /* 0x0000023000007945 */ /* 0x000fe60003800200 */
[----:B------:R-:W-:Y:S01]  /*1650*/  ISETP.GE.U32.AND P0, PT, R24, UR34, PT ;  /* 0x0000002218007c0c */ /* 0x000fe2000bf06070 */
[----:B------:R-:W-:-:S05]  /*1660*/  IMAD.X R24, RZ, RZ, R17, P1 ;  /* 0x000000ffff187224 */ /* 0x000fca00008e0611 */
[----:B------:R-:W-:-:S13]  /*1670*/  ISETP.GE.AND.EX P0, PT, R24, UR35, PT, P0 ;  /* 0x0000002318007c0c */ /* 0x000fda000bf06300 */
[----:B------:R-:W-:Y:S05]  /*1680*/  @P0 BRA `(.L_x_745) ;  /* 0x0000000000780947 */ /* 0x000fea0003800000 */
[----:B------:R-:W-:-:S09]  /*1690*/  UISETP.NE.U32.AND UP0, UPT, UR72, URZ, UPT ;  /* 0x000000ff4800728c */ /* 0x000fd2000bf05070 */
[----:B------:R-:W-:Y:S05]  /*16a0*/  BRA.U UP0, `(.L_x_746) ;  /* 0x00000001004c7547 */ /* 0x000fea000b800000 */
[----:B------:R-:W2:Y:S01]  /*16b0*/  I2F.U32.RP R33, UR71 ;  /* 0x0000004700217d06 */ /* 0x000ea20008209000 */
[----:B------:R-:W-:Y:S01]  /*16c0*/  IMAD.MOV.U32 R24, RZ, RZ, RZ ;  /* 0x000000ffff187224 */ /* 0x000fe200078e00ff */
[----:B------:R-:W-:-:S06]  /*16d0*/  ISETP.NE.U32.AND P1, PT, RZ, UR71, PT ;  /* 0x00000047ff007c0c */ /* 0x000fcc000bf25070 */
[----:B--2---:R-:W2:Y:S02]  /*16e0*/  MUFU.RCP R33, R33 ;  /* 0x0000002100217308 */ /* 0x004ea40000001000 */
[----:B--2---:R-:W-:-:S06]  /*16f0*/  IADD3 R39, PT, PT, R33, 0xffffffe, RZ ;  /* 0x0ffffffe21277810 */ /* 0x004fcc0007ffe0ff */
[----:B------:R-:W2:Y:S02]  /*1700*/  F2I.FTZ.U32.TRUNC.NTZ R25, R39 ;  /* 0x0000002700197305 */ /* 0x000ea4000021f000 */
[----:B--2---:R-:W-:-:S05]  /*1710*/  IADD3 R41, PT, PT, RZ, -R25, RZ ;  /* 0x80000019ff297210 */ /* 0x004fca0007ffe0ff */
[----:B------:R-:W-:-:S04]  /*1720*/  IMAD R41, R41, UR71, RZ ;  /* 0x0000004729297c24 */ /* 0x000fc8000f8e02ff */
[----:B------:R-:W-:-:S06]  /*1730*/  IMAD.HI.U32 R41, R25, R41, R24 ;  /* 0x0000002919297227 */ /* 0x000fcc00078e0018 */
[----:B------:R-:W-:-:S04]  /*1740*/  IMAD.HI.U32 R24, R41, R34, RZ ;  /* 0x0000002229187227 */ /* 0x000fc800078e00ff */
[----:B------:R-:W-:Y:S01]  /*1750*/  HFMA2 R41, -RZ, RZ, 0, 0 ;  /* 0x00000000ff297431 */ /* 0x000fe200000001ff */
[----:B------:R-:W-:-:S05]  /*1760*/  IADD3 R25, PT, PT, -R24, RZ, RZ ;  /* 0x000000ff18197210 */ /* 0x000fca0007ffe1ff */
[----:B------:R-:W-:-:S05]  /*1770*/  IMAD R40, R25, UR71, R34 ;  /* 0x0000004719287c24 */ /* 0x000fca000f8e0222 */
[----:B------:R-:W-:-:S13]  /*1780*/  ISETP.GE.U32.AND P0, PT, R40, UR71, PT ;  /* 0x0000004728007c0c */ /* 0x000fda000bf06070 */
[----:B------:R-:W-:-:S04]  /*1790*/  @P0 IADD3 R40, PT, PT, R40, -UR71, RZ ;  /* 0x8000004728280c10 */ /* 0x000fc8000fffe0ff */
[----:B------:R-:W-:-:S13]  /*17a0*/  ISETP.GE.U32.AND P0, PT, R40, UR71, PT ;  /* 0x0000004728007c0c */ /* 0x000fda000bf06070 */
[----:B------:R-:W-:Y:S01]  /*17b0*/  @P0 VIADD R40, R40, -UR71 ;  /* 0x8000004728280c36 */ /* 0x000fe20008000000 */
[----:B------:R-:W-:Y:S01]  /*17c0*/  @!P1 LOP3.LUT R40, RZ, UR71, RZ, 0x33, !PT ;  /* 0x00000047ff289c12 */ /* 0x000fe2000f8e33ff */
[----:B------:R-:W-:Y:S06]  /*17d0*/  BRA `(.L_x_747) ;  /* 0x0000000000147947 */ /* 0x000fec0003800000 */
.L_x_746:
[----:B------:R-:W-:Y:S02]  /*17e0*/  MOV R39, R34 ;  /* 0x0000002200277202 */ /* 0x000fe40000000f00 */
[----:B------:R-:W-:-:S07]  /*17f0*/  MOV R40, 0x1810 ;  /* 0x0000181000287802 */ /* 0x000fce0000000f00 */
[----:B01----:R-:W-:Y:S05]  /*1800*/  CALL.REL.NOINC `($__internal_57_$__cuda_sm20_rem_u64) ;  /* 0x0000004800c87944 */ /* 0x003fea0003c00000 */
[----:B------:R-:W-:Y:S01]  /*1810*/  IMAD.MOV.U32 R40, RZ, RZ, R24 ;  /* 0x000000ffff287224 */ /* 0x000fe200078e0018 */
[----:B------:R-:W-:-:S07]  /*1820*/  MOV R41, R25 ;  /* 0x0000001900297202 */ /* 0x000fce0000000f00 */
.L_x_747:
[----:B------:R-:W2:Y:S01]  /*1830*/  LDC.64 R24, c[0x0][0x540] ;  /* 0x00015000ff187b82 */ /* 0x000ea20000000a00 */
[----:B------:R-:W-:-:S04]  /*1840*/  IADD3 R40, P0, PT, R40, UR36, RZ ;  /* 0x0000002428287c10 */ /* 0x000fc8000ff1e0ff */
[----:B------:R-:W-:-:S05]  /*1850*/  IADD3.X R41, PT, PT, R41, UR37, RZ, P0, !PT ;  /* 0x0000002529297c10 */ /* 0x000fca00087fe4ff */
[----:B--2---:R2:W-:Y:S04]  /*1860*/  STG.E.64 desc[UR76][R24.64], R40 ;  /* 0x0000002818007986 */ /* 0x0045e8000c101b4c */
.L_x_745:
[----:B------:R-:W-:Y:S05]  /*1870*/  BSYNC.RECONVERGENT B0 ;  /* 0x0000000000007941 */ /* 0x000fea0003800200 */
.L_x_744:
[----:B--2---:R-:W-:-:S04]  /*1880*/  IADD3 R24, P1, PT, R32, R16, RZ ;  /* 0x0000001020187210 */ /* 0x004fc80007f3e0ff */
        /* <DEDUP_REMOVED lines=10> */
[----:B--2---:R-:W-:-:S06]  /*1930*/  VIADD R25, R33, 0xffffffe ;  /* 0x0ffffffe21197836 */ /* 0x004fcc0000000000 */
[----:B------:R-:W1:Y:S02]  /*1940*/  F2I.FTZ.U32.TRUNC.NTZ R25, R25 ;  /* 0x0000001900197305 */ /* 0x000e64000021f000 */
[----:B-1----:R-:W-:-:S05]  /*1950*/  IADD3 R37, PT, PT, RZ, -R25, RZ ;  /* 0x80000019ff257210 */ /* 0x002fca0007ffe0ff */
[----:B------:R-:W-:-:S04]  /*1960*/  IMAD R37, R37, UR71, RZ ;  /* 0x0000004725257c24 */ /* 0x000fc8000f8e02ff */
[----:B------:R-:W-:-:S06]  /*1970*/  IMAD.HI.U32 R24, R25, R37, R24 ;  /* 0x0000002519187227 */ /* 0x000fcc00078e0018 */
[----:B------:R-:W-:-:S04]  /*1980*/  IMAD.HI.U32 R24, R24, R35, RZ ;  /* 0x0000002318187227 */ /* 0x000fc800078e00ff */
[----:B------:R-:W-:-:S04]  /*1990*/  IMAD.MOV R24, RZ, RZ, -R24 ;  /* 0x000000ffff187224 */ /* 0x000fc800078e0a18 */
[----:B------:R-:W-:Y:S02]  /*19a0*/  IMAD R34, R24, UR71, R35 ;  /* 0x0000004718227c24 */ /* 0x000fe4000f8e0223 */
[----:B------:R-:W-:-:S03]  /*19b0*/  IMAD.MOV.U32 R35, RZ, RZ, RZ ;  /* 0x000000ffff237224 */ /* 0x000fc600078e00ff */
[----:B------:R-:W-:-:S13]  /*19c0*/  ISETP.GE.U32.AND P0, PT, R34, UR71, PT ;  /* 0x0000004722007c0c */ /* 0x000fda000bf06070 */
[----:B------:R-:W-:-:S04]  /*19d0*/  @P0 IADD3 R34, PT, PT, R34, -UR71, RZ ;  /* 0x8000004722220c10 */ /* 0x000fc8000fffe0ff */
[----:B------:R-:W-:-:S13]  /*19e0*/  ISETP.GE.U32.AND P0, PT, R34, UR71, PT ;  /* 0x0000004722007c0c */ /* 0x000fda000bf06070 */
[----:B------:R-:W-:Y:S02]  /*19f0*/  @P0 IADD3 R34, PT, PT, R34, -UR71, RZ ;  /* 0x8000004722220c10 */ /* 0x000fe4000fffe0ff */
[----:B------:R-:W-:Y:S01]  /*1a00*/  @!P1 LOP3.LUT R34, RZ, UR71, RZ, 0x33, !PT ;  /* 0x00000047ff229c12 */ /* 0x000fe2000f8e33ff */
[----:B------:R-:W-:Y:S06]  /*1a10*/  BRA `(.L_x_750) ;  /* 0x0000000000147947 */ /* 0x000fec0003800000 */
.L_x_749:
[----:B------:R-:W-:Y:S02]  /*1a20*/  MOV R39, R35 ;  /* 0x0000002300277202 */ /* 0x000fe40000000f00 */
[----:B------:R-:W-:-:S07]  /*1a30*/  MOV R40, 0x1a50 ;  /* 0x00001a5000287802 */ /* 0x000fce0000000f00 */
[----:B01----:R-:W-:Y:S05]  /*1a40*/  CALL.REL.NOINC `($__internal_57_$__cuda_sm20_rem_u64) ;  /* 0x0000004800387944 */ /* 0x003fea0003c00000 */
[----:B------:R-:W-:Y:S01]  /*1a50*/  MOV R34, R24 ;  /* 0x0000001800227202 */ /* 0x000fe20000000f00 */
[----:B------:R-:W-:-:S07]  /*1a60*/  IMAD.MOV.U32 R35, RZ, RZ, R25 ;  /* 0x000000ffff237224 */ /* 0x000fce00078e0019 */
.L_x_750:
[----:B------:R-:W1:Y:S01]  /*1a70*/  LDC.64 R24, c[0x0][0x540] ;  /* 0x00015000ff187b82 */ /* 0x000e620000000a00 */
[----:B------:R-:W-:-:S04]  /*1a80*/  IADD3 R34, P0, PT, R34, UR36, RZ ;  /* 0x0000002422227c10 */ /* 0x000fc8000ff1e0ff */
[----:B------:R-:W-:-:S05]  /*1a90*/  IADD3.X R35, PT, PT, R35, UR37, RZ, P0, !PT ;  /* 0x0000002523237c10 */ /* 0x000fca00087fe4ff */
[----:B-1----:R2:W-:Y:S01]  /*1aa0*/  STG.E.64 desc[UR76][R24.64], R34 ;  /* 0x0000002218007986 */ /* 0x0025e2000c101b4c */
[----:B------:R-:W-:Y:S05]  /*1ab0*/  BRA `(.L_x_748) ;  /* 0x0000004000b87947 */ /* 0x000fea0003800000 */
.L_x_735:
[----:B------:R-:W-:Y:S01]  /*1ac0*/  ISETP.GE.U32.AND P0, PT, R16, UR34, PT ;  /* 0x0000002210007c0c */ /* 0x000fe2000bf06070 */
[----:B------:R-:W-:Y:S03]  /*1ad0*/  BSSY.RECONVERGENT B0, `(.L_x_751) ;  /* 0x0000108000007945 */ /* 0x000fe60003800200 */
[----:B------:R-:W-:-:S13]  /*1ae0*/  ISETP.GE.AND.EX P0, PT, R17, UR35, PT, P0 ;  /* 0x0000002311007c0c */ /* 0x000fda000bf06300 */
        /* <DEDUP_REMOVED lines=44> */
[----:B------:R-:W2:Y:S01]  /*1db0*/  LDCU.64 UR48, c[0x0][0x3e8] ;  /* 0x00007d00ff3077ac */ /* 0x000ea20008000a00 */
[----:B------:R-:W-:Y:S01]  /*1dc0*/  MOV R24, RZ ;  /* 0x000000ff00187202 */ /* 0x000fe20000000f00 */
[----:B------:R-:W-:Y:S01]  /*1dd0*/  IMAD.MOV.U32 R25, RZ, RZ, R41 ;  /* 0x000000ffff197224 */ /* 0x000fe200078e0029 */
[----:B------:R-:W-:-:S03]  /*1de0*/  UISETP.NE.AND UP0, UPT, UR73, 0x6, UPT ;  /* 0x000000064900788c */ /* 0x000fc6000bf05270 */
[----:B--2---:R-:W-:-:S05]  /*1df0*/  IMAD.HI.U32 R25, R41, UR49, R24 ;  /* 0x0000003129197c27 */ /* 0x004fca000f8e0018 */
[----:B------:R-:W-:-:S04]  /*1e00*/  SHF.R.U32.HI R25, RZ, UR60, R25 ;  /* 0x0000003cff197c19 */ /* 0x000fc80008011619 */
[----:B------:R-:W-:-:S05]  /*1e10*/  IADD3 R24, PT, PT, -R25, RZ, RZ ;  /* 0x000000ff19187210 */ /* 0x000fca0007ffe1ff */
[----:B------:R-:W-:-:S04]  /*1e20*/  IMAD R24, R24, UR48, R41 ;  /* 0x0000003018187c24 */ /* 0x000fc8000f8e0229 */
[----:B------:R-:W-:Y:S01]  /*1e30*/  IMAD R43, R24, UR59, R43 ;  /* 0x0000003b182b7c24 */ /* 0x000fe2000f8e022b */
[----:B------:R-:W-:Y:S06]  /*1e40*/  BRA.U !UP0, `(.L_x_753) ;  /* 0x0000000908c87547 */ /* 0x000fec000b800000 */
[----:B------:R-:W2:Y:S01]  /*1e50*/  LDCU.64 UR48, c[0x0][0x3f8] ;  /* 0x00007f00ff3077ac */ /* 0x000ea20008000a00 */
[----:B------:R-:W-:Y:S01]  /*1e60*/  HFMA2 R24, -RZ, RZ, 0, 0 ;  /* 0x00000000ff187431 */ /* 0x000fe200000001ff */
[----:B------:R-:W-:-:S04]  /*1e70*/  UISETP.NE.AND UP0, UPT, UR73, 0x7, UPT ;  /* 0x000000074900788c */ /* 0x000fc8000bf05270 */
[----:B--2---:R-:W-:-:S05]  /*1e80*/  IMAD.HI.U32 R41, R25, UR48, R24 ;  /* 0x0000003019297c27 */ /* 0x004fca000f8e0018 */
[----:B------:R-:W-:-:S05]  /*1e90*/  SHF.R.U32.HI R41, RZ, UR49, R41 ;  /* 0x00000031ff297c19 */ /* 0x000fca0008011629 */
[----:B------:R-:W-:-:S04]  /*1ea0*/  IMAD.MOV R24, RZ, RZ, -R41 ;  /* 0x000000ffff187224 */ /* 0x000fc800078e0a29 */
[----:B------:R-:W-:-:S04]  /*1eb0*/  IMAD R24, R24, UR58, R25 ;  /* 0x0000003a18187c24 */ /* 0x000fc8000f8e0219 */
[----:B------:R-:W-:Y:S01]  /*1ec0*/  IMAD R43, R24, UR57, R43 ;  /* 0x00000039182b7c24 */ /* 0x000fe2000f8e022b */
[----:B------:R-:W-:Y:S06]  /*1ed0*/  BRA.U !UP0, `(.L_x_753) ;  /* 0x0000000908a47547 */ /* 0x000fec000b800000 */
[----:B------:R-:W2:Y:S01]  /*1ee0*/  LDCU.64 UR48, c[0x0][0x400] ;  /* 0x00008000ff3077ac */ /* 0x000ea20008000a00 */
[----:B------:R-:W-:Y:S02]  /*1ef0*/  MOV R24, RZ ;  /* 0x000000ff00187202 */ /* 0x000fe40000000f00 */
[----:B------:R-:W-:Y:S01]  /*1f00*/  MOV R25, R41 ;  /* 0x0000002900197202 */ /* 0x000fe20000000f00 */
[----:B------:R-:W-:Y:S02]  /*1f10*/  UISETP.NE.AND UP0, UPT, UR73, 0x8, UPT ;  /* 0x000000084900788c */ /* 0x000fe4000bf05270 */
[----:B--2---:R-:W-:-:S05]  /*1f20*/  IMAD.HI.U32 R25, R41, UR49, R24 ;  /* 0x0000003129197c27 */ /* 0x004fca000f8e0018 */
[----:B------:R-:W-:-:S05]  /*1f30*/  SHF.R.U32.HI R25, RZ, UR56, R25 ;  /* 0x00000038ff197c19 */ /* 0x000fca0008011619 */
[----:B------:R-:W-:-:S04]  /*1f40*/  IMAD.MOV R24, RZ, RZ, -R25 ;  /* 0x000000ffff187224 */ /* 0x000fc800078e0a19 */
[----:B------:R-:W-:-:S04]  /*1f50*/  IMAD R24, R24, UR48, R41 ;  /* 0x0000003018187c24 */ /* 0x000fc8000f8e0229 */
[----:B------:R-:W-:Y:S01]  /*1f60*/  IMAD R43, R24, UR55, R43 ;  /* 0x00000037182b7c24 */ /* 0x000fe2000f8e022b */
[----:B------:R-:W-:Y:S06]  /*1f70*/  BRA.U !UP0, `(.L_x_753) ;  /* 0x00000009087c7547 */ /* 0x000fec000b800000 */
[----:B------:R-:W2:Y:S01]  /*1f80*/  LDCU.64 UR48, c[0x0][0x410] ;  /* 0x00008200ff3077ac */ /* 0x000ea20008000a00 */
[----:B------:R-:W-:Y:S01]  /*1f90*/  MOV R24, RZ ;  /* 0x000000ff00187202 */ /* 0x000fe20000000f00 */
[----:B------:R-:W-:-:S04]  /*1fa0*/  UISETP.NE.AND UP0, UPT, UR73, 0x9, UPT ;  /* 0x000000094900788c */ /* 0x000fc8000bf05270 */
[----:B--2---:R-:W-:-:S05]  /*1fb0*/  IMAD.HI.U32 R41, R25, UR48, R24 ;  /* 0x0000003019297c27 */ /* 0x004fca000f8e0018 */
[----:B------:R-:W-:-:S04]  /*1fc0*/  SHF.R.U32.HI R41, RZ, UR49, R41 ;  /* 0x00000031ff297c19 */ /* 0x000fc80008011629 */
[----:B------:R-:W-:-:S05]  /*1fd0*/  IADD3 R24, PT, PT, -R41, RZ, RZ ;  /* 0x000000ff29187210 */ /* 0x000fca0007ffe1ff */
[----:B------:R-:W-:-:S04]  /*1fe0*/  IMAD R24, R24, UR54, R25 ;  /* 0x0000003618187c24 */ /* 0x000fc8000f8e0219 */
[----:B------:R-:W-:Y:S01]  /*1ff0*/  IMAD R43, R24, UR53, R43 ;  /* 0x00000035182b7c24 */ /* 0x000fe2000f8e022b */
[----:B------:R-:W-:Y:S06]  /*2000*/  BRA.U !UP0, `(.L_x_753) ;  /* 0x0000000908587547 */ /* 0x000fec000b800000 */
[----:B------:R-:W2:Y:S01]  /*2010*/  LDCU.64 UR48, c[0x0][0x418] ;  /* 0x00008300ff3077ac */ /* 0x000ea20008000a00 */
[----:B------:R-:W-:Y:S01]  /*2020*/  MOV R25, R41 ;  /* 0x0000002900197202 */ /* 0x000fe20000000f00 */
[----:B------:R-:W-:Y:S01]  /*2030*/  IMAD.MOV.U32 R24, RZ, RZ, RZ ;  /* 0x000000ffff187224 */ /* 0x000fe200078e00ff */
        /* <DEDUP_REMOVED lines=17> */
[----:B------:R-:W-:Y:S02]  /*2150*/  HFMA2 R24, -RZ, RZ, 0, 0 ;  /* 0x00000000ff187431 */ /* 0x000fe400000001ff */
[----:B------:R-:W-:Y:S01]  /*2160*/  IMAD.MOV.U32 R25, RZ, RZ, R41 ;  /* 0x000000ffff197224 */ /* 0x000fe200078e0029 */
[----:B------:R-:W-:Y:S02]  /*2170*/  UISETP.NE.AND UP0, UPT, UR73, 0xc, UPT ;  /* 0x0000000c4900788c */ /* 0x000fe4000bf05270 */
[----:B--2---:R-:W-:-:S05]  /*2180*/  IMAD.HI.U32 R25, R41, UR49, R24 ;  /* 0x0000003129197c27 */ /* 0x004fca000f8e0018 */
[----:B------:R-:W-:-:S04]  /*2190*/  SHF.R.U32.HI R25, RZ, UR4, R25 ;  /* 0x00000004ff197c19 */ /* 0x000fc80008011619 */
[----:B------:R-:W-:-:S05]  /*21a0*/  IADD3 R24, PT, PT, -R25, RZ, RZ ;  /* 0x000000ff19187210 */ /* 0x000fca0007ffe1ff */
[----:B------:R-:W-:-:S04]  /*21b0*/  IMAD R24, R24, UR48, R41 ;  /* 0x0000003018187c24 */ /* 0x000fc8000f8e0229 */
[----:B------:R-:W-:Y:S01]  /*21c0*/  IMAD R43, R24, UR5, R43 ;  /* 0x00000005182b7c24 */ /* 0x000fe2000f8e022b */
[----:B------:R-:W-:Y:S06]  /*21d0*/  BRA.U !UP0, `(.L_x_753) ;  /* 0x0000000508e47547 */ /* 0x000fec000b800000 */
[----:B------:R-:W2:Y:S01]  /*21e0*/  LDCU.64 UR48, c[0x0][0x440] ;  /* 0x00008800ff3077ac */ /* 0x000ea20008000a00 */
[----:B------:R-:W-:Y:S01]  /*21f0*/  MOV R24, RZ ;  /* 0x000000ff00187202 */ /* 0x000fe20000000f00 */
        /* <DEDUP_REMOVED lines=18> */
[----:B------:R-:W-:Y:S01]  /*2320*/  HFMA2 R24, -RZ, RZ, 0, 0 ;  /* 0x00000000ff187431 */ /* 0x000fe200000001ff */
        /* <DEDUP_REMOVED lines=94> */
[----:B------:R-:W-:-:S05]  /*2910*/  MOV R24, RZ ;  /* 0x000000ff00187202 */ /* 0x000fca0000000f00 */
[----:B--2---:R-:W-:-:S05]  /*2920*/  IMAD.HI.U32 R24, R25, UR48, R24 ;  /* 0x0000003019187c27 */ /* 0x004fca000f8e0018 */
[----:B------:R-:W-:-:S05]  /*2930*/  SHF.R.U32.HI R24, RZ, UR49, R24 ;  /* 0x00000031ff187c19 */ /* 0x000fca0008011618 */
[----:B------:R-:W-:-:S04]  /*2940*/  IMAD.MOV R24, RZ, RZ, -R24 ;  /* 0x000000ffff187224 */ /* 0x000fc800078e0a18 */
[----:B------:R-:W-:-:S04]  /*2950*/  IMAD R24, R24, UR30, R25 ;  /* 0x0000001e18187c24 */ /* 0x000fc8000f8e0219 */
[----:B------:R-:W-:-:S07]  /*2960*/  IMAD R43, R24, UR31, R43 ;  /* 0x0000001f182b7c24 */ /* 0x000fce000f8e022b */
.L_x_753:
[----:B------:R-:W-:-:S09]  /*2970*/  UISETP.NE.U32.AND UP0, UPT, UR72, URZ, UPT ;  /* 0x000000ff4800728c */ /* 0x000fd2000bf05070 */
[----:B------:R-:W-:Y:S05]  /*2980*/  BRA.U UP0, `(.L_x_754) ;  /* 0x0000000100507547 */ /* 0x000fea000b800000 */
[----:B------:R-:W2:Y:S01]  /*2990*/  I2F.U32.RP R40, UR71 ;  /* 0x0000004700287d06 */ /* 0x000ea20008209000 */
[----:B------:R-:W-:-:S07]  /*29a0*/  ISETP.NE.U32.AND P1, PT, RZ, UR71, PT ;  /* 0x00000047ff007c0c */ /* 0x000fce000bf25070 */
[----:B--2---:R-:W2:Y:S02]  /*29b0*/  MUFU.RCP R40, R40 ;  /* 0x0000002800287308 */ /* 0x004ea40000001000 */
[----:B--2---:R-:W-:-:S06]  /*29c0*/  IADD3 R24, PT, PT, R40, 0xffffffe, RZ ;  /* 0x0ffffffe28187810 */ /* 0x004fcc0007ffe0ff */
[----:B------:R2:W3:Y:S02]  /*29d0*/  F2I.FTZ.U32.TRUNC.NTZ R25, R24 ;  /* 0x0000001800197305 */ /* 0x0004e4000021f000 */
[----:B--2---:R-:W-:Y:S01]  /*29e0*/  IMAD.MOV.U32 R24, RZ, RZ, RZ ;  /* 0x000000ffff187224 */ /* 0x004fe200078e00ff */
[----:B---3--:R-:W-:-:S05]  /*29f0*/  IADD3 R41, PT, PT, RZ, -R25, RZ ;  /* 0x80000019ff297210 */ /* 0x008fca0007ffe0ff */
[----:B------:R-:W-:-:S04]  /*2a00*/  IMAD R41, R41, UR71, RZ ;  /* 0x0000004729297c24 */ /* 0x000fc8000f8e02ff */
[----:B------:R-:W-:-:S04]  /*2a10*/  IMAD.HI.U32 R42, R25, R41, R24 ;  /* 0x00000029192a7227 */ /* 0x000fc800078e0018 */
[----:B------:R-:W-:Y:S02]  /*2a20*/  HFMA2 R25, -RZ, RZ, 0, 0 ;  /* 0x00000000ff197431 */ /* 0x000fe400000001ff */
[----:B------:R-:W-:-:S05]  /*2a30*/  IMAD.HI.U32 R42, R42, R39, RZ ;  /* 0x000000272a2a7227 */ /* 0x000fca00078e00ff */
[----:B------:R-:W-:-:S05]  /*2a40*/  IADD3 R42, PT, PT, -R42, RZ, RZ ;  /* 0x000000ff2a2a7210 */ /* 0x000fca0007ffe1ff */
[----:B------:R-:W-:-:S05]  /*2a50*/  IMAD R42, R42, UR71, R39 ;  /* 0x000000472a2a7c24 */ /* 0x000fca000f8e0227 */
[----:B------:R-:W-:-:S13]  /*2a60*/  ISETP.GE.U32.AND P0, PT, R42, UR71, PT ;  /* 0x000000472a007c0c */ /* 0x000fda000bf06070 */
[----:B------:R-:W-:-:S04]  /*2a70*/  @P0 IADD3 R42, PT, PT, R42, -UR71, RZ ;  /* 0x800000472a2a0c10 */ /* 0x000fc8000fffe0ff */
[----:B------:R-:W-:-:S13]  /*2a80*/  ISETP.GE.U32.AND P0, PT, R42, UR71, PT ;  /* 0x000000472a007c0c */ /* 0x000fda000bf06070 */
[----:B------:R-:W-:Y:S01]  /*2a90*/  @P0 VIADD R42, R42, -UR71 ;  /* 0x800000472a2a0c36 */ /* 0x000fe20008000000 */
[----:B------:R-:W-:-:S04]  /*2aa0*/  @!P1 LOP3.LUT R42, RZ, UR71, RZ, 0x33, !PT ;  /* 0x00000047ff2a9c12 */ /* 0x000fc8000f8e33ff */
[----:B------:R-:W-:Y:S01]  /*2ab0*/  MOV R24, R42 ;  /* 0x0000002a00187202 */ /* 0x000fe20000000f00 */
[----:B------:R-:W-:Y:S06]  /*2ac0*/  BRA `(.L_x_755) ;  /* 0x0000000000087947 */ /* 0x000fec0003800000 */
.L_x_754:
[----:B------:R-:W-:-:S07]  /*2ad0*/  MOV R40, 0x2af0 ;  /* 0x00002af000287802 */ /* 0x000fce0000000f00 */
[----:B01----:R-:W-:Y:S05]  /*2ae0*/  CALL.REL.NOINC `($__internal_57_$__cuda_sm20_rem_u64) ;  /* 0x0000003800107944 */ /* 0x003fea0003c00000 */
.L_x_755:
[----:B------:R-:W2:Y:S01]  /*2af0*/  LDCU.64 UR48, c[0x0][0x540] ;  /* 0x0000a800ff3077ac */ /* 0x000ea20008000a00 */
[----:B------:R-:W-:-:S04]  /*2b00*/  IADD3 R24, P0, PT, R24, UR36, RZ ;  /* 0x0000002418187c10 */ /* 0x000fc8000ff1e0ff */
[----:B------:R-:W-:Y:S02]  /*2b10*/  IADD3.X R25, PT, PT, R25, UR37, RZ, P0, !PT ;  /* 0x0000002519197c10 */ /* 0x000fe400087fe4ff */
[----:B--2---:R-:W-:-:S05]  /*2b20*/  IADD3 R40, P1, PT, R43, UR48, RZ ;  /* 0x000000302b287c10 */ /* 0x004fca000ff3e0ff */
[----:B------:R-:W-:-:S05]  /*2b30*/  IMAD.X R41, RZ, RZ, UR49, P1 ;  /* 0x00000031ff297e24 */ /* 0x000fca00088e06ff */
[----:B------:R2:W-:Y:S03]  /*2b40*/  STG.E.64 desc[UR76][R40.64], R24 ;  /* 0x0000001828007986 */ /* 0x0005e6000c101b4c */
.L_x_752:
[----:B------:R-:W-:Y:S05]  /*2b50*/  BSYNC.RECONVERGENT B0 ;  /* 0x0000000000007941 */ /* 0x000fea0003800200 */
.L_x_751:
[----:B--2---:R-:W-:Y:S01]  /*2b60*/  IADD3 R25, P1, PT, R15, R16, RZ ;  /* 0x000000100f197210 */ /* 0x004fe20007f3e0ff */
[----:B------:R-:W-:Y:S03]  /*2b70*/  BSSY.RECONVERGENT B0, `(.L_x_756) ;  /* 0x000010a000007945 */ /* 0x000fe60003800200 */
[----:B------:R-:W-:Y:S02]  /*2b80*/  ISETP.GE.U32.AND P0, PT, R25, UR34, PT ;  /* 0x0000002219007c0c */ /* 0x000fe4000bf06070 */
[----:B------:R-:W-:-:S04]  /*2b90*/  IADD3.X R24, PT, PT, RZ, R17, RZ, P1, !PT ;  /* 0x00000011ff187210 */ /* 0x000fc80000ffe4ff */
[----:B------:R-:W-:-:S13]  /*2ba0*/  ISETP.GE.AND.EX P0, PT, R24, UR35, PT, P0 ;  /* 0x0000002318007c0c */ /* 0x000fda000bf06300 */
        /* <DEDUP_REMOVED lines=225> */
[----:B------:R-:W-:-:S05]  /*39c0*/  HFMA2 R24, -RZ, RZ, 0, 0 ;  /* 0x00000000ff187431 */ /* 0x000fca00000001ff */
[----:B--2---:R-:W-:-:S05]  /*39d0*/  IMAD.HI.U32 R24, R25, UR48, R24 ;  /* 0x0000003019187c27 */ /* 0x004fca000f8e0018 */
[----:B------:R-:W-:-:S05]  /*39e0*/  SHF.R.U32.HI R24, RZ, UR49, R24 ;  /* 0x00000031ff187c19 */ /* 0x000fca0008011618 */
[----:B------:R-:W-:-:S04]  /*39f0*/  IMAD.MOV R24, RZ, RZ, -R24 ;  /* 0x000000ffff187224 */ /* 0x000fc800078e0a18 */
[----:B------:R-:W-:-:S04]  /*3a00*/  IMAD R24, R24, UR30, R25 ;  /* 0x0000001e18187c24 */ /* 0x000fc8000f8e0219 */
[----:B------:R-:W-:-:S07]  /*3a10*/  IMAD R43, R24, UR31, R43 ;  /* 0x0000001f182b7c24 */ /* 0x000fce000f8e022b */
.L_x_758:
        /* <DEDUP_REMOVED lines=22> */
.L_x_759:
[----:B------:R-:W-:Y:S01]  /*3b80*/  IMAD.MOV.U32 R39, RZ, RZ, R33 ;  /* 0x000000ffff277224 */ /* 0x000fe200078e0021 */
[----:B------:R-:W-:-:S07]  /*3b90*/  MOV R40, 0x3bb0 ;  /* 0x00003bb000287802 */ /* 0x000fce0000000f00 */
[----:B01----:R-:W-:Y:S05]  /*3ba0*/  CALL.REL.NOINC `($__internal_57_$__cuda_sm20_rem_u64) ;  /* 0x0000002400e07944 */ /* 0x003fea0003c00000 */
.L_x_760:
[----:B------:R-:W2:Y:S01]  /*3bb0*/  LDCU.64 UR48, c[0x0][0x540] ;  /* 0x0000a800ff3077ac */ /* 0x000ea20008000a00 */
[----:B------:R-:W-:-:S04]  /*3bc0*/  IADD3 R24, P0, PT, R24, UR36, RZ ;  /* 0x0000002418187c10 */ /* 0x000fc8000ff1e0ff */
[----:B------:R-:W-:Y:S02]  /*3bd0*/  IADD3.X R25, PT, PT, R25, UR37, RZ, P0, !PT ;  /* 0x0000002519197c10 */ /* 0x000fe400087fe4ff */
[----:B--2---:R-:W-:-:S04]  /*3be0*/  IADD3 R40, P1, PT, R43, UR48, RZ ;  /* 0x000000302b287c10 */ /* 0x004fc8000ff3e0ff */
[----:B------:R-:W-:-:S05]  /*3bf0*/  IADD3.X R41, PT, PT, RZ, UR49, RZ, P1, !PT ;  /* 0x00000031ff297c10 */ /* 0x000fca0008ffe4ff */
[----:B------:R2:W-:Y:S04]  /*3c00*/  STG.E.64 desc[UR76][R40.64], R24 ;  /* 0x0000001828007986 */ /* 0x0005e8000c101b4c */
.L_x_757:
[----:B------:R-:W-:Y:S05]  /*3c10*/  BSYNC.RECONVERGENT B0 ;  /* 0x0000000000007941 */ /* 0x000fea0003800200 */
.L_x_756:
[----:B------:R-:W-:Y:S01]  /*3c20*/  IADD3 R39, P1, PT, R31, R16, RZ ;  /* 0x000000101f277210 */ /* 0x000fe20007f3e0ff */
[----:B------:R-:W-:Y:S03]  /*3c30*/  BSSY.RECONVERGENT B0, `(.L_x_761) ;  /* 0x000010b000007945 */ /* 0x000fe60003800200 */
[----:B------:R-:W-:Y:S02]  /*3c40*/  ISETP.GE.U32.AND P0, PT, R39, UR34, PT ;  /* 0x0000002227007c0c */ /* 0x000fe4000bf06070 */
[----:B--2---:R-:W-:-:S04]  /*3c50*/  IADD3.X R24, PT, PT, RZ, R17, RZ, P1, !PT ;  /* 0x00000011ff187210 */ /* 0x004fc80000ffe4ff */
[----:B------:R-:W-:-:S13]  /*3c60*/  ISETP.GE.AND.EX P0, PT, R24, UR35, PT, P0 ;  /* 0x0000002318007c0c */ /* 0x000fda000bf06300 */
        /* <DEDUP_REMOVED lines=226> */
[----:B------:R-:W-:-:S04]  /*4a90*/  IMAD.MOV.U32 R24, RZ, RZ, RZ ;  /* 0x000000ffff187224 */ /* 0x000fc800078e00ff */
[----:B--2---:R-:W-:-:S05]  /*4aa0*/  IMAD.HI.U32 R24, R39, UR48, R24 ;  /* 0x0000003027187c27 */ /* 0x004fca000f8e0018 */
[----:B------:R-:W-:-:S04]  /*4ab0*/  SHF.R.U32.HI R24, RZ, UR49, R24 ;  /* 0x00000031ff187c19 */ /* 0x000fc80008011618 */
[----:B------:R-:W-:-:S05]  /*4ac0*/  IADD3 R24, PT, PT, -R24, RZ, RZ ;  /* 0x000000ff18187210 */ /* 0x000fca0007ffe1ff */
[----:B------:R-:W-:-:S04]  /*4ad0*/  IMAD R24, R24, UR30, R39 ;  /* 0x0000001e18187c24 */ /* 0x000fc8000f8e0227 */
[----:B------:R-:W-:-:S07]  /*4ae0*/  IMAD R33, R24, UR31, R33 ;  /* 0x0000001f18217c24 */ /* 0x000fce000f8e0221 */
.L_x_763:
[----:B------:R-:W-:-:S09]  /*4af0*/  UISETP.NE.U32.AND UP0, UPT, UR72, URZ, UPT ;  /* 0x000000ff4800728c */ /* 0x000fd2000bf05070 */
[----:B------:R-:W-:Y:S05]  /*4b00*/  BRA.U UP0, `(.L_x_764) ;  /* 0x0000000100507547 */ /* 0x000fea000b800000 */
[----:B------:R-:W2:Y:S01]  /*4b10*/  I2F.U32.RP R39, UR71 ;  /* 0x0000004700277d06 */ /* 0x000ea20008209000 */
[----:B------:R-:W-:-:S07]  /*4b20*/  ISETP.NE.U32.AND P1, PT, RZ, UR71, PT ;  /* 0x00000047ff007c0c */ /* 0x000fce000bf25070 */
[----:B--2---:R-:W2:Y:S02]  /*4b30*/  MUFU.RCP R39, R39 ;  /* 0x0000002700277308 */ /* 0x004ea40000001000 */
[----:B--2---:R-:W-:-:S06]  /*4b40*/  VIADD R24, R39, 0xffffffe ;  /* 0x0ffffffe27187836 */ /* 0x004fcc0000000000 */
[----:B------:R2:W3:Y:S02]  /*4b50*/  F2I.FTZ.U32.TRUNC.NTZ R25, R24 ;  /* 0x0000001800197305 */ /* 0x0004e4000021f000 */
[----:B--2---:R-:W-:Y:S01]  /*4b60*/  HFMA2 R24, -RZ, RZ, 0, 0 ;  /* 0x00000000ff187431 */ /* 0x004fe200000001ff */
[----:B---3--:R-:W-:-:S05]  /*4b70*/  IADD3 R41, PT, PT, RZ, -R25, RZ ;  /* 0x80000019ff297210 */ /* 0x008fca0007ffe0ff */
[----:B------:R-:W-:-:S04]  /*4b80*/  IMAD R41, R41, UR71, RZ ;  /* 0x0000004729297c24 */ /* 0x000fc8000f8e02ff */
[----:B------:R-:W-:Y:S01]  /*4b90*/  IMAD.HI.U32 R41, R25, R41, R24 ;  /* 0x0000002919297227 */ /* 0x000fe200078e0018 */
[----:B------:R-:W-:-:S05]  /*4ba0*/  MOV R25, RZ ;  /* 0x000000ff00197202 */ /* 0x000fca0000000f00 */
[----:B------:R-:W-:-:S04]  /*4bb0*/  IMAD.HI.U32 R41, R41, R34, RZ ;  /* 0x0000002229297227 */ /* 0x000fc800078e00ff */
[----:B------:R-:W-:-:S04]  /*4bc0*/  IMAD.MOV R41, RZ, RZ, -R41 ;  /* 0x000000ffff297224 */ /* 0x000fc800078e0a29 */
[----:B------:R-:W-:-:S05]  /*4bd0*/  IMAD R41, R41, UR71, R34 ;  /* 0x0000004729297c24 */ /* 0x000fca000f8e0222 */
[----:B------:R-:W-:-:S13]  /*4be0*/  ISETP.GE.U32.AND P0, PT, R41, UR71, PT ;  /* 0x0000004729007c0c */ /* 0x000fda000bf06070 */
[----:B------:R-:W-:-:S04]  /*4bf0*/  @P0 IADD3 R41, PT, PT, R41, -UR71, RZ ;  /* 0x8000004729290c10 */ /* 0x000fc8000fffe0ff */
[----:B------:R-:W-:-:S13]  /*4c00*/  ISETP.GE.U32.AND P0, PT, R41, UR71, PT ;  /* 0x0000004729007c0c */ /* 0x000fda000bf06070 */
[----:B------:R-:W-:Y:S02]  /*4c10*/  @P0 IADD3 R41, PT, PT, R41, -UR71, RZ ;  /* 0x8000004729290c10 */ /* 0x000fe4000fffe0ff */
[----:B------:R-:W-:-:S05]  /*4c20*/  @!P1 LOP3.LUT R41, RZ, UR71, RZ, 0x33, !PT ;  /* 0x00000047ff299c12 */ /* 0x000fca000f8e33ff */
[----:B------:R-:W-:Y:S01]  /*4c30*/  IMAD.MOV.U32 R24, RZ, RZ, R41 ;  /* 0x000000ffff187224 */ /* 0x000fe200078e0029 */
[----:B------:R-:W-:Y:S06]  /*4c40*/  BRA `(.L_x_765) ;  /* 0x00000000000c7947 */ /* 0x000fec0003800000 */
.L_x_764:
[----:B------:R-:W-:Y:S02]  /*4c50*/  MOV R39, R34 ;  /* 0x0000002200277202 */ /* 0x000fe40000000f00 */
[----:B------:R-:W-:-:S07]  /*4c60*/  MOV R40, 0x4c80 ;  /* 0x00004c8000287802 */ /* 0x000fce0000000f00 */
[----:B01----:R-:W-:Y:S05]  /*4c70*/  CALL.REL.NOINC `($__internal_57_$__cuda_sm20_rem_u64) ;  /* 0x0000001400ac7944 */ /* 0x003fea0003c00000 */
.L_x_765:
[----:B------:R-:W2:Y:S01]  /*4c80*/  LDCU.64 UR48, c[0x0][0x540] ;  /* 0x0000a800ff3077ac */ /* 0x000ea20008000a00 */
[----:B------:R-:W-:-:S04]  /*4c90*/  IADD3 R24, P0, PT, R24, UR36, RZ ;  /* 0x0000002418187c10 */ /* 0x000fc8000ff1e0ff */
[----:B------:R-:W-:Y:S02]  /*4ca0*/  IADD3.X R25, PT, PT, R25, UR37, RZ, P0, !PT ;  /* 0x0000002519197c10 */ /* 0x000fe400087fe4ff */
[----:B--2---:R-:W-:-:S05]  /*4cb0*/  IADD3 R40, P1, PT, R33, UR48, RZ ;  /* 0x0000003021287c10 */ /* 0x004fca000ff3e0ff */
[----:B------:R-:W-:-:S05]  /*4cc0*/  IMAD.X R41, RZ, RZ, UR49, P1 ;  /* 0x00000031ff297e24 */ /* 0x000fca00088e06ff */
[----:B------:R2:W-:Y:S03]  /*4cd0*/  STG.E.64 desc[UR76][R40.64], R24 ;  /* 0x0000001828007986 */ /* 0x0005e6000c101b4c */
.L_x_762:
[----:B------:R-:W-:Y:S05]  /*4ce0*/  BSYNC.RECONVERGENT B0 ;  /* 0x0000000000007941 */ /* 0x000fea0003800200 */
.L_x_761:
[----:B------:R-:W-:-:S04]  /*4cf0*/  IADD3 R34, P1, PT, R32, R16, RZ ;  /* 0x0000001020227210 */ /* 0x000fc80007f3e0ff */
[----:B------:R-:W-:Y:S02]  /*4d00*/  ISETP.GE.U32.AND P0, PT, R34, UR34, PT ;  /* 0x0000002222007c0c */ /* 0x000fe4000bf06070 */
[----:B--2---:R-:W-:-:S04]  /*4d10*/  IADD3.X R24, PT, PT, RZ, R17, RZ, P1, !PT ;  /* 0x00000011ff187210 */ /* 0x004fc80000ffe4ff */
[----:B------:R-:W-:-:S13]  /*4d20*/  ISETP.GE.AND.EX P0, PT, R24, UR35, PT, P0 ;  /* 0x0000002318007c0c */ /* 0x000fda000bf06300 */
        /* <DEDUP_REMOVED lines=226> */
[----:B------:R-:W-:-:S03]  /*5b50*/  IMAD.MOV.U32 R25, RZ, RZ, R39 ;  /* 0x000000ffff197224 */ /* 0x000fc600078e0027 */
[----:B--2---:R-:W-:-:S05]  /*5b60*/  IMAD.HI.U32 R24, R39, UR48, R24 ;  /* 0x0000003027187c27 */ /* 0x004fca000f8e0018 */
[----:B------:R-:W-:-:S04]  /*5b70*/  SHF.R.U32.HI R24, RZ, UR49, R24 ;  /* 0x00000031ff187c19 */ /* 0x000fc80008011618 */
[----:B------:R-:W-:-:S05]  /*5b80*/  IADD3 R24, PT, PT, -R24, RZ, RZ ;  /* 0x000000ff18187210 */ /* 0x000fca0007ffe1ff */
[----:B------:R-:W-:-:S04]  /*5b90*/  IMAD R24, R24, UR30, R39 ;  /* 0x0000001e18187c24 */ /* 0x000fc8000f8e0227 */
[----:B------:R-:W-:-:S07]  /*5ba0*/  IMAD R33, R24, UR31, R33 ;  /* 0x0000001f18217c24 */ /* 0x000fce000f8e0221 */
.L_x_766:
[----:B------:R-:W-:-:S09]  /*5bb0*/  UISETP.NE.U32.AND UP0, UPT, UR72, URZ, UPT ;  /* 0x000000ff4800728c */ /* 0x000fd2000bf05070 */
[----:B------:R-:W-:Y:S05]  /*5bc0*/  BRA.U UP0, `(.L_x_767) ;  /* 0x0000000100507547 */ /* 0x000fea000b800000 */
[----:B------:R-:W2:Y:S01]  /*5bd0*/  I2F.U32.RP R34, UR71 ;  /* 0x0000004700227d06 */ /* 0x000ea20008209000 */
[----:B------:R-:W-:-:S07]  /*5be0*/  ISETP.NE.U32.AND P1, PT, RZ, UR71, PT ;  /* 0x00000047ff007c0c */ /* 0x000fce000bf25070 */
[----:B--2---:R-:W2:Y:S02]  /*5bf0*/  MUFU.RCP R34, R34 ;  /* 0x0000002200227308 */ /* 0x004ea40000001000 */
[----:B--2---:R-:W-:-:S06]  /*5c00*/  IADD3 R24, PT, PT, R34, 0xffffffe, RZ ;  /* 0x0ffffffe22187810 */ /* 0x004fcc0007ffe0ff */
[----:B------:R2:W1:Y:S02]  /*5c10*/  F2I.FTZ.U32.TRUNC.NTZ R25, R24 ;  /* 0x0000001800197305 */ /* 0x000464000021f000 */
[----:B--2---:R-:W-:Y:S01]  /*5c20*/  MOV R24, RZ ;  /* 0x000000ff00187202 */ /* 0x004fe20000000f00 */
[----:B-1----:R-:W-:-:S04]  /*5c30*/  IMAD.MOV R37, RZ, RZ, -R25 ;  /* 0x000000ffff257224 */ /* 0x002fc800078e0a19 */
[----:B------:R-:W-:-:S04]  /*5c40*/  IMAD R37, R37, UR71, RZ ;  /* 0x0000004725257c24 */ /* 0x000fc8000f8e02ff */
[----:B0-----:R-:W-:-:S04]  /*5c50*/  IMAD.HI.U32 R36, R25, R37, R24 ;  /* 0x0000002519247227 */ /* 0x001fc800078e0018 */
        /* <DEDUP_REMOVED lines=11> */
.L_x_767:
[----:B------:R-:W-:Y:S02]  /*5d10*/  MOV R39, R35 ;  /* 0x0000002300277202 */ /* 0x000fe40000000f00 */
[----:B------:R-:W-:-:S07]  /*5d20*/  MOV R40, 0x5d40 ;  /* 0x00005d4000287802 */ /* 0x000fce0000000f00 */
[----:B01----:R-:W-:Y:S05]  /*5d30*/  CALL.REL.NOINC `($__internal_57_$__cuda_sm20_rem_u64) ;  /* 0x00000004007c7944 */ /* 0x003fea0003c00000 */
.L_x_768:
[----:B------:R-:W0:Y:S01]  /*5d40*/  LDCU.64 UR48, c[0x0][0x540] ;  /* 0x0000a800ff3077ac */ /* 0x000e220008000a00 */
[----:B------:R-:W-:-:S04]  /*5d50*/  IADD3 R24, P0, PT, R24, UR36, RZ ;  /* 0x0000002418187c10 */ /* 0x000fc8000ff1e0ff */
[----:B------:R-:W-:Y:S02]  /*5d60*/  IADD3.X R25, PT, PT, R25, UR37, RZ, P0, !PT ;  /* 0x0000002519197c10 */ /* 0x000fe400087fe4ff */
[----:B0-----:R-:W-:-:S04]  /*5d70*/  IADD3 R34, P1, PT, R33, UR48, RZ ;  /* 0x0000003021227c10 */ /* 0x001fc8000ff3e0ff */
[----:B------:R-:W-:-:S05]  /*5d80*/  IADD3.X R35, PT, PT, RZ, UR49, RZ, P1, !PT ;  /* 0x00000031ff237c10 */ /* 0x000fca0008ffe4ff */
[----:B------:R3:W-:Y:S04]  /*5d90*/  STG.E.64 desc[UR76][R34.64], R24 ;  /* 0x0000001822007986 */ /* 0x0007e8000c101b4c */
.L_x_748:
[----:B------:R-:W-:Y:S05]  /*5da0*/  WARPSYNC.ALL ;  /* 0x0000000000007948 */ /* 0x000fea0003800000 */
[----:B------:R-:W4:Y:S01]  /*5db0*/  LDCU UR48, c[0x0][0x360] ;  /* 0x00006c00ff3077ac */ /* 0x000f220008000800 */
[----:B--23--:R-:W4:Y:S08]  /*5dc0*/  LDC R25, c[0x0][0x370] ;  /* 0x0000dc00ff197b82 */ /* 0x00cf300000000800 */
[----:B------:R-:W-:Y:S01]  /*5dd0*/  BAR.SYNC.DEFER_BLOCKING 0x0 ;  /* 0x0000000000007b1d */ /* 0x000fe20000010000 */
[----:B----4-:R-:W-:-:S05]  /*5de0*/  IMAD R25, R25, UR48, RZ ;  /* 0x0000003019197c24 */ /* 0x010fca000f8e02ff */
[----:B------:R-:W-:-:S05]  /*5df0*/  LEA R16, P0, R25, R16, 0x2 ;  /* 0x0000001019107211 */ /* 0x000fca00078010ff */
[----:B------:R-:W-:Y:S01]  /*5e00*/  IMAD.X R17, RZ, RZ, R17, P0 ;  /* 0x000000ffff117224 */ /* 0x000fe200000e0611 */
[----:B------:R-:W-:-:S04]  /*5e10*/  ISETP.GE.U32.AND P0, PT, R16, R22, PT ;  /* 0x000000161000720c */ /* 0x000fc80003f06070 */
[----:B------:R-:W-:-:S13]  /*5e20*/  ISETP.GE.AND.EX P0, PT, R17, R27, PT, P0 ;  /* 0x0000001b1100720c */ /* 0x000fda0003f06300 */
[----:B------:R-:W-:Y:S05]  /*5e30*/  @!P0 BRA `(.L_x_769) ;  /* 0xffffffac007c8947 */ /* 0x000fea000383ffff */
[----:B------:R-:W-:Y:S05]  /*5e40*/  EXIT ;  /* 0x000000000000794d */ /* 0x000fea0003800000 */
        .weak           $__internal_56_$__cuda_sm20_div_s64
        .type           $__internal_56_$__cuda_sm20_div_s64,@function
        .size           $__internal_56_$__cuda_sm20_div_s64,($__internal_57_$__cuda_sm20_rem_u64 - $__internal_56_$__cuda_sm20_div_s64)
$__internal_56_$__cuda_sm20_div_s64:
        /* <DEDUP_REMOVED lines=11> */
[----:B------:R-:W-:Y:S02]  /*5f00*/  IADD3 R35, P0, PT, RZ, -R22, RZ ;  /* 0x80000016ff237210 */ /* 0x000fe40007f1e0ff */
[----:B------:R-:W-:Y:S02]  /*5f10*/  MOV R23, R24 ;  /* 0x0000001800177202 */ /* 0x000fe40000000f00 */
[----:B------:R-:W-:Y:S01]  /*5f20*/  IADD3.X R37, PT, PT, RZ, ~R34, RZ, P0, !PT ;  /* 0x80000022ff257210 */ /* 0x000fe200007fe4ff */
[----:B------:R-:W-:-:S04]  /*5f30*/  IMAD.HI.U32 R22, R24, R35, RZ ;  /* 0x0000002318167227 */ /* 0x000fc800078e00ff */
        /* <DEDUP_REMOVED lines=49> */
[----:B------:R-:W-:Y:S02]  /*6250*/  ISETP.GE.U32.AND.EX P0, PT, R33, RZ, PT, P2 ;  /* 0x000000ff2100720c */ /* 0x000fe40003f06120 */
        /* <DEDUP_REMOVED lines=12> */
[----:B------:R-:W-:Y:S06]  /*6320*/  RET.REL.NODEC R32 `(_ZN2at6native60_GLOBAL__N__fdc43544_27_DistributionRandomKernel_cu_f88cee4443distribution_elementwise_grid_stride_kernelIjLi4EZZZNS0_9templates4cuda21random_from_to_kernelIPNS_17CUDAGeneratorImplEEEvRNS_18TensorIteratorBaseEmlT_ENKUlvE_clEvENKUlvE11_clEvEUlP24curandStatePhilox4_32_10E0_ZNS1_27distribution_nullary_kernelImj5uint4S7_SF_ZZZS5_IS7_EvS9_mlSA_ENKSB_clEvENKSC_clEvEUljE_EEvS9_T2_RKT3_T4_EUlijE0_EEvlNS_15PhiloxCudaStateET1_SJ_) ;  /* 0xffffff9c20347950 */ /* 0x000fec0003c3ffff */
        .weak           $__internal_57_$__cuda_sm20_rem_u64
        .type           $__internal_57_$__cuda_sm20_rem_u64,@function
        .size           $__internal_57_$__cuda_sm20_rem_u64,(.L_x_2271 - $__internal_57_$__cuda_sm20_rem_u64)
$__internal_57_$__cuda_sm20_rem_u64:
[----:B------:R-:W-:Y:S01]  /*6330*/  MOV R25, R37 ;  /* 0x0000002500197202 */ /* 0x000fe20000000f00 */
[----:B------:R-:W-:-:S05]  /*6340*/  IMAD.MOV.U32 R24, RZ, RZ, R36 ;  /* 0x000000ffff187224 */ /* 0x000fca00078e0024 */
        /* <DEDUP_REMOVED lines=8> */
[C---:B------:R-:W-:Y:S01]  /*63d0*/  IMAD R24, R44.reuse, R37, R47 ;  /* 0x000000252c187224 */ /* 0x040fe200078e022f */
[----:B------:R-:W-:Y:S02]  /*63e0*/  IADD3 R41, P0, PT, RZ, -R46, RZ ;  /* 0x8000002eff297210 */ /* 0x000fe40007f1e0ff */
[----:B------:R-:W-:Y:S01]  /*63f0*/  MOV R47, R44 ;  /* 0x0000002c002f7202 */ /* 0x000fe20000000f00 */
[----:B------:R-:W-:Y:S02]  /*6400*/  IMAD R24, R45, R36, R24 ;  /* 0x000000242d187224 */ /* 0x000fe400078e0218 */
[----:B------:R-:W-:-:S04]  /*6410*/  IMAD.HI.U32 R46, R44, R41, RZ ;  /* 0x000000292c2e7227 */ /* 0x000fc800078e00ff */
[----:B------:R-:W-:-:S04]  /*6420*/  IMAD.X R24, RZ, RZ, ~R24, P0 ;  /* 0x000000ffff187224 */ /* 0x000fc800000e0e18 */
[----:B------:R-:W-:-:S04]  /*6430*/  IMAD.WIDE.U32 R46, P0, R44, R24, R46 ;  /* 0x000000182c2e7225 */ /* 0x000fc8000780002e */
[C---:B------:R-:W-:Y:S02]  /*6440*/  IMAD R25, R45.reuse, R24, RZ ;  /* 0x000000182d197224 */ /* 0x040fe400078e02ff */
[----:B------:R-:W-:-:S04]  /*6450*/  IMAD.HI.U32 R41, P1, R45, R41, R46 ;  /* 0x000000292d297227 */ /* 0x000fc8000782002e */
[----:B------:R-:W-:Y:S01]  /*6460*/  IMAD.HI.U32 R24, R45, R24, RZ ;  /* 0x000000182d187227 */ /* 0x000fe200078e00ff */
[----:B------:R-:W-:-:S04]  /*6470*/  IADD3 R25, P2, PT, R25, R41, RZ ;  /* 0x0000002919197210 */ /* 0x000fc80007f5e0ff */
[----:B------:R-:W-:Y:S01]  /*6480*/  IADD3.X R24, PT, PT, R24, R45, RZ, P0, !PT ;  /* 0x0000002d18187210 */ /* 0x000fe200007fe4ff */
[----:B------:R-:W-:-:S03]  /*6490*/  IMAD.WIDE.U32 R44, R25, R36, RZ ;  /* 0x00000024192c7225 */ /* 0x000fc600078e00ff */
[----:B------:R-:W-:Y:S01]  /*64a0*/  IADD3.X R41, PT, PT, RZ, RZ, R24, P2, P1 ;  /* 0x000000ffff297210 */ /* 0x000fe200017e2418 */
[----:B------:R-:W-:Y:S01]  /*64b0*/  IMAD R24, R25, R37, R45 ;  /* 0x0000002519187224 */ /* 0x000fe200078e022d */
[----:B------:R-:W-:Y:S01]  /*64c0*/  IADD3 R42, P0, PT, RZ, -R44, RZ ;  /* 0x8000002cff2a7210 */ /* 0x000fe20007f1e0ff */
[----:B------:R-:W-:Y:S02]  /*64d0*/  HFMA2 R45, -RZ, RZ, 0, 0 ;  /* 0x00000000ff2d7431 */ /* 0x000fe400000001ff */
        /* <DEDUP_REMOVED lines=9> */
[----:B------:R-:W-:-:S03]  /*6570*/  IMAD.HI.U32 R44, R24, R39, RZ ;  /* 0x00000027182c7227 */ /* 0x000fc600078e00ff */
[----:B------:R-:W-:Y:S01]  /*6580*/  IADD3.X R25, PT, PT, RZ, RZ, R25, P2, P1 ;  /* 0x000000ffff197210 */ /* 0x000fe200017e2419 */
[----:B------:R-:W-:-:S04]  /*6590*/  IMAD.WIDE.U32 R44, R24, R38, R44 ;  /* 0x00000026182c7225 */ /* 0x000fc800078e002c */
[C---:B------:R-:W-:Y:S02]  /*65a0*/  IMAD R24, R25.reuse, R38, RZ ;  /* 0x0000002619187224 */ /* 0x040fe400078e02ff */
[----:B------:R-:W-:-:S04]  /*65b0*/  IMAD.HI.U32 R41, P0, R25, R39, R44 ;  /* 0x0000002719297227 */ /* 0x000fc8000780002c */
[----:B------:R-:W-:Y:S01]  /*65c0*/  IMAD.HI.U32 R25, R25, R38, RZ ;  /* 0x0000002619197227 */ /* 0x000fe200078e00ff */
[----:B------:R-:W-:Y:S02]  /*65d0*/  IADD3 R24, P1, PT, R24, R41, RZ ;  /* 0x0000002918187210 */ /* 0x000fe40007f3e0ff */
[----:B------:R-:W-:Y:S01]  /*65e0*/  MOV R41, 0x0 ;  /* 0x0000000000297802 */ /* 0x000fe20000000f00 */
[----:B------:R-:W-:Y:S02]  /*65f0*/  IMAD.X R25, RZ, RZ, R25, P0 ;  /* 0x000000ffff197224 */ /* 0x000fe400000e0619 */
[----:B------:R-:W-:-:S03]  /*6600*/  IMAD.WIDE.U32 R44, R24, R36, RZ ;  /* 0x00000024182c7225 */ /* 0x000fc600078e00ff */
[----:B------:R-:W-:Y:S01]  /*6610*/  IADD3.X R25, PT, PT, RZ, R25, RZ, P1, !PT ;  /* 0x00000019ff197210 */ /* 0x000fe20000ffe4ff */
[----:B------:R-:W-:Y:S01]  /*6620*/  IMAD R24, R24, R37, R45 ;  /* 0x0000002518187224 */ /* 0x000fe200078e022d */
[----:B------:R-:W-:-:S03]  /*6630*/  IADD3 R45, P1, PT, -R44, R39, RZ ;  /* 0x000000272c2d7210 */ /* 0x000fc60007f3e1ff */
[-C--:B------:R-:W-:Y:S01]  /*6640*/  IMAD R25, R25, R36.reuse, R24 ;  /* 0x0000002419197224 */ /* 0x080fe200078e0218 */
[----:B------:R-:W-:-:S04]  /*6650*/  ISETP.GE.U32.AND P0, PT, R45, R36, PT ;  /* 0x000000242d00720c */ /* 0x000fc80003f06070 */
[----:B------:R-:W-:Y:S02]  /*6660*/  IADD3.X R24, PT, PT, ~R25, R38, RZ, P1, !PT ;  /* 0x0000002619187210 */ /* 0x000fe40000ffe5ff */
[----:B------:R-:W-:Y:S02]  /*6670*/  IADD3 R42, P1, PT, -R36, R45, RZ ;  /* 0x0000002d242a7210 */ /* 0x000fe40007f3e1ff */
[----:B------:R-:W-:-:S03]  /*6680*/  ISETP.GE.U32.AND.EX P0, PT, R24, R37, PT, P0 ;  /* 0x000000251800720c */ /* 0x000fc60003f06100 */
[----:B------:R-:W-:Y:S01]  /*6690*/  IMAD.X R25, R24, 0x1, ~R37, P1 ;  /* 0x0000000118197824 */ /* 0x000fe200008e0e25 */
[----:B------:R-:W-:Y:S02]  /*66a0*/  SEL R45, R42, R45, P0 ;  /* 0x0000002d2a2d7207 */ /* 0x000fe40000000000 */
[C---:B------:R-:W-:Y:S02]  /*66b0*/  ISETP.NE.U32.AND P1, PT, R36.reuse, RZ, PT ;  /* 0x000000ff2400720c */ /* 0x040fe40003f25070 */
[----:B------:R-:W-:Y:S02]  /*66c0*/  SEL R24, R25, R24, P0 ;  /* 0x0000001819187207 */ /* 0x000fe40000000000 */
[----:B------:R-:W-:Y:S02]  /*66d0*/  ISETP.GE.U32.AND P0, PT, R45, R36, PT ;  /* 0x000000242d00720c */ /* 0x000fe40003f06070 */
[----:B------:R-:W-:Y:S02]  /*66e0*/  IADD3 R42, P2, PT, -R36, R45, RZ ;  /* 0x0000002d242a7210 */ /* 0x000fe40007f5e1ff */
[----:B------:R-:W-:-:S02]  /*66f0*/  ISETP.GE.U32.AND.EX P0, PT, R24, R37, PT, P0 ;  /* 0x000000251800720c */ /* 0x000fc40003f06100 */
[CC--:B------:R-:W-:Y:S02]  /*6700*/  IADD3.X R25, PT, PT, ~R37.reuse, R24.reuse, RZ, P2, !PT ;  /* 0x0000001825197210 */ /* 0x0c0fe400017fe5ff */
[----:B------:R-:W-:Y:S02]  /*6710*/  ISETP.NE.AND.EX P1, PT, R37, RZ, PT, P1 ;  /* 0x000000ff2500720c */ /* 0x000fe40003f25310 */
[----:B------:R-:W-:Y:S02]  /*6720*/  SEL R45, R42, R45, P0 ;  /* 0x0000002d2a2d7207 */ /* 0x000fe40000000000 */
[----:B------:R-:W-:Y:S02]  /*6730*/  SEL R25, R25, R24, P0 ;  /* 0x0000001819197207 */ /* 0x000fe40000000000 */
[----:B------:R-:W-:Y:S02]  /*6740*/  SEL R24, R45, 0xffffffff, P1 ;  /* 0xffffffff2d187807 */ /* 0x000fe40000800000 */
[----:B------:R-:W-:Y:S01]  /*6750*/  SEL R25, R25, 0xffffffff, P1 ;  /* 0xffffffff19197807 */ /* 0x000fe20000800000 */
[----:B------:R-:W-:Y:S06]  /*6760*/  RET.REL.NODEC R40 `(_ZN2at6native60_GLOBAL__N__fdc43544_27_DistributionRandomKernel_cu_f88cee4443distribution_elementwise_grid_stride_kernelIjLi4EZZZNS0_9templates4cuda21random_from_to_kernelIPNS_17CUDAGeneratorImplEEEvRNS_18TensorIteratorBaseEmlT_ENKUlvE_clEvENKUlvE11_clEvEUlP24curandStatePhilox4_32_10E0_ZNS1_27distribution_nullary_kernelImj5uint4S7_SF_ZZZS5_IS7_EvS9_mlSA_ENKSB_clEvENKSC_clEvEUljE_EEvS9_T2_RKT3_T4_EUlijE0_EEvlNS_15PhiloxCudaStateET1_SJ_) ;  /* 0xffffff9828247950 */ /* 0x000fec0003c3ffff */
.L_x_770:
        /* <DEDUP_REMOVED lines=9> */
.L_x_2271:


//--------------------- .text._ZN2at6native60_GLOBAL__N__fdc43544_27_DistributionRandomKernel_cu_f88cee4443distribution_elementwise_grid_stride_kernelIjLi4EZZZNS0_9templates4cuda21random_from_to_kernelIPNS_17CUDAGeneratorImplEEEvRNS_18TensorIteratorBaseEmlT_ENKUlvE_clEvENKUlvE11_clEvEUlP24curandStatePhilox4_32_10E0_ZNS1_27distribution_nullary_kernelImj5uint4S7_SF_ZZZS5_IS7_EvS9_mlSA_ENKSB_clEvENKSC_clEvEUljE_EEvS9_T2_RKT3_T4_EUlijE_EEvlNS_15PhiloxCudaStateET1_SJ_ --------------------------
	.section	.text._ZN2at6native60_GLOBAL__N__fdc43544_27_DistributionRandomKernel_cu_f88cee4443distribution_elementwise_grid_stride_kernelIjLi4EZZZNS0_9templates4cuda21random_from_to_kernelIPNS_17CUDAGeneratorImplEEEvRNS_18TensorIteratorBaseEmlT_ENKUlvE_clEvENKUlvE11_clEvEUlP24curandStatePhilox4_32_10E0_ZNS1_27distribution_nullary_kernelImj5uint4S7_SF_ZZZS5_IS7_EvS9_mlSA_ENKSB_clEvENKSC_clEvEUljE_EEvS9_T2_RKT3_T4_EUlijE_EEvlNS_15PhiloxCudaStateET1_SJ_,"ax",@progbits
	.align	128
.text._ZN2at6native60_GLOBAL__N__fdc43544_27_DistributionRandomKernel_cu_f88cee4443distribution_elementwise_grid_stride_kernelIjLi4EZZZNS0_9templates4cuda21random_from_to_kernelIPNS_17CUDAGeneratorImplEEEvRNS_18TensorIteratorBaseEmlT_ENKUlvE_clEvENKUlvE11_clEvEUlP24curandStatePhilox4_32_10E0_ZNS1_27distribution_nullary_kernelImj5uint4S7_SF_ZZZS5_IS7_EvS9_mlSA_ENKSB_clEvENKSC_clEvEUljE_EEvS9_T2_RKT3_T4_EUlijE_EEvlNS_15PhiloxCudaStateET1_SJ_:
        .type           _ZN2at6native60_GLOBAL__N__fdc43544_27_DistributionRandomKernel_cu_f88cee4443distribution_elementwise_grid_stride_kernelIjLi4EZZZNS0_9templates4cuda21random_from_to_kernelIPNS_17CUDAGeneratorImplEEEvRNS_18TensorIteratorBaseEmlT_ENKUlvE_clEvENKUlvE11_clEvEUlP24curandStatePhilox4_32_10E0_ZNS1_27distribution_nullary_kernelImj5uint4S7_SF_ZZZS5_IS7_EvS9_mlSA_ENKSB_clEvENKSC_clEvEUljE_EEvS9_T2_RKT3_T4_EUlijE_EEvlNS_15PhiloxCudaStateET1_SJ_,@function
        .size           _ZN2at6native60_GLOBAL__N__fdc43544_27_DistributionRandomKernel_cu_f88cee4443distribution_elementwise_grid_stride_kernelIjLi4EZZZNS0_9templates4cuda21random_from_to_kernelIPNS_17CUDAGeneratorImplEEEvRNS_18TensorIteratorBaseEmlT_ENKUlvE_clEvENKUlvE11_clEvEUlP24curandStatePhilox4_32_10E0_ZNS1_27distribution_nullary_kernelImj5uint4S7_SF_ZZZS5_IS7_EvS9_mlSA_ENKSB_clEvENKSC_clEvEUljE_EEvS9_T2_RKT3_T4_EUlijE_EEvlNS_15PhiloxCudaStateET1_SJ_,(.L_x_2274 - _ZN2at6native60_GLOBAL__N__fdc43544_27_DistributionRandomKernel_cu_f88cee4443distribution_elementwise_grid_stride_kernelIjLi4EZZZNS0_9templates4cuda21random_from_to_kernelIPNS_17CUDAGeneratorImplEEEvRNS_18TensorIteratorBaseEmlT_ENKUlvE_clEvENKUlvE11_clEvEUlP24curandStatePhilox4_32_10E0_ZNS1_27distribution_nullary_kernelImj5uint4S7_SF_ZZZS5_IS7_EvS9_mlSA_ENKSB_clEvENKSC_clEvEUljE_EEvS9_T2_RKT3_T4_EUlijE_EEvlNS_15PhiloxCudaStateET1_SJ_)
        .other          _ZN2at6native60_GLOBAL__N__fdc43544_27_DistributionRandomKernel_cu_f88cee4443distribution_elementwise_grid_stride_kernelIjLi4EZZZNS0_9templates4cuda21random_from_to_kernelIPNS_17CUDAGeneratorImplEEEvRNS_18TensorIteratorBaseEmlT_ENKUlvE_clEvENKUlvE11_clEvEUlP24curandStatePhilox4_32_10E0_ZNS1_27distribution_nullary_kernelImj5uint4S7_SF_ZZZS5_IS7_EvS9_mlSA_ENKSB_clEvENKSC_clEvEUljE_EEvS9_T2_RKT3_T4_EUlijE_EEvlNS_15PhiloxCudaStateET1_SJ_,@"STO_CUDA_ENTRY STV_DEFAULT"
_ZN2at6native60_GLOBAL__N__fdc43544_27_DistributionRandomKernel_cu_f88cee4443distribution_elementwise_grid_stride_kernelIjLi4EZZZNS0_9templates4cuda21random_from_to_kernelIPNS_17CUDAGeneratorImplEEEvRNS_18TensorIteratorBaseEmlT_ENKUlvE_clEvENKUlvE11_clEvEUlP24curandStatePhilox4_32_10E0_ZNS1_27distribution_nullary_kernelImj5uint4S7_SF_ZZZS5_IS7_EvS9_mlSA_ENKSB_clEvENKSC_clEvEUljE_EEvS9_T2_RKT3_T4_EUlijE_EEvlNS_15PhiloxCudaStateET1_SJ_:
        /* <DEDUP_REMOVED lines=25> */
[----:B0-----:R-:W-:-:S04]  /*0190*/  UIADD3 UR4, UP0, UPT, UR4, -0x1, URZ ;  /* 0xffffffff04047890 */ /* 0x001fc8000ff1e0ff */
[----:B------:R-:W-:-:S04]  /*01a0*/  UIADD3.X UR5, UPT, UPT, UR5, -0x1, URZ, UP0, !UPT ;  /* 0xffffffff05057890 */ /* 0x000fc800087fe4ff */
[----:B------:R-:W-:Y:S01]  /*01b0*/  UISETP.NE.U32.AND UP0, UPT, UR5, URZ, UPT ;  /* 0x000000ff0500728c */ /* 0x000fe2000bf05070 */
[----:B-1----:R-:W-:Y:S01]  /*01c0*/  @P0 IADD3 R6, P1, PT, R2, R5, RZ ;  /* 0x0000000502060210 */ /* 0x002fe20007f3e0ff */
[----:B------:R-:W-:-:S04]  /*01d0*/  IMAD.WIDE.U32 R4, R12, -0x326172a9, RZ ;  /* 0xcd9e8d570c047825 */ /* 0x000fc800078e00ff */
[----:B------:R-:W-:Y:S02]  /*01e0*/  @P0 IMAD.X R43, RZ, RZ, R3, P1 ;  /* 0x000000ffff2b0224 */ /* 0x000fe400008e0603 */
[----:B------:R-:W-:Y:S02]  /*01f0*/  IMAD.SHL.U32 R12, R18, 0x4, RZ ;  /* 0x00000004120c7824 */ /* 0x000fe400078e00ff */
[C---:B--2---:R-:W-:Y:S01]  /*0200*/  VIADD R41, R25.reuse, 0xbb67ae85 ;  /* 0xbb67ae8519297836 */ /* 0x044fe20000000000 */
[--C-:B------:R-:W-:Y:S01]  /*0210*/  SHF.R.U64 R42, R6, 0x2, R43.reuse ;  /* 0x00000002062a7819 */ /* 0x100fe2000000122b */
[C---:B------:R-:W-:Y:S01]  /*0220*/  VIADD R39, R24.reuse, 0x3c6ef372 ;  /* 0x3c6ef37218277836 */ /* 0x040fe20000000000 */
[----:B------:R-:W-:Y:S01]  /*0230*/  SHF.R.U32.HI R43, RZ, 0x2, R43 ;  /* 0x00000002ff2b7819 */ /* 0x000fe2000001162b */
[----:B------:R-:W-:Y:S01]  /*0240*/  VIADD R38, R25, 0x76cf5d0a ;  /* 0x76cf5d0a19267836 */ /* 0x000fe20000000000 */
[----:B------:R-:W-:Y:S01]  /*0250*/  IADD3 R40, PT, PT, R24, -0x61c88647, RZ ;  /* 0x9e3779b918287810 */ /* 0x000fe20007ffe0ff */
[----:B------:R-:W-:Y:S01]  /*0260*/  IMAD.WIDE.U32 R2, R42, -0x2daee0ad, RZ ;  /* 0xd2511f532a027825 */ /* 0x000fe200078e00ff */
[----:B------:R-:W-:-:S02]  /*0270*/  LOP3.LUT R8, R43, R5, R24, 0x96, !PT ;  /* 0x000000052b087212 */ /* 0x000fc400078e9618 */
[C---:B------:R-:W-:Y:S01]  /*0280*/  IADD3 R37, PT, PT, R25.reuse, 0x32370b8f, RZ ;  /* 0x32370b8f19257810 */ /* 0x040fe20007ffe0ff */
[----:B------:R-:W-:Y:S01]  /*0290*/  VIADD R36, R24, 0xdaa66d2b ;  /* 0xdaa66d2b18247836 */ /* 0x000fe20000000000 */
[C---:B------:R-:W-:Y:S01]  /*02a0*/  LOP3.LUT R10, R25.reuse, R3, R13, 0x96, !PT ;  /* 0x00000003190a7212 */ /* 0x040fe200078e960d */
[----:B------:R-:W-:Y:S01]  /*02b0*/  IMAD.WIDE.U32 R8, R8, -0x2daee0ad, RZ ;  /* 0xd2511f5308087825 */ /* 0x000fe200078e00ff */
[----:B------:R-:W-:Y:S02]  /*02c0*/  IADD3 R34, PT, PT, R25, -0x126145ec, RZ ;  /* 0xed9eba1419227810 */ /* 0x000fe40007ffe0ff */
[----:B------:R-:W-:Y:S01]  /*02d0*/  IADD3 R31, PT, PT, R24, -0x4ab325aa, RZ ;  /* 0xb54cda56181f7810 */ /* 0x000fe20007ffe0ff */
        /* <DEDUP_REMOVED lines=41> */
[----:B------:R-:W-:-:S04]  /*0570*/  IMAD.HI.U32 R3, R19, -0x2daee0ad, RZ ;  /* 0xd2511f5313037827 */ /* 0x000fc800078e00ff */
[----:B------:R-:W-:Y:S01]  /*0580*/  IMAD.HI.U32 R5, R49, -0x326172a9, RZ ;  /* 0xcd9e8d5731057827 */ /* 0x000fe200078e00ff */
[----:B------:R-:W-:-:S03]  /*0590*/  LOP3.LUT R44, R44, R3, RZ, 0x3c, !PT ;  /* 0x000000032c2c7212 */ /* 0x000fc600078e3cff */
[----:B------:R-:W-:Y:S01]  /*05a0*/  VIADD R11, R25, 0x96a522ad ;  /* 0x96a522ad190b7836 */ /* 0x000fe20000000000 */
[----:B------:R-:W-:Y:S01]  /*05b0*/  LOP3.LUT R0, R14, R2, R5, 0x96, !PT ;  /* 0x000000020e007212 */ /* 0x000fe200078e9605 */
        /* <DEDUP_REMOVED lines=22> */
.L_x_771:
[----:B------:R-:W-:-:S07]  /*0720*/  MOV R10, 0x740 ;  /* 0x00000740000a7802 */ /* 0x000fce0000000f00 */
[----:B------:R-:W-:Y:S05]  /*0730*/  CALL.REL.NOINC `($__internal_58_$__cuda_sm20_div_s64) ;  /* 0x00000010000c7944 */ /* 0x000fea0003c00000 */
.L_x_772:
        /* <DEDUP_REMOVED lines=12> */
[----:B------:R-:W0:Y:S01]  /*0800*/  LDCU UR4, c[0x0][0x3bc] ;  /* 0x00007780ff0477ac */ /* 0x000e220008000800 */
[----:B------:R-:W-:Y:S01]  /*0810*/  LOP3.LUT R9, R6, 0x3, RZ, 0xc0, !PT ;  /* 0x0000000306097812 */ /* 0x000fe200078ec0ff */
[----:B------:R-:W1:Y:S01]  /*0820*/  LDCU UR5, c[0x0][0x3b8] ;  /* 0x00007700ff0577ac */ /* 0x000e620008000800 */
[----:B------:R-:W2:Y:S01]  /*0830*/  LDCU UR10, c[0x0][0x3b0] ;  /* 0x00007600ff0a77ac */ /* 0x000ea20008000800 */
[----:B------:R-:W3:Y:S01]  /*0840*/  LDCU.64 UR14, c[0x0][0x380] ;  /* 0x00007000ff0e77ac */ /* 0x000ee20008000a00 */
[----:B------:R-:W4:Y:S01]  /*0850*/  LDCU.64 UR8, c[0x0][0x3c0] ;  /* 0x00007800ff0877ac */ /* 0x000f220008000a00 */
[----:B------:R-:W0:Y:S02]  /*0860*/  LDCU.64 UR12, c[0x0][0x3a8] ;  /* 0x00007500ff0c77ac */ /* 0x000e240008000a00 */
.L_x_792:
[----:B------:R-:W-:Y:S01]  /*0870*/  VIADD R42, R42, 0x1 ;  /* 0x000000012a2a7836 */ /* 0x000fe20000000000 */
[----:B------:R-:W-:Y:S03]  /*0880*/  BSSY.RECONVERGENT B0, `(.L_x_773) ;  /* 0x000000c000007945 */ /* 0x000fe60003800200 */
[C---:B0-----:R-:W-:Y:S01]  /*0890*/  IMAD.WIDE.U32 R4, R42.reuse, -0x2daee0ad, RZ ;  /* 0xd2511f532a047825 */ /* 0x041fe200078e00ff */
        /* <DEDUP_REMOVED lines=10> */
.L_x_774:
[----:B01234-:R-:W-:Y:S05]  /*0940*/  BSYNC.RECONVERGENT B0 ;  /* 0x0000000000007941 */ /* 0x01ffea0003800200 */
.L_x_773:
        /* <DEDUP_REMOVED lines=51> */
.L_x_775:
        /* <DEDUP_REMOVED lines=9> */
.L_x_776:
[----:B------:R-:W0:Y:S01]  /*0d10*/  LDC R4, c[0x0][0x3b8] ;  /* 0x0000ee00ff047b82 */ /* 0x000e220000000800 */
[----:B------:R-:W-:Y:S01]  /*0d20*/  ISETP.GE.U32.AND P0, PT, R17, UR14, PT ;  /* 0x0000000e11007c0c */ /* 0x000fe2000bf06070 */
[----:B------:R-:W-:Y:S01]  /*0d30*/  BSSY.RECONVERGENT B0, `(.L_x_777) ;  /* 0x0000024000007945 */ /* 0x000fe20003800200 */
[----:B------:R-:W-:Y:S02]  /*0d40*/  IMAD.MOV.U32 R2, RZ, RZ, RZ ;  /* 0x000000ffff027224 */ /* 0x000fe400078e00ff */
[----:B------:R-:W-:-:S03]  /*0d50*/  ISETP.GE.AND.EX P0, PT, R15, UR15, PT, P0 ;  /* 0x0000000f0f007c0c */ /* 0x000fc6000bf06300 */
[----:B------:R-:W1:Y:S10]  /*0d60*/  LDC R3, c[0x0][0x3bc] ;  /* 0x0000ef00ff037b82 */ /* 0x000e740000000800 */
        /* <DEDUP_REMOVED lines=8> */
[----:B--2---:R-:W-:Y:S02]  /*0df0*/  IMAD.MOV.U32 R44, RZ, RZ, RZ ;  /* 0x000000ffff2c7224 */ /* 0x004fe400078e00ff */
[----:B---3--:R-:W-:-:S04]  /*0e00*/  IMAD.MOV R47, RZ, RZ, -R45 ;  /* 0x000000ffff2f7224 */ /* 0x008fc800078e0a2d */
[----:B------:R-:W-:-:S04]  /*0e10*/  IMAD R47, R47, UR5, RZ ;  /* 0x000000052f2f7c24 */ /* 0x000fc8000f8e02ff */
[----:B------:R-:W-:-:S06]  /*0e20*/  IMAD.HI.U32 R45, R45, R47, R44 ;  /* 0x0000002f2d2d7227 */ /* 0x000fcc00078e002c */
[----:B------:R-:W-:-:S05]  /*0e30*/  IMAD.HI.U32 R45, R45, R0, RZ ;  /* 0x000000002d2d7227 */ /* 0x000fca00078e00ff */
[----:B------:R-:W-:-:S05]  /*0e40*/  IADD3 R45, PT, PT, -R45, RZ, RZ ;  /* 0x000000ff2d2d7210 */ /* 0x000fca0007ffe1ff */
[----:B------:R-:W-:Y:S02]  /*0e50*/  IMAD R0, R45, UR5, R0 ;  /* 0x000000052d007c24 */ /* 0x000fe4000f8e0200 */
[----:B------:R-:W-:-:S03]  /*0e60*/  IMAD.MOV.U32 R45, RZ, RZ, RZ ;  /* 0x000000ffff2d7224 */ /* 0x000fc600078e00ff */
[----:B------:R-:W-:-:S13]  /*0e70*/  ISETP.GE.U32.AND P0, PT, R0, UR5, PT ;  /* 0x0000000500007c0c */ /* 0x000fda000bf06070 */
[----:B------:R-:W-:-:S05]  /*0e80*/  @P0 VIADD R0, R0, -UR5 ;  /* 0x8000000500000c36 */ /* 0x000fca0008000000 */
[----:B------:R-:W-:-:S13]  /*0e90*/  ISETP.GE.U32.AND P0, PT, R0, UR5, PT ;  /* 0x0000000500007c0c */ /* 0x000fda000bf06070 */
[----:B------:R-:W-:Y:S01]  /*0ea0*/  @P0 VIADD R0, R0, -UR5 ;  /* 0x8000000500000c36 */ /* 0x000fe20008000000 */
[----:B------:R-:W-:-:S04]  /*0eb0*/  @!P1 LOP3.LUT R0, RZ, UR5, RZ, 0x33, !PT ;  /* 0x00000005ff009c12 */ /* 0x000fc8000f8e33ff */
[----:B------:R-:W-:Y:S01]  /*0ec0*/  MOV R44, R0 ;  /* 0x00000000002c7202 */ /* 0x000fe20000000f00 */
[----:B------:R-:W-:Y:S06]  /*0ed0*/  BRA `(.L_x_780) ;  /* 0x00000000000c7947 */ /* 0x000fec0003800000 */
.L_x_779:
[----:B------:R-:W-:-:S07]  /*0ee0*/  MOV R44, 0xf00 ;  /* 0x00000f00002c7802 */ /* 0x000fce0000000f00 */
[----:B01----:R-:W-:Y:S05]  /*0ef0*/  CALL.REL.NOINC `($__internal_59_$__cuda_sm20_rem_u64) ;  /* 0x0000000c00587944 */ /* 0x003fea0003c00000 */
[----:B------:R-:W-:-:S07]  /*0f00*/  IMAD.MOV.U32 R44, RZ, RZ, R0 ;  /* 0x000000ffff2c7224 */ /* 0x000fce00078e0000 */
.L_x_780:
[----:B------:R-:W-:Y:S01]  /*0f10*/  IMAD R0, R17, UR10, RZ ;  /* 0x0000000a11007c24 */ /* 0x000fe2000f8e02ff */
[----:B------:R-:W-:-:S04]  /*0f20*/  IADD3 R46, P0, PT, R44, UR8, RZ ;  /* 0x000000082c2e7c10 */ /* 0x000fc8000ff1e0ff */
[C---:B------:R-:W-:Y:S02]  /*0f30*/  IADD3 R44, P1, PT, R0.reuse, UR12, RZ ;  /* 0x0000000c002c7c10 */ /* 0x040fe4000ff3e0ff */
[----:B------:R-:W-:Y:S02]  /*0f40*/  IADD3.X R47, PT, PT, R45, UR9, RZ, P0, !PT ;  /* 0x000000092d2f7c10 */ /* 0x000fe400087fe4ff */
[----:B------:R-:W-:-:S05]  /*0f50*/  LEA.HI.X.SX32 R45, R0, UR13, 0x1, P1 ;  /* 0x0000000d002d7c11 */ /* 0x000fca00088f0eff */
[----:B------:R2:W-:Y:S04]  /*0f60*/  STG.E.64 desc[UR6][R44.64], R46 ;  /* 0x0000002e2c007986 */ /* 0x0005e8000c101b06 */
.L_x_778:
[----:B------:R-:W-:Y:S05]  /*0f70*/  BSYNC.RECONVERGENT B0 ;  /* 0x0000000000007941 */ /* 0x000fea0003800200 */
.L_x_777:
[----:B------:R-:W-:Y:S01]  /*0f80*/  IADD3 R50, P1, PT, R18, R17, RZ ;  /* 0x0000001112327210 */ /* 0x000fe20007f3e0ff */
[----:B------:R-:W-:Y:S03]  /*0f90*/  BSSY.RECONVERGENT B0, `(.L_x_781) ;  /* 0x0000025000007945 */ /* 0x000fe60003800200 */
[----:B------:R-:W-:Y:S02]  /*0fa0*/  ISETP.GE.U32.AND P0, PT, R50, UR14, PT ;  /* 0x0000000e32007c0c */ /* 0x000fe4000bf06070 */
[----:B------:R-:W-:-:S04]  /*0fb0*/  IADD3.X R0, PT, PT, RZ, R15, RZ, P1, !PT ;  /* 0x0000000fff007210 */ /* 0x000fc80000ffe4ff */
[----:B------:R-:W-:-:S13]  /*0fc0*/  ISETP.GE.AND.EX P0, PT, R0, UR15, PT, P0 ;  /* 0x0000000f00007c0c */ /* 0x000fda000bf06300 */
[----:B------:R-:W-:Y:S05]  /*0fd0*/  @P0 BRA `(.L_x_782) ;  /* 0x0000000000800947 */ /* 0x000fea0003800000 */
[----:B------:R-:W-:Y:S01]  /*0fe0*/  UISETP.NE.U32.AND UP0, UPT, UR4, URZ, UPT ;  /* 0x000000ff0400728c */ /* 0x000fe2000bf05070 */
[----:B------:R-:W-:-:S05]  /*0ff0*/  IMAD R50, R50, UR10, RZ ;  /* 0x0000000a32327c24 */ /* 0x000fca000f8e02ff */
[----:B------:R-:W-:-:S03]  /*1000*/  SHF.R.S32.HI R51, RZ, 0x1f, R50 ;  /* 0x0000001fff337819 */ /* 0x000fc60000011432 */
[----:B------:R-:W-:Y:S05]  /*1010*/  BRA.U UP0, `(.L_x_783) ;  /* 0x00000001004c7547 */ /* 0x000fea000b800000 */
[----:B--2---:R-:W2:Y:S01]  /*1020*/  I2F.U32.RP R46, UR5 ;  /* 0x00000005002e7d06 */ /* 0x004ea20008209000 */
[----:B------:R-:W-:Y:S01]  /*1030*/  HFMA2 R44, -RZ, RZ, 0, 0 ;  /* 0x00000000ff2c7431 */ /* 0x000fe200000001ff */
[----:B------:R-:W-:-:S06]  /*1040*/  ISETP.NE.U32.AND P1, PT, RZ, UR5, PT ;  /* 0x00000005ff007c0c */ /* 0x000fcc000bf25070 */
[----:B--2---:R-:W2:Y:S02]  /*1050*/  MUFU.RCP R46, R46 ;  /* 0x0000002e002e7308 */ /* 0x004ea40000001000 */
[----:B--2---:R-:W-:-:S06]  /*1060*/  VIADD R45, R46, 0xffffffe ;  /* 0x0ffffffe2e2d7836 */ /* 0x004fcc0000000000 */
[----:B------:R-:W2:Y:S02]  /*1070*/  F2I.FTZ.U32.TRUNC.NTZ R45, R45 ;  /* 0x0000002d002d7305 */ /* 0x000ea4000021f000 */
[----:B--2---:R-:W-:-:S04]  /*1080*/  IMAD.MOV R47, RZ, RZ, -R45 ;  /* 0x000000ffff2f7224 */ /* 0x004fc800078e0a2d */
[----:B------:R-:W-:-:S04]  /*1090*/  IMAD R47, R47, UR5, RZ ;  /* 0x000000052f2f7c24 */ /* 0x000fc8000f8e02ff */
[----:B------:R-:W-:-:S04]  /*10a0*/  IMAD.HI.U32 R0, R45, R47, R44 ;  /* 0x0000002f2d007227 */ /* 0x000fc800078e002c */
[----:B------:R-:W-:Y:S02]  /*10b0*/  IMAD.MOV.U32 R45, RZ, RZ, RZ ;  /* 0x000000ffff2d7224 */ /* 0x000fe400078e00ff */
[----:B------:R-:W-:-:S04]  /*10c0*/  IMAD.HI.U32 R0, R0, R49, RZ ;  /* 0x0000003100007227 */ /* 0x000fc800078e00ff */
[----:B------:R-:W-:-:S04]  /*10d0*/  IMAD.MOV R0, RZ, RZ, -R0 ;  /* 0x000000ffff007224 */ /* 0x000fc800078e0a00 */
[----:B------:R-:W-:-:S05]  /*10e0*/  IMAD R44, R0, UR5, R49 ;  /* 0x00000005002c7c24 */ /* 0x000fca000f8e0231 */
[----:B------:R-:W-:-:S13]  /*10f0*/  ISETP.GE.U32.AND P0, PT, R44, UR5, PT ;  /* 0x000000052c007c0c */ /* 0x000fda000bf06070 */
[----:B------:R-:W-:-:S05]  /*1100*/  @P0 VIADD R44, R44, -UR5 ;  /* 0x800000052c2c0c36 */ /* 0x000fca0008000000 */
[----:B------:R-:W-:-:S13]  /*1110*/  ISETP.GE.U32.AND P0, PT, R44, UR5, PT ;  /* 0x000000052c007c0c */ /* 0x000fda000bf06070 */
[----:B------:R-:W-:Y:S02]  /*1120*/  @P0 IADD3 R44, PT, PT, R44, -UR5, RZ ;  /* 0x800000052c2c0c10 */ /* 0x000fe4000fffe0ff */
[----:B------:R-:W-:Y:S01]  /*1130*/  @!P1 LOP3.LUT R44, RZ, UR5, RZ, 0x33, !PT ;  /* 0x00000005ff2c9c12 */ /* 0x000fe2000f8e33ff */
[----:B------:R-:W-:Y:S06]  /*1140*/  BRA `(.L_x_784) ;  /* 0x0000000000107947 */ /* 0x000fec0003800000 */
.L_x_783:
[----:B------:R-:W-:Y:S01]  /*1150*/  IMAD.MOV.U32 R0, RZ, RZ, R49 ;  /* 0x000000ffff007224 */ /* 0x000fe200078e0031 */
[----:B--2---:R-:W-:-:S07]  /*1160*/  MOV R44, 0x1180 ;  /* 0x00001180002c7802 */ /* 0x004fce0000000f00 */
[----:B01----:R-:W-:Y:S05]  /*1170*/  CALL.REL.NOINC `($__internal_59_$__cuda_sm20_rem_u64) ;  /* 0x0000000800b87944 */ /* 0x003fea0003c00000 */
[----:B------:R-:W-:-:S07]  /*1180*/  MOV R44, R0 ;  /* 0x00000000002c7202 */ /* 0x000fce0000000f00 */
.L_x_784:
[----:B------:R-:W-:Y:S02]  /*1190*/  IADD3 R50, P1, PT, R50, UR12, RZ ;  /* 0x0000000c32327c10 */ /* 0x000fe4000ff3e0ff */
[----:B------:R-:W-:Y:S02]  /*11a0*/  IADD3 R44, P0, PT, R44, UR8, RZ ;  /* 0x000000082c2c7c10 */ /* 0x000fe4000ff1e0ff */
[----:B------:R-:W-:Y:S02]  /*11b0*/  IADD3.X R51, PT, PT, R51, UR13, RZ, P1, !PT ;  /* 0x0000000d33337c10 */ /* 0x000fe40008ffe4ff */
[----:B------:R-:W-:-:S05]  /*11c0*/  IADD3.X R45, PT, PT, R45, UR9, RZ, P0, !PT ;  /* 0x000000092d2d7c10 */ /* 0x000fca00087fe4ff */
[----:B------:R3:W-:Y:S04]  /*11d0*/  STG.E.64 desc[UR6][R50.64], R44 ;  /* 0x0000002c32007986 */ /* 0x0007e8000c101b06 */
.L_x_782:
[----:B------:R-:W-:Y:S05]  /*11e0*/  BSYNC.RECONVERGENT B0 ;  /* 0x0000000000007941 */ /* 0x000fea0003800200 */
.L_x_781:
[----:B------:R-:W-:Y:S01]  /*11f0*/  LEA R49, P1, R18, R17, 0x1 ;  /* 0x0000001112317211 */ /* 0x000fe200078208ff */
[----:B------:R-:W-:Y:S03]  /*1200*/  BSSY.RECONVERGENT B0, `(.L_x_785) ;  /* 0x0000025000007945 */ /* 0x000fe60003800200 */
[----:B------:R-:W-:Y:S01]  /*1210*/  ISETP.GE.U32.AND P0, PT, R49, UR14, PT ;  /* 0x0000000e31007c0c */ /* 0x000fe2000bf06070 */
[----:B------:R-:W-:-:S05]  /*1220*/  IMAD.X R0, RZ, RZ, R15, P1 ;  /* 0x000000ffff007224 */ /* 0x000fca00008e060f */
[----:B------:R-:W-:-:S13]  /*1230*/  ISETP.GE.AND.EX P0, PT, R0, UR15, PT, P0 ;  /* 0x0000000f00007c0c */ /* 0x000fda000bf06300 */
[----:B------:R-:W-:Y:S05]  /*1240*/  @P0 BRA `(.L_x_786) ;  /* 0x0000000000800947 */ /* 0x000fea0003800000 */
[----:B------:R-:W-:Y:S01]  /*1250*/  UISETP.NE.U32.AND UP0, UPT, UR4, URZ, UPT ;  /* 0x000000ff0400728c */ /* 0x000fe2000bf05070 */
[----:B------:R-:W-:-:S05]  /*1260*/  IMAD R49, R49, UR10, RZ ;  /* 0x0000000a31317c24 */ /* 0x000fca000f8e02ff */
[----:B---3--:R-:W-:-:S03]  /*1270*/  SHF.R.S32.HI R50, RZ, 0x1f, R49 ;  /* 0x0000001fff327819 */ /* 0x008fc60000011431 */
[----:B------:R-:W-:Y:S05]  /*1280*/  BRA.U UP0, `(.L_x_787) ;  /* 0x00000001004c7547 */ /* 0x000fea000b800000 */
[----:B--2---:R-:W2:Y:S01]  /*1290*/  I2F.U32.RP R46, UR5 ;  /* 0x00000005002e7d06 */ /* 0x004ea20008209000 */
[----:B------:R-:W-:Y:S01]  /*12a0*/  IMAD.MOV.U32 R44, RZ, RZ, RZ ;  /* 0x000000ffff2c7224 */ /* 0x000fe200078e00ff */
[----:B------:R-:W-:-:S06]  /*12b0*/  ISETP.NE.U32.AND P1, PT, RZ, UR5, PT ;  /* 0x00000005ff007c0c */ /* 0x000fcc000bf25070 */
[----:B--2---:R-:W2:Y:S02]  /*12c0*/  MUFU.RCP R46, R46 ;  /* 0x0000002e002e7308 */ /* 0x004ea40000001000 */
[----:B--2---:R-:W-:-:S06]  /*12d0*/  VIADD R47, R46, 0xffffffe ;  /* 0x0ffffffe2e2f7836 */ /* 0x004fcc0000000000 */
[----:B------:R-:W2:Y:S02]  /*12e0*/  F2I.FTZ.U32.TRUNC.NTZ R45, R47 ;  /* 0x0000002f002d7305 */ /* 0x000ea4000021f000 */
[----:B--2---:R-:W-:-:S05]  /*12f0*/  IADD3 R51, PT, PT, RZ, -R45, RZ ;  /* 0x8000002dff337210 */ /* 0x004fca0007ffe0ff */
        /* <DEDUP_REMOVED lines=9> */
[----:B------:R-:W-:Y:S01]  /*1390*/  @P0 VIADD R44, R44, -UR5 ;  /* 0x800000052c2c0c36 */ /* 0x000fe20008000000 */
[----:B------:R-:W-:Y:S01]  /*13a0*/  @!P1 LOP3.LUT R44, RZ, UR5, RZ, 0x33, !PT ;  /* 0x00000005ff2c9c12 */ /* 0x000fe2000f8e33ff */
[----:B------:R-:W-:Y:S06]  /*13b0*/  BRA `(.L_x_788) ;  /* 0x0000000000107947 */ /* 0x000fec0003800000 */
.L_x_787:
[----:B------:R-:W-:Y:S02]  /*13c0*/  MOV R0, R6 ;  /* 0x0000000600007202 */ /* 0x000fe40000000f00 */
[----:B--2---:R-:W-:-:S07]  /*13d0*/  MOV R44, 0x13f0 ;  /* 0x000013f0002c7802 */ /* 0x004fce0000000f00 */
[----:B01----:R-:W-:Y:S05]  /*13e0*/  CALL.REL.NOINC `($__internal_59_$__cuda_sm20_rem_u64) ;  /* 0x00000008001c7944 */ /* 0x003fea0003c00000 */
[----:B------:R-:W-:-:S07]  /*13f0*/  IMAD.MOV.U32 R44, RZ, RZ, R0 ;  /* 0x000000ffff2c7224 */ /* 0x000fce00078e0000 */
.L_x_788:
[----:B------:R-:W-:Y:S02]  /*1400*/  IADD3 R46, P1, PT, R49, UR12, RZ ;  /* 0x0000000c312e7c10 */ /* 0x000fe4000ff3e0ff */
[----:B------:R-:W-:Y:S02]  /*1410*/  IADD3 R44, P0, PT, R44, UR8, RZ ;  /* 0x000000082c2c7c10 */ /* 0x000fe4000ff1e0ff */
[----:B------:R-:W-:Y:S02]  /*1420*/  IADD3.X R47, PT, PT, R50, UR13, RZ, P1, !PT ;  /* 0x0000000d322f7c10 */ /* 0x000fe40008ffe4ff */
[----:B------:R-:W-:-:S05]  /*1430*/  IADD3.X R45, PT, PT, R45, UR9, RZ, P0, !PT ;  /* 0x000000092d2d7c10 */ /* 0x000fca00087fe4ff */
[----:B------:R4:W-:Y:S04]  /*1440*/  STG.E.64 desc[UR6][R46.64], R44 ;  /* 0x0000002c2e007986 */ /* 0x0009e8000c101b06 */
.L_x_786:
[----:B------:R-:W-:Y:S05]  /*1450*/  BSYNC.RECONVERGENT B0 ;  /* 0x0000000000007941 */ /* 0x000fea0003800200 */
.L_x_785:
[----:B------:R-:W-:-:S05]  /*1460*/  IMAD R6, R18, 0x3, RZ ;  /* 0x0000000312067824 */ /* 0x000fca00078e02ff */
[----:B------:R-:W-:-:S04]  /*1470*/  IADD3 R6, P1, PT, R6, R17, RZ ;  /* 0x0000001106067210 */ /* 0x000fc80007f3e0ff */
[----:B------:R-:W-:Y:S01]  /*1480*/  ISETP.GE.U32.AND P0, PT, R6, UR14, PT ;  /* 0x0000000e06007c0c */ /* 0x000fe2000bf06070 */
[----:B------:R-:W-:-:S05]  /*1490*/  IMAD.X R0, RZ, RZ, R15, P1 ;  /* 0x000000ffff007224 */ /* 0x000fca00008e060f */
[----:B------:R-:W-:-:S13]  /*14a0*/  ISETP.GE.AND.EX P0, PT, R0, UR15, PT, P0 ;  /* 0x0000000f00007c0c */ /* 0x000fda000bf06300 */
[----:B------:R-:W-:Y:S05]  /*14b0*/  @P0 BRA `(.L_x_789) ;  /* 0x0000000000800947 */ /* 0x000fea0003800000 */
[----:B------:R-:W-:Y:S01]  /*14c0*/  UISETP.NE.U32.AND UP0, UPT, UR4, URZ, UPT ;  /* 0x000000ff0400728c */ /* 0x000fe2000bf05070 */
[----:B------:R-:W-:-:S05]  /*14d0*/  IMAD R6, R6, UR10, RZ ;  /* 0x0000000a06067c24 */ /* 0x000fca000f8e02ff */
[----:B------:R-:W-:-:S03]  /*14e0*/  SHF.R.S32.HI R49, RZ, 0x1f, R6 ;  /* 0x0000001fff317819 */ /* 0x000fc60000011406 */
[----:B------:R-:W-:Y:S05]  /*14f0*/  BRA.U UP0, `(.L_x_790) ;  /* 0x00000001004c7547 */ /* 0x000fea000b800000 */
[----:B0-----:R-:W0:Y:S01]  /*1500*/  I2F.U32.RP R4, UR5 ;  /* 0x0000000500047d06 */ /* 0x001e220008209000 */
[----:B------:R-:W-:-:S07]  /*1510*/  ISETP.NE.U32.AND P1, PT, RZ, UR5, PT ;  /* 0x00000005ff007c0c */ /* 0x000fce000bf25070 */
[----:B0-----:R-:W0:Y:S02]  /*1520*/  MUFU.RCP R4, R4 ;  /* 0x0000000400047308 */ /* 0x001e240000001000 */
[----:B0-----:R-:W-:-:S06]  /*1530*/  IADD3 R2, PT, PT, R4, 0xffffffe, RZ ;  /* 0x0ffffffe04027810 */ /* 0x001fcc0007ffe0ff */
[----:B-1----:R0:W2:Y:S02]  /*1540*/  F2I.FTZ.U32.TRUNC.NTZ R3, R2 ;  /* 0x0000000200037305 */ /* 0x0020a4000021f000 */
[----:B0-----:R-:W-:Y:S02]  /*1550*/  IMAD.MOV.U32 R2, RZ, RZ, RZ ;  /* 0x000000ffff027224 */ /* 0x001fe400078e00ff */
[----:B--234-:R-:W-:-:S04]  /*1560*/  IMAD.MOV R45, RZ, RZ, -R3 ;  /* 0x000000ffff2d7224 */ /* 0x01cfc800078e0a03 */
[----:B------:R-:W-:-:S04]  /*1570*/  IMAD R45, R45, UR5, RZ ;  /* 0x000000052d2d7c24 */ /* 0x000fc8000f8e02ff */
[----:B------:R-:W-:-:S04]  /*1580*/  IMAD.HI.U32 R0, R3, R45, R2 ;  /* 0x0000002d03007227 */ /* 0x000fc800078e0002 */
[----:B------:R-:W-:Y:S02]  /*1590*/  HFMA2 R45, -RZ, RZ, 0, 0 ;  /* 0x00000000ff2d7431 */ /* 0x000fe400000001ff */
[----:B------:R-:W-:-:S05]  /*15a0*/  IMAD.HI.U32 R0, R0, R5, RZ ;  /* 0x0000000500007227 */ /* 0x000fca00078e00ff */
[----:B------:R-:W-:-:S05]  /*15b0*/  IADD3 R0, PT, PT, -R0, RZ, RZ ;  /* 0x000000ff00007210 */ /* 0x000fca0007ffe1ff */
[----:B------:R-:W-:-:S05]  /*15c0*/  IMAD R44, R0, UR5, R5 ;  /* 0x00000005002c7c24 */ /* 0x000fca000f8e0205 */
[----:B------:R-:W-:-:S13]  /*15d0*/  ISETP.GE.U32.AND P0, PT, R44, UR5, PT ;  /* 0x000000052c007c0c */ /* 0x000fda000bf06070 */
[----:B------:R-:W-:-:S05]  /*15e0*/  @P0 VIADD R44, R44, -UR5 ;  /* 0x800000052c2c0c36 */ /* 0x000fca0008000000 */
[----:B------:R-:W-:-:S13]  /*15f0*/  ISETP.GE.U32.AND P0, PT, R44, UR5, PT ;  /* 0x000000052c007c0c */ /* 0x000fda000bf06070 */
[----:B------:R-:W-:Y:S01]  /*1600*/  @P0 VIADD R44, R44, -UR5 ;  /* 0x800000052c2c0c36 */ /* 0x000fe20008000000 */
[----:B------:R-:W-:Y:S01]  /*1610*/  @!P1 LOP3.LUT R44, RZ, UR5, RZ, 0x33, !PT ;  /* 0x00000005ff2c9c12 */ /* 0x000fe2000f8e33ff */
[----:B------:R-:W-:Y:S06]  /*1620*/  BRA `(.L_x_791) ;  /* 0x0000000000107947 */ /* 0x000fec0003800000 */
.L_x_790:
[----:B------:R-:W-:Y:S01]  /*1630*/  IMAD.MOV.U32 R0, RZ, RZ, R5 ;  /* 0x000000ffff007224 */ /* 0x000fe200078e0005 */
[----:B--234-:R-:W-:-:S07]  /*1640*/  MOV R44, 0x1660 ;  /* 0x00001660002c7802 */ /* 0x01cfce0000000f00 */
[----:B01----:R-:W-:Y:S05]  /*1650*/  CALL.REL.NOINC `($__internal_59_$__cuda_sm20_rem_u64) ;  /* 0x0000000400807944 */ /* 0x003fea0003c00000 */
[----:B------:R-:W-:-:S07]  /*1660*/  IMAD.MOV.U32 R44, RZ, RZ, R0 ;  /* 0x000000ffff2c7224 */ /* 0x000fce00078e0000 */
.L_x_791:
[----:B------:R-:W-:Y:S02]  /*1670*/  IADD3 R2, P1, PT, R6, UR12, RZ ;  /* 0x0000000c06027c10 */ /* 0x000fe4000ff3e0ff */
[----:B------:R-:W-:Y:S02]  /*1680*/  IADD3 R4, P0, PT, R44, UR8, RZ ;  /* 0x000000082c047c10 */ /* 0x000fe4000ff1e0ff */
[----:B------:R-:W-:Y:S02]  /*1690*/  IADD3.X R3, PT, PT, R49, UR13, RZ, P1, !PT ;  /* 0x0000000d31037c10 */ /* 0x000fe40008ffe4ff */
[----:B------:R-:W-:-:S05]  /*16a0*/  IADD3.X R5, PT, PT, R45, UR9, RZ, P0, !PT ;  /* 0x000000092d057c10 */ /* 0x000fca00087fe4ff */
[----:B------:R0:W-:Y:S04]  /*16b0*/  STG.E.64 desc[UR6][R2.64], R4 ;  /* 0x0000000402007986 */ /* 0x0001e8000c101b06 */
.L_x_789:
[----:B------:R-:W-:Y:S01]  /*16c0*/  IADD3 R17, P0, PT, R12, R17, RZ ;  /* 0x000000110c117210 */ /* 0x000fe20007f1e0ff */
[----:B------:R-:W-:Y:S05]  /*16d0*/  WARPSYNC.ALL ;  /* 0x0000000000007948 */ /* 0x000fea0003800000 */
[----:B------:R-:W-:Y:S01]  /*16e0*/  IADD3.X R15, PT, PT, RZ, R15, RZ, P0, !PT ;  /* 0x0000000fff0f7210 */ /* 0x000fe200007fe4ff */
[----:B------:R-:W-:Y:S01]  /*16f0*/  BAR.SYNC.DEFER_BLOCKING 0x0 ;  /* 0x0000000000007b1d */ /* 0x000fe20000010000 */
[----:B------:R-:W-:Y:S01]  /*1700*/  ISETP.GE.U32.AND P0, PT, R17, R26, PT ;  /* 0x0000001a1100720c */ /* 0x000fe20003f06070 */
[----:B------:R-:W-:Y:S01]  /*1710*/  IMAD.MOV.U32 R49, RZ, RZ, R28 ;  /* 0x000000ffff317224 */ /* 0x000fe200078e001c */
[----:B--234-:R-:W-:Y:S01]  /*1720*/  MOV R44, R7 ;  /* 0x00000007002c7202 */ /* 0x01cfe20000000f00 */
[----:B------:R-:W-:Y:S01]  /*1730*/  IMAD.MOV.U32 R0, RZ, RZ, R8 ;  /* 0x000000ffff007224 */ /* 0x000fe200078e0008 */
[----:B------:R-:W-:-:S13]  /*1740*/  ISETP.GE.AND.EX P0, PT, R15, R10, PT, P0 ;  /* 0x0000000a0f00720c */ /* 0x000fda0003f06300 */
[----:B------:R-:W-:Y:S05]  /*1750*/  @!P0 BRA `(.L_x_792) ;  /* 0xfffffff000448947 */ /* 0x000fea000383ffff */
[----:B------:R-:W-:Y:S05]  /*1760*/  EXIT ;  /* 0x000000000000794d */ /* 0x000fea0003800000 */
        .weak           $__internal_58_$__cuda_sm20_div_s64
        .type           $__internal_58_$__cuda_sm20_div_s64,@function
        .size           $__internal_58_$__cuda_sm20_div_s64,($__internal_59_$__cuda_sm20_rem_u64 - $__internal_58_$__cuda_sm20_div_s64)
$__internal_58_$__cuda_sm20_div_s64:
        /* <DEDUP_REMOVED lines=62> */
[----:B------:R-:W-:Y:S02]  /*1b50*/  SEL R2, R4, R29, P0 ;  /* 0x0000001d04027207 */ /* 0x000fe40000000000 */
        /* <DEDUP_REMOVED lines=8> */
[----:B------:R-:W-:Y:S02]  /*1be0*/  IMAD.X R2, RZ, RZ, ~R5, P2 ;  /* 0x000000ffff027224 */ /* 0x000fe400010e0e05 */
[----:B------:R-:W-:Y:S01]  /*1bf0*/  HFMA2 R3, -RZ, RZ, 0, 0 ;  /* 0x00000000ff037431 */ /* 0x000fe200000001ff */
[----:B------:R-:W-:Y:S02]  /*1c00*/  ISETP.NE.AND.EX P0, PT, RZ, RZ, PT, P0 ;  /* 0x000000ffff00720c */ /* 0x000fe40003f05300 */
[----:B------:R-:W-:Y:S01]  /*1c10*/  SEL R5, R2, R5, !P1 ;  /* 0x0000000502057207 */ /* 0x000fe20004800000 */
[----:B------:R-:W-:Y:S01]  /*1c20*/  IMAD.MOV.U32 R2, RZ, RZ, R10 ;  /* 0x000000ffff027224 */ /* 0x000fe200078e000a */
[----:B------:R-:W-:-:S02]  /*1c30*/  SEL R4, R4, 0xffffffff, P0 ;  /* 0xffffffff04047807 */ /* 0x000fc40000000000 */
[----:B------:R-:W-:Y:S01]  /*1c40*/  SEL R5, R5, 0xffffffff, P0 ;  /* 0xffffffff05057807 */ /* 0x000fe20000000000 */
[----:B------:R-:W-:Y:S06]  /*1c50*/  RET.REL.NODEC R2 `(_ZN2at6native60_GLOBAL__N__fdc43544_27_DistributionRandomKernel_cu_f88cee4443distribution_elementwise_grid_stride_kernelIjLi4EZZZNS0_9templates4cuda21random_from_to_kernelIPNS_17CUDAGeneratorImplEEEvRNS_18TensorIteratorBaseEmlT_ENKUlvE_clEvENKUlvE11_clEvEUlP24curandStatePhilox4_32_10E0_ZNS1_27distribution_nullary_kernelImj5uint4S7_SF_ZZZS5_IS7_EvS9_mlSA_ENKSB_clEvENKSC_clEvEUljE_EEvS9_T2_RKT3_T4_EUlijE_EEvlNS_15PhiloxCudaStateET1_SJ_) ;  /* 0xffffffe002e87950 */ /* 0x000fec0003c3ffff */
        .weak           $__internal_59_$__cuda_sm20_rem_u64
        .type           $__internal_59_$__cuda_sm20_rem_u64,@function
        .size           $__internal_59_$__cuda_sm20_rem_u64,(.L_x_2274 - $__internal_59_$__cuda_sm20_rem_u64)
$__internal_59_$__cuda_sm20_rem_u64:
[----:B------:R-:W-:Y:S02]  /*1c60*/  IMAD.MOV.U32 R56, RZ, RZ, R4 ;  /* 0x000000ffff387224 */ /* 0x000fe400078e0004 */
[----:B------:R-:W-:-:S04]  /*1c70*/  IMAD.MOV.U32 R57, RZ, RZ, R3 ;  /* 0x000000ffff397224 */ /* 0x000fc800078e0003 */
        /* <DEDUP_REMOVED lines=9> */
[----:B------:R-:W-:Y:S01]  /*1d10*/  IADD3 R55, P0, PT, RZ, -R52, RZ ;  /* 0x80000034ff377210 */ /* 0x000fe20007f1e0ff */
[----:B------:R-:W-:Y:S02]  /*1d20*/  IMAD.MOV.U32 R53, RZ, RZ, R46 ;  /* 0x000000ffff357224 */ /* 0x000fe400078e002e */
        /* <DEDUP_REMOVED lines=12> */
[----:B------:R-:W-:Y:S02]  /*1df0*/  IADD3 R52, P0, PT, RZ, -R52, RZ ;  /* 0x80000034ff347210 */ /* 0x000fe40007f1e0ff */
[----:B------:R-:W-:Y:S01]  /*1e00*/  MOV R53, RZ ;  /* 0x000000ff00357202 */ /* 0x000fe20000000f00 */
[----:B------:R-:W-:Y:S02]  /*1e10*/  IMAD R46, R45, R4, R46 ;  /* 0x000000042d2e7224 */ /* 0x000fe400078e022e */
[----:B------:R-:W-:-:S04]  /*1e20*/  IMAD.HI.U32 R54, R55, R52, RZ ;  /* 0x0000003437367227 */ /* 0x000fc800078e00ff */
        /* <DEDUP_REMOVED lines=9> */
[----:B------:R-:W-:-:S04]  /*1ec0*/  IMAD.WIDE.U32 R52, R47, R2, R52 ;  /* 0x000000022f347225 */ /* 0x000fc800078e0034 */
[C---:B------:R-:W-:Y:S02]  /*1ed0*/  IMAD R46, R45.reuse, R2, RZ ;  /* 0x000000022d2e7224 */ /* 0x040fe400078e02ff */
[----:B------:R-:W-:-:S04]  /*1ee0*/  IMAD.HI.U32 R47, P0, R45, R0, R52 ;  /* 0x000000002d2f7227 */ /* 0x000fc80007800034 */
[----:B------:R-:W-:Y:S01]  /*1ef0*/  IMAD.HI.U32 R45, R45, R2, RZ ;  /* 0x000000022d2d7227 */ /* 0x000fe200078e00ff */
[----:B------:R-:W-:-:S03]  /*1f00*/  IADD3 R47, P1, PT, R46, R47, RZ ;  /* 0x0000002f2e2f7210 */ /* 0x000fc60007f3e0ff */
[----:B------:R-:W-:Y:S02]  /*1f10*/  IMAD.X R45, RZ, RZ, R45, P0 ;  /* 0x000000ffff2d7224 */ /* 0x000fe400000e062d */
[----:B------:R-:W-:-:S04]  /*1f20*/  IMAD.WIDE.U32 R52, R47, R4, RZ ;  /* 0x000000042f347225 */ /* 0x000fc800078e00ff */
[----:B------:R-:W-:Y:S01]  /*1f30*/  IMAD.X R46, RZ, RZ, R45, P1 ;  /* 0x000000ffff2e7224 */ /* 0x000fe200008e062d */
[----:B------:R-:W-:Y:S01]  /*1f40*/  IADD3 R45, P1, PT, -R52, R0, RZ ;  /* 0x00000000342d7210 */ /* 0x000fe20007f3e1ff */
[----:B------:R-:W-:-:S03]  /*1f50*/  IMAD R47, R47, R3, R53 ;  /* 0x000000032f2f7224 */ /* 0x000fc600078e0235 */
[-C--:B------:R-:W-:Y:S01]  /*1f60*/  ISETP.GE.U32.AND P0, PT, R45, R4.reuse, PT ;  /* 0x000000042d00720c */ /* 0x080fe20003f06070 */
[----:B------:R-:W-:-:S05]  /*1f70*/  IMAD R47, R46, R4, R47 ;  /* 0x000000042e2f7224 */ /* 0x000fca00078e022f */
        /* <DEDUP_REMOVED lines=10> */
[----:B------:R-:W-:Y:S01]  /*2020*/  ISETP.NE.AND.EX P1, PT, R3, RZ, PT, P1 ;  /* 0x000000ff0300720c */ /* 0x000fe20003f25310 */
[----:B------:R-:W-:Y:S01]  /*2030*/  IMAD.X R47, R0, 0x1, ~R3, P2 ;  /* 0x00000001002f7824 */ /* 0x000fe200010e0e03 */
[----:B------:R-:W-:-:S04]  /*2040*/  SEL R46, R46, R45, P0 ;  /* 0x0000002d2e2e7207 */ /* 0x000fc80000000000 */
[----:B------:R-:W-:Y:S01]  /*2050*/  SEL R45, R47, R0, P0 ;  /* 0x000000002f2d7207 */ /* 0x000fe20000000000 */
[----:B------:R-:W-:Y:S01]  /*2060*/  IMAD.MOV.U32 R47, RZ, RZ, 0x0 ;  /* 0x00000000ff2f7424 */ /* 0x000fe200078e00ff */
[----:B------:R-:W-:Y:S02]  /*2070*/  SEL R0, R46, 0xffffffff, P1 ;  /* 0xffffffff2e007807 */ /* 0x000fe40000800000 */
[----:B------:R-:W-:Y:S02]  /*2080*/  MOV R46, R44 ;  /* 0x0000002c002e7202 */ /* 0x000fe40000000f00 */
[----:B------:R-:W-:Y:S02]  /*2090*/  SEL R45, R45, 0xffffffff, P1 ;  /* 0xffffffff2d2d7807 */ /* 0x000fe40000800000 */
[----:B------:R-:W-:Y:S05]  /*20a0*/  RET.REL.NODEC R46 `(_ZN2at6native60_GLOBAL__N__fdc43544_27_DistributionRandomKernel_cu_f88cee4443distribution_elementwise_grid_stride_kernelIjLi4EZZZNS0_9templates4cuda21random_from_to_kernelIPNS_17CUDAGeneratorImplEEEvRNS_18TensorIteratorBaseEmlT_ENKUlvE_clEvENKUlvE11_clEvEUlP24curandStatePhilox4_32_10E0_ZNS1_27distribution_nullary_kernelImj5uint4S7_SF_ZZZS5_IS7_EvS9_mlSA_ENKSB_clEvENKSC_clEvEUljE_EEvS9_T2_RKT3_T4_EUlijE_EEvlNS_15PhiloxCudaStateET1_SJ_) ;  /* 0xffffffdc2ed47950 */ /* 0x000fea0003c3ffff */
.L_x_793:
        /* <DEDUP_REMOVED lines=13> */
.L_x_2274:


//--------------------- .text._ZN2at6native60_GLOBAL__N__fdc43544_27_DistributionRandomKernel_cu_f88cee4443distribution_elementwise_grid_stride_kernelImLi2EZZZNS0_9templates4cuda21random_from_to_kernelIPNS_17CUDAGeneratorImplEEEvRNS_18TensorIteratorBaseEmlT_ENKUlvE_clEvENKUlvE11_clEvEUlP24curandStatePhilox4_32_10E_ZNS1_27distribution_nullary_kernelImm10ulonglong2S7_SF_ZZZS5_IS7_EvS9_mlSA_ENKSB_clEvENKSC_clEvEUlmE_EEvS9_T2_RKT3_T4_EUlimE0_EEvlNS_15PhiloxCudaStateET1_SJ_ --------------------------
	.section	.text._ZN2at6native60_GLOBAL__N__fdc43544_27_DistributionRandomKernel_cu_f88cee4443distribution_elementwise_grid_stride_kernelImLi2EZZZNS0_9templates4cuda21random_from_to_kernelIPNS_17CUDAGeneratorImplEEEvRNS_18TensorIteratorBaseEmlT_ENKUlvE_clEvENKUlvE11_clEvEUlP24curandStatePhilox4_32_10E_ZNS1_27distribution_nullary_kernelImm10ulonglong2S7_SF_ZZZS5_IS7_EvS9_mlSA_ENKSB_clEvENKSC_clEvEUlmE_EEvS9_T2_RKT3_T4_EUlimE0_EEvlNS_15PhiloxCudaStateET1_SJ_,"ax",@progbits
	.align	128
.text._ZN2at6native60_GLOBAL__N__fdc43544_27_DistributionRandomKernel_cu_f88cee4443distribution_elementwise_grid_stride_kernelImLi2EZZZNS0_9templates4cuda21random_from_to_kernelIPNS_17CUDAGeneratorImplEEEvRNS_18TensorIteratorBaseEmlT_ENKUlvE_clEvENKUlvE11_clEvEUlP24curandStatePhilox4_32_10E_ZNS1_27distribution_nullary_kernelImm10ulonglong2S7_SF_ZZZS5_IS7_EvS9_mlSA_ENKSB_clEvENKSC_clEvEUlmE_EEvS9_T2_RKT3_T4_EUlimE0_EEvlNS_15PhiloxCudaStateET1_SJ_:
        .type           _ZN2at6native60_GLOBAL__N__fdc43544_27_DistributionRandomKernel_cu_f88cee4443distribution_elementwise_grid_stride_kernelImLi2EZZZNS0_9templates4cuda21random_from_to_kernelIPNS_17CUDAGeneratorImplEEEvRNS_18TensorIteratorBaseEmlT_ENKUlvE_clEvENKUlvE11_clEvEUlP24curandStatePhilox4_32_10E_ZNS1_27distribution_nullary_kernelImm10ulonglong2S7_SF_ZZZS5_IS7_EvS9_mlSA_ENKSB_clEvENKSC_clEvEUlmE_EEvS9_T2_RKT3_T4_EUlimE0_EEvlNS_15PhiloxCudaStateET1_SJ_,@function
        .size           _ZN2at6native60_GLOBAL__N__fdc43544_27_DistributionRandomKernel_cu_f88cee4443distribution_elementwise_grid_stride_kernelImLi2EZZZNS0_9templates4cuda21random_from_to_kernelIPNS_17CUDAGeneratorImplEEEvRNS_18TensorIteratorBaseEmlT_ENKUlvE_clEvENKUlvE11_clEvEUlP24curandStatePhilox4_32_10E_ZNS1_27distribution_nullary_kernelImm10ulonglong2S7_SF_ZZZS5_IS7_EvS9_mlSA_ENKSB_clEvENKSC_clEvEUlmE_EEvS9_T2_RKT3_T4_EUlimE0_EEvlNS_15PhiloxCudaStateET1_SJ_,(.L_x_2277 - _ZN2at6native60_GLOBAL__N__fdc43544_27_DistributionRandomKernel_cu_f88cee4443distribution_elementwise_grid_stride_kernelImLi2EZZZNS0_9templates4cuda21random_from_to_kernelIPNS_17CUDAGeneratorImplEEEvRNS_18TensorIteratorBaseEmlT_ENKUlvE_clEvENKUlvE11_clEvEUlP24curandStatePhilox4_32_10E_ZNS1_27distribution_nullary_kernelImm10ulonglong2S7_SF_ZZZS5_IS7_EvS9_mlSA_ENKSB_clEvENKSC_clEvEUlmE_EEvS9_T2_RKT3_T4_EUlimE0_EEvlNS_15PhiloxCudaStateET1_SJ_)
        .other          _ZN2at6native60_GLOBAL__N__fdc43544_27_DistributionRandomKernel_cu_f88cee4443distribution_elementwise_grid_stride_kernelImLi2EZZZNS0_9templates4cuda21random_from_to_kernelIPNS_17CUDAGeneratorImplEEEvRNS_18TensorIteratorBaseEmlT_ENKUlvE_clEvENKUlvE11_clEvEUlP24curandStatePhilox4_32_10E_ZNS1_27distribution_nullary_kernelImm10ulonglong2S7_SF_ZZZS5_IS7_EvS9_mlSA_ENKSB_clEvENKSC_clEvEUlmE_EEvS9_T2_RKT3_T4_EUlimE0_EEvlNS_15PhiloxCudaStateET1_SJ_,@"STO_CUDA_ENTRY STV_DEFAULT"
_ZN2at6native60_GLOBAL__N__fdc43544_27_DistributionRandomKernel_cu_f88cee4443distribution_elementwise_grid_stride_kernelImLi2EZZZNS0_9templates4cuda21random_from_to_kernelIPNS_17CUDAGeneratorImplEEEvRNS_18TensorIteratorBaseEmlT_ENKUlvE_clEvENKUlvE11_clEvEUlP24curandStatePhilox4_32_10E_ZNS1_27distribution_nullary_kernelImm10ulonglong2S7_SF_ZZZS5_IS7_EvS9_mlSA_ENKSB_clEvENKSC_clEvEUlmE_EEvS9_T2_RKT3_T4_EUlimE0_EEvlNS_15PhiloxCudaStateET1_SJ_:
        /* <DEDUP_REMOVED lines=111> */
.L_x_794:
[----:B------:R-:W-:-:S07]  /*06f0*/  MOV R30, 0x710 ;  /* 0x00000710001e7802 */ /* 0x000fce0000000f00 */
[----:B------:R-:W-:Y:S05]  /*0700*/  CALL.REL.NOINC `($__internal_60_$__cuda_sm20_div_s64) ;  /* 0x00000030005c7944 */ /* 0x000fea0003c00000 */
[----:B------:R-:W-:Y:S01]  /*0710*/  MOV R30, R28 ;  /* 0x0000001c001e7202 */ /* 0x000fe20000000f00 */
[----:B------:R-:W-:-:S07]  /*0720*/  IMAD.MOV.U32 R31, RZ, RZ, R29 ;  /* 0x000000ffff1f7224 */ /* 0x000fce00078e001d */
.L_x_795:
        /* <DEDUP_REMOVED lines=79> */
.L_x_820:
[----:B------:R-:W-:Y:S01]  /*0c20*/  VIADD R0, R0, 0x1 ;  /* 0x0000000100007836 */ /* 0x000fe20000000000 */
[----:B------:R-:W-:Y:S03]  /*0c30*/  BSSY.RECONVERGENT B0, `(.L_x_796) ;  /* 0x000000c000007945 */ /* 0x000fe60003800200 */
[C---:B0-----:R-:W-:Y:S01]  /*0c40*/  IMAD.WIDE.U32 R42, R0.reuse, -0x2daee0ad, RZ ;  /* 0xd2511f53002a7825 */ /* 0x041fe200078e00ff */
[----:B------:R-:W-:-:S13]  /*0c50*/  ISETP.NE.AND P0, PT, R0, RZ, PT ;  /* 0x000000ff0000720c */ /* 0x000fda0003f05270 */
[----:B-123--:R-:W-:Y:S05]  /*0c60*/  @P0 BRA `(.L_x_797) ;  /* 0x0000000000200947 */ /* 0x00efea0003800000 */
        /* <DEDUP_REMOVED lines=8> */
.L_x_797:
[----:B0-----:R-:W-:Y:S05]  /*0cf0*/  BSYNC.RECONVERGENT B0 ;  /* 0x0000000000007941 */ /* 0x001fea0003800200 */
.L_x_796:
        /* <DEDUP_REMOVED lines=42> */
[----:B------:R-:W-:Y:S01]  /*0fa0*/  MOV R40, R28 ;  /* 0x0000001c00287202 */ /* 0x000fe20000000f00 */
[----:B------:R-:W-:Y:S01]  /*0fb0*/  IMAD.MOV.U32 R28, RZ, RZ, R39 ;  /* 0x000000ffff1c7224 */ /* 0x000fe200078e0027 */
        /* <DEDUP_REMOVED lines=8> */
[----:B------:R-:W-:Y:S01]  /*1040*/  MOV R42, R34 ;  /* 0x00000022002a7202 */ /* 0x000fe20000000f00 */
[----:B------:R-:W-:Y:S01]  /*1050*/  IMAD.MOV.U32 R44, RZ, RZ, R28 ;  /* 0x000000ffff2c7224 */ /* 0x000fe200078e001c */
[----:B------:R-:W-:Y:S06]  /*1060*/  BRA `(.L_x_799) ;  /* 0x0000000000247947 */ /* 0x000fec0003800000 */
.L_x_798:
[----:B------:R-:W-:Y:S01]  /*1070*/  ISETP.NE.AND P0, PT, R37, 0x3, PT ;  /* 0x000000032500780c */ /* 0x000fe20003f05270 */
[----:B------:R-:W-:Y:S01]  /*1080*/  IMAD.MOV.U32 R44, RZ, RZ, R34 ;  /* 0x000000ffff2c7224 */ /* 0x000fe200078e0022 */
[----:B------:R-:W-:Y:S01]  /*1090*/  MOV R48, R45 ;  /* 0x0000002d00307202 */ /* 0x000fe20000000f00 */
[----:B------:R-:W-:Y:S01]  /*10a0*/  IMAD.MOV.U32 R42, RZ, RZ, R39 ;  /* 0x000000ffff2a7224 */ /* 0x000fe200078e0027 */
[----:B------:R-:W-:-:S09]  /*10b0*/  MOV R41, R40 ;  /* 0x0000002800297202 */ /* 0x000fd20000000f00 */
[----:B------:R-:W-:Y:S01]  /*10c0*/  @P0 MOV R48, R28 ;  /* 0x0000001c00300202 */ /* 0x000fe20000000f00 */
[----:B------:R-:W-:Y:S01]  /*10d0*/  @P0 IMAD.MOV.U32 R44, RZ, RZ, R45 ;  /* 0x000000ffff2c0224 */ /* 0x000fe200078e002d */
[----:B------:R-:W-:Y:S01]  /*10e0*/  @P0 MOV R41, R34 ;  /* 0x0000002200290202 */ /* 0x000fe20000000f00 */
[----:B------:R-:W-:-:S07]  /*10f0*/  @P0 IMAD.MOV.U32 R42, RZ, RZ, R40 ;  /* 0x000000ffff2a0224 */ /* 0x000fce00078e0028 */
.L_x_799:
[----:B------:R-:W0:Y:S01]  /*1100*/  LDC R43, c[0x0][0x548] ;  /* 0x00015200ff2b7b82 */ /* 0x000e220000000800 */
[----:B------:R-:W-:-:S07]  /*1110*/  UISETP.NE.AND UP0, UPT, UR4, URZ, UPT ;  /* 0x000000ff0400728c */ /* 0x000fce000bf05270 */
[----:B------:R-:W1:Y:S02]  /*1120*/  LDC R45, c[0x0][0x54c] ;  /* 0x00015300ff2d7b82 */ /* 0x000e640000000800 */
[----:B------:R-:W-:Y:S05]  /*1130*/  BRA.U UP0, `(.L_x_800) ;  /* 0x0000000500307547 */ /* 0x000fea000b800000 */
[----:B------:R-:W-:Y:S01]  /*1140*/  ISETP.GE.U32.AND P0, PT, R21, UR34, PT ;  /* 0x0000002215007c0c */ /* 0x000fe2000bf06070 */
[----:B------:R-:W-:Y:S03]  /*1150*/  BSSY.RECONVERGENT B0, `(.L_x_801) ;  /* 0x0000024000007945 */ /* 0x000fe60003800200 */
[----:B------:R-:W-:-:S13]  /*1160*/  ISETP.GE.AND.EX P0, PT, R23, UR35, PT, P0 ;  /* 0x0000002317007c0c */ /* 0x000fda000bf06300 */
[----:B------:R-:W-:Y:S05]  /*1170*/  @P0 BRA `(.L_x_802) ;  /* 0x0000000000840947 */ /* 0x000fea0003800000 */
[----:B------:R-:W-:Y:S01]  /*1180*/  LOP3.LUT R28, R48, UR72, RZ, 0xfc, !PT ;  /* 0x00000048301c7c12 */ /* 0x000fe2000f8efcff */
[----:B------:R-:W-:Y:S03]  /*1190*/  BSSY.RECONVERGENT B1, `(.L_x_803) ;  /* 0x000001b000017945 */ /* 0x000fe60003800200 */
[----:B------:R-:W-:-:S13]  /*11a0*/  ISETP.NE.U32.AND P0, PT, R28, RZ, PT ;  /* 0x000000ff1c00720c */ /* 0x000fda0003f05070 */
[----:B------:R-:W-:Y:S05]  /*11b0*/  @P0 BRA `(.L_x_804) ;  /* 0x0000000000500947 */ /* 0x000fea0003800000 */
[----:B------:R-:W2:Y:S01]  /*11c0*/  I2F.U32.RP R30, UR71 ;  /* 0x00000047001e7d06 */ /* 0x000ea20008209000 */
[----:B------:R-:W-:-:S07]  /*11d0*/  ISETP.NE.U32.AND P1, PT, RZ, UR71, PT ;  /* 0x00000047ff007c0c */ /* 0x000fce000bf25070 */
[----:B--2---:R-:W2:Y:S02]  /*11e0*/  MUFU.RCP R30, R30 ;  /* 0x0000001e001e7308 */ /* 0x004ea40000001000 */
[----:B--2---:R-:W-:-:S06]  /*11f0*/  IADD3 R28, PT, PT, R30, 0xffffffe, RZ ;  /* 0x0ffffffe1e1c7810 */ /* 0x004fcc0007ffe0ff */
[----:B------:R2:W3:Y:S02]  /*1200*/  F2I.FTZ.U32.TRUNC.NTZ R29, R28 ;  /* 0x0000001c001d7305 */ /* 0x0004e4000021f000 */
[----:B--2---:R-:W-:Y:S02]  /*1210*/  HFMA2 R28, -RZ, RZ, 0, 0 ;  /* 0x00000000ff1c7431 */ /* 0x004fe400000001ff */
[----:B---3--:R-:W-:-:S04]  /*1220*/  IMAD.MOV R31, RZ, RZ, -R29 ;  /* 0x000000ffff1f7224 */ /* 0x008fc800078e0a1d */
        /* <DEDUP_REMOVED lines=10> */
[----:B------:R-:W-:-:S04]  /*12d0*/  @!P1 LOP3.LUT R31, RZ, UR71, RZ, 0x33, !PT ;  /* 0x00000047ff1f9c12 */ /* 0x000fc8000f8e33ff */
[----:B------:R-:W-:Y:S01]  /*12e0*/  MOV R28, R31 ;  /* 0x0000001f001c7202 */ /* 0x000fe20000000f00 */
[----:B------:R-:W-:Y:S06]  /*12f0*/  BRA `(.L_x_805) ;  /* 0x0000000000107947 */ /* 0x000fec0003800000 */
.L_x_804:
[----:B------:R-:W-:-:S07]  /*1300*/  MOV R46, 0x1320 ;  /* 0x00001320002e7802 */ /* 0x000fce0000000f00 */
[----:B01----:R-:W-:Y:S05]  /*1310*/  CALL.REL.NOINC `($__internal_61_$__cuda_sm20_rem_u64) ;  /* 0x00000028008c7944 */ /* 0x003fea0003c00000 */
[----:B------:R-:W-:Y:S01]  /*1320*/  MOV R28, R30 ;  /* 0x0000001e001c7202 */ /* 0x000fe20000000f00 */
[----:B------:R-:W-:-:S07]  /*1330*/  IMAD.MOV.U32 R29, RZ, RZ, R31 ;  /* 0x000000ffff1d7224 */ /* 0x000fce00078e001f */
.L_x_805:
[----:B------:R-:W-:Y:S05]  /*1340*/  BSYNC.RECONVERGENT B1 ;  /* 0x0000000000017941 */ /* 0x000fea0003800200 */
.L_x_803:
[----:B------:R-:W2:Y:S01]  /*1350*/  LDC.64 R30, c[0x0][0x540] ;  /* 0x00015000ff1e7b82 */ /* 0x000ea20000000a00 */
[----:B------:R-:W-:-:S04]  /*1360*/  IADD3 R28, P0, PT, R28, UR36, RZ ;  /* 0x000000241c1c7c10 */ /* 0x000fc8000ff1e0ff */
[----:B------:R-:W-:-:S05]  /*1370*/  IADD3.X R29, PT, PT, R29, UR37, RZ, P0, !PT ;  /* 0x000000251d1d7c10 */ /* 0x000fca00087fe4ff */
[----:B--2---:R2:W-:Y:S04]  /*1380*/  STG.E.64 desc[UR76][R30.64], R28 ;  /* 0x0000001c1e007986 */ /* 0x0045e8000c101b4c */
.L_x_802:
[----:B------:R-:W-:Y:S05]  /*1390*/  BSYNC.RECONVERGENT B0 ;  /* 0x0000000000007941 */ /* 0x000fea0003800200 */
.L_x_801:
[----:B--2---:R-:W-:-:S04]  /*13a0*/  IADD3 R28, P1, PT, R20, R21, RZ ;  /* 0x00000015141c7210 */ /* 0x004fc80007f3e0ff */
[----:B------:R-:W-:Y:S02]  /*13b0*/  ISETP.GE.U32.AND P0, PT, R28, UR34, PT ;  /* 0x000000221c007c0c */ /* 0x000fe4000bf06070 */
[----:B------:R-:W-:-:S04]  /*13c0*/  IADD3.X R28, PT, PT, RZ, R23, RZ, P1, !PT ;  /* 0x00000017ff1c7210 */ /* 0x000fc80000ffe4ff */
[----:B------:R-:W-:-:S13]  /*13d0*/  ISETP.GE.AND.EX P0, PT, R28, UR35, PT, P0 ;  /* 0x000000231c007c0c */ /* 0x000fda000bf06300 */
[----:B------:R-:W-:Y:S05]  /*13e0*/  @P0 BRA `(.L_x_806) ;  /* 0x0000002400040947 */ /* 0x000fea0003800000 */
[----:B------:R-:W-:Y:S01]  /*13f0*/  LOP3.LUT R28, R41, UR72, RZ, 0xfc, !PT ;  /* 0x00000048291c7c12 */ /* 0x000fe2000f8efcff */
[----:B------:R-:W-:Y:S03]  /*1400*/  BSSY.RECONVERGENT B0, `(.L_x_807) ;  /* 0x000001a000007945 */ /* 0x000fe60003800200 */
[----:B------:R-:W-:-:S13]  /*1410*/  ISETP.NE.U32.AND P0, PT, R28, RZ, PT ;  /* 0x000000ff1c00720c */ /* 0x000fda0003f05070 */
[----:B------:R-:W-:Y:S05]  /*1420*/  @P0 BRA `(.L_x_808) ;  /* 0x00000000004c0947 */ /* 0x000fea0003800000 */
[----:B------:R-:W2:Y:S01]  /*1430*/  I2F.U32.RP R31, UR71 ;  /* 0x00000047001f7d06 */ /* 0x000ea20008209000 */
[----:B------:R-:W-:Y:S01]  /*1440*/  IMAD.MOV.U32 R28, RZ, RZ, RZ ;  /* 0x000000ffff1c7224 */ /* 0x000fe200078e00ff */
[----:B------:R-:W-:-:S06]  /*1450*/  ISETP.NE.U32.AND P1, PT, RZ, UR71, PT ;  /* 0x00000047ff007c0c */ /* 0x000fcc000bf25070 */
[----:B--2---:R-:W2:Y:S02]  /*1460*/  MUFU.RCP R31, R31 ;  /* 0x0000001f001f7308 */ /* 0x004ea40000001000 */
[----:B--2---:R-:W-:Y:S02]  /*1470*/  VIADD R41, R31, 0xffffffe ;  /* 0x0ffffffe1f297836 */ /* 0x004fe40000000000 */
[----:B------:R-:W-:-:S04]  /*1480*/  IMAD.MOV.U32 R31, RZ, RZ, RZ ;  /* 0x000000ffff1f7224 */ /* 0x000fc800078e00ff */
[----:B------:R-:W0:Y:S02]  /*1490*/  F2I.FTZ.U32.TRUNC.NTZ R29, R41 ;  /* 0x00000029001d7305 */ /* 0x000e24000021f000 */
[----:B0-----:R-:W-:-:S05]  /*14a0*/  IADD3 R43, PT, PT, RZ, -R29, RZ ;  /* 0x8000001dff2b7210 */ /* 0x001fca0007ffe0ff */
[----:B------:R-:W-:-:S04]  /*14b0*/  IMAD R43, R43, UR71, RZ ;  /* 0x000000472b2b7c24 */ /* 0x000fc8000f8e02ff */
[----:B------:R-:W-:-:S06]  /*14c0*/  IMAD.HI.U32 R43, R29, R43, R28 ;  /* 0x0000002b1d2b7227 */ /* 0x000fcc00078e001c */
        /* <DEDUP_REMOVED lines=9> */
.L_x_808:
[----:B------:R-:W-:Y:S01]  /*1560*/  MOV R44, R42 ;  /* 0x0000002a002c7202 */ /* 0x000fe20000000f00 */
[----:B------:R-:W-:Y:S01]  /*1570*/  IMAD.MOV.U32 R48, RZ, RZ, R41 ;  /* 0x000000ffff307224 */ /* 0x000fe200078e0029 */
[----:B------:R-:W-:-:S07]  /*1580*/  MOV R46, 0x15a0 ;  /* 0x000015a0002e7802 */ /* 0x000fce0000000f00 */
[----:B01----:R-:W-:Y:S05]  /*1590*/  CALL.REL.NOINC `($__internal_61_$__cuda_sm20_rem_u64) ;  /* 0x0000002400ec7944 */ /* 0x003fea0003c00000 */
.L_x_809:
[----:B------:R-:W-:Y:S05]  /*15a0*/  BSYNC.RECONVERGENT B0 ;  /* 0x0000000000007941 */ /* 0x000fea0003800200 */
.L_x_807:
[----:B------:R-:W0:Y:S01]  /*15b0*/  LDC.64 R28, c[0x0][0x540] ;  /* 0x00015000ff1c7b82 */ /* 0x000e220000000a00 */
[----:B------:R-:W-:-:S04]  /*15c0*/  IADD3 R30, P0, PT, R30, UR36, RZ ;  /* 0x000000241e1e7c10 */ /* 0x000fc8000ff1e0ff */
[----:B------:R-:W-:-:S05]  /*15d0*/  IADD3.X R31, PT, PT, R31, UR37, RZ, P0, !PT ;  /* 0x000000251f1f7c10 */ /* 0x000fca00087fe4ff */
[----:B0-----:R3:W-:Y:S01]  /*15e0*/  STG.E.64 desc[UR76][R28.64], R30 ;  /* 0x0000001e1c007986 */ /* 0x0017e2000c101b4c */
[----:B------:R-:W-:Y:S05]  /*15f0*/  BRA `(.L_x_806) ;  /* 0x0000002000807947 */ /* 0x000fea0003800000 */
.L_x_800:
[----:B------:R-:W-:Y:S01]  /*1600*/  ISETP.GE.U32.AND P0, PT, R21, UR34, PT ;  /* 0x0000002215007c0c */ /* 0x000fe2000bf06070 */
[----:B------:R-:W-:Y:S03]  /*1610*/  BSSY.RECONVERGENT B0, `(.L_x_810) ;  /* 0x000010d000007945 */ /* 0x000fe60003800200 */
        /* <DEDUP_REMOVED lines=233> */
.L_x_812:
        /* <DEDUP_REMOVED lines=24> */
.L_x_814:
[----:B------:R-:W-:-:S07]  /*2630*/  MOV R46, 0x2650 ;  /* 0x00002650002e7802 */ /* 0x000fce0000000f00 */
[----:B01----:R-:W-:Y:S05]  /*2640*/  CALL.REL.NOINC `($__internal_61_$__cuda_sm20_rem_u64) ;  /* 0x0000001400c07944 */ /* 0x003fea0003c00000 */
[----:B------:R-:W-:Y:S02]  /*2650*/  MOV R28, R30 ;  /* 0x0000001e001c7202 */ /* 0x000fe40000000f00 */
[----:B------:R-:W-:-:S07]  /*2660*/  MOV R29, R31 ;  /* 0x0000001f001d7202 */ /* 0x000fce0000000f00 */
.L_x_815:
[----:B------:R-:W-:Y:S05]  /*2670*/  BSYNC.RECONVERGENT B1 ;  /* 0x0000000000017941 */ /* 0x000fea0003800200 */
.L_x_813:
[----:B------:R-:W2:Y:S01]  /*2680*/  LDCU.64 UR48, c[0x0][0x540] ;  /* 0x0000a800ff3077ac */ /* 0x000ea20008000a00 */
[----:B------:R-:W-:-:S04]  /*2690*/  IADD3 R28, P0, PT, R28, UR36, RZ ;  /* 0x000000241c1c7c10 */ /* 0x000fc8000ff1e0ff */
[----:B------:R-:W-:Y:S02]  /*26a0*/  IADD3.X R29, PT, PT, R29, UR37, RZ, P0, !PT ;  /* 0x000000251d1d7c10 */ /* 0x000fe400087fe4ff */
[----:B--2---:R-:W-:-:S05]  /*26b0*/  IADD3 R30, P1, PT, R47, UR48, RZ ;  /* 0x000000302f1e7c10 */ /* 0x004fca000ff3e0ff */
[----:B------:R-:W-:-:S05]  /*26c0*/  IMAD.X R31, RZ, RZ, UR49, P1 ;  /* 0x00000031ff1f7e24 */ /* 0x000fca00088e06ff */
[----:B------:R2:W-:Y:S03]  /*26d0*/  STG.E.64 desc[UR76][R30.64], R28 ;  /* 0x0000001c1e007986 */ /* 0x0005e6000c101b4c */
.L_x_811:
[----:B------:R-:W-:Y:S05]  /*26e0*/  BSYNC.RECONVERGENT B0 ;  /* 0x0000000000007941 */ /* 0x000fea0003800200 */
.L_x_810:
[----:B--2---:R-:W-:-:S04]  /*26f0*/  IADD3 R30, P1, PT, R20, R21, RZ ;  /* 0x00000015141e7210 */ /* 0x004fc80007f3e0ff */
[----:B------:R-:W-:Y:S02]  /*2700*/  ISETP.GE.U32.AND P0, PT, R30, UR34, PT ;  /* 0x000000221e007c0c */ /* 0x000fe4000bf06070 */
[----:B------:R-:W-:-:S04]  /*2710*/  IADD3.X R28, PT, PT, RZ, R23, RZ, P1, !PT ;  /* 0x00000017ff1c7210 */ /* 0x000fc80000ffe4ff */
        /* <DEDUP_REMOVED lines=233> */
.L_x_816:
        /* <DEDUP_REMOVED lines=24> */
.L_x_818:
[----:B------:R-:W-:Y:S02]  /*3730*/  MOV R44, R42 ;  /* 0x0000002a002c7202 */ /* 0x000fe40000000f00 */
[----:B------:R-:W-:Y:S02]  /*3740*/  MOV R48, R41 ;  /* 0x0000002900307202 */ /* 0x000fe40000000f00 */
[----:B------:R-:W-:-:S07]  /*3750*/  MOV R46, 0x3770 ;  /* 0x00003770002e7802 */ /* 0x000fce0000000f00 */
[----:B01----:R-:W-:Y:S05]  /*3760*/  CALL.REL.NOINC `($__internal_61_$__cuda_sm20_rem_u64) ;  /* 0x0000000400787944 */ /* 0x003fea0003c00000 */
[----:B------:R-:W-:Y:S01]  /*3770*/  IMAD.MOV.U32 R28, RZ, RZ, R30 ;  /* 0x000000ffff1c7224 */ /* 0x000fe200078e001e */
[----:B------:R-:W-:-:S07]  /*3780*/  MOV R29, R31 ;  /* 0x0000001f001d7202 */ /* 0x000fce0000000f00 */
.L_x_819:
[----:B------:R-:W-:Y:S05]  /*3790*/  BSYNC.RECONVERGENT B0 ;  /* 0x0000000000007941 */ /* 0x000fea0003800200 */
.L_x_817:
[----:B------:R-:W2:Y:S01]  /*37a0*/  LDCU.64 UR48, c[0x0][0x540] ;  /* 0x0000a800ff3077ac */ /* 0x000ea20008000a00 */
[----:B------:R-:W-:-:S04]  /*37b0*/  IADD3 R28, P0, PT, R28, UR36, RZ ;  /* 0x000000241c1c7c10 */ /* 0x000fc8000ff1e0ff */
[----:B------:R-:W-:Y:S02]  /*37c0*/  IADD3.X R29, PT, PT, R29, UR37, RZ, P0, !PT ;  /* 0x000000251d1d7c10 */ /* 0x000fe400087fe4ff */
[----:B--2---:R-:W-:-:S04]  /*37d0*/  IADD3 R30, P1, PT, R47, UR48, RZ ;  /* 0x000000302f1e7c10 */ /* 0x004fc8000ff3e0ff */
[----:B------:R-:W-:-:S05]  /*37e0*/  IADD3.X R31, PT, PT, RZ, UR49, RZ, P1, !PT ;  /* 0x00000031ff1f7c10 */ /* 0x000fca0008ffe4ff */
[----:B------:R2:W-:Y:S04]  /*37f0*/  STG.E.64 desc[UR76][R30.64], R28 ;  /* 0x0000001c1e007986 */ /* 0x0005e8000c101b4c */
.L_x_806:
        /* <DEDUP_REMOVED lines=8> */
        .weak           $__internal_60_$__cuda_sm20_div_s64
        .type           $__internal_60_$__cuda_sm20_div_s64,@function
        .size           $__internal_60_$__cuda_sm20_div_s64,($__internal_61_$__cuda_sm20_rem_u64 - $__internal_60_$__cuda_sm20_div_s64)
$__internal_60_$__cuda_sm20_div_s64:
[----:B------:R-:W-:-:S04]  /*3880*/  HFMA2 R37, -RZ, RZ, 0, 0 ;  /* 0x00000000ff257431 */ /* 0x000fc800000001ff */
        /* <DEDUP_REMOVED lines=28> */
[----:B------:R-:W-:-:S03]  /*3a50*/  IMAD.X R28, RZ, RZ, ~R28, P0 ;  /* 0x000000ffff1c7224 */ /* 0x000fc600000e0e1c */
[----:B------:R-:W-:Y:S01]  /*3a60*/  SEL R38, R38, UR5, !P1 ;  /* 0x0000000526267c07 */ /* 0x000fe2000c800000 */
[----:B------:R-:W-:-:S04]  /*3a70*/  IMAD.WIDE.U32 R26, P0, R27, R28, R26 ;  /* 0x0000001c1b1a7225 */ /* 0x000fc8000780001a */
[----:B------:R-:W-:-:S04]  /*3a80*/  IMAD.HI.U32 R46, R31, R28, RZ ;  /* 0x0000001c1f2e7227 */ /* 0x000fc800078e00ff */
[----:B------:R-:W-:-:S04]  /*3a90*/  IMAD.HI.U32 R26, P2, R31, R37, R26 ;  /* 0x000000251f1a7227 */ /* 0x000fc8000784001a */
[----:B------:R-:W-:Y:S01]  /*3aa0*/  IMAD R27, R31, R28, RZ ;  /* 0x0000001c1f1b7224 */ /* 0x000fe200078e02ff */
[----:B------:R-:W-:-:S04]  /*3ab0*/  IADD3.X R31, PT, PT, R46, R31, RZ, P0, !PT ;  /* 0x0000001f2e1f7210 */ /* 0x000fc800007fe4ff */
[----:B------:R-:W-:Y:S01]  /*3ac0*/  IADD3 R28, P3, PT, R27, R26, RZ ;  /* 0x0000001a1b1c7210 */ /* 0x000fe20007f7e0ff */
[----:B------:R-:W-:-:S03]  /*3ad0*/  IMAD.MOV.U32 R27, RZ, RZ, RZ ;  /* 0x000000ffff1b7224 */ /* 0x000fc600078e00ff */
[----:B------:R-:W-:Y:S01]  /*3ae0*/  IADD3.X R31, PT, PT, RZ, RZ, R31, P3, P2 ;  /* 0x000000ffff1f7210 */ /* 0x000fe20001fe441f */
[----:B------:R-:W-:-:S04]  /*3af0*/  IMAD.HI.U32 R26, R28, R29, RZ ;  /* 0x0000001d1c1a7227 */ /* 0x000fc800078e00ff */
        /* <DEDUP_REMOVED lines=23> */
[----:B------:R-:W-:-:S02]  /*3c70*/  ISETP.GE.U32.AND.EX P0, PT, R29, RZ, PT, P2 ;  /* 0x000000ff1d00720c */ /* 0x000fc40003f06120 */
[-C--:B------:R-:W-:Y:S02]  /*3c80*/  IADD3.X R29, PT, PT, RZ, R26.reuse, RZ, P3, !PT ;  /* 0x0000001aff1d7210 */ /* 0x080fe40001ffe4ff */
[----:B------:R-:W-:Y:S01]  /*3c90*/  SEL R28, R28, R31, P0 ;  /* 0x0000001f1c1c7207 */ /* 0x000fe20000000000 */
[----:B------:R-:W-:Y:S01]  /*3ca0*/  HFMA2 R31, -RZ, RZ, 0, 0 ;  /* 0x00000000ff1f7431 */ /* 0x000fe200000001ff */
[----:B------:R-:W-:Y:S02]  /*3cb0*/  SEL R29, R29, R26, P0 ;  /* 0x0000001a1d1d7207 */ /* 0x000fe40000000000 */
        /* <DEDUP_REMOVED lines=8> */
[----:B------:R-:W-:Y:S06]  /*3d40*/  RET.REL.NODEC R30 `(_ZN2at6native60_GLOBAL__N__fdc43544_27_DistributionRandomKernel_cu_f88cee4443distribution_elementwise_grid_stride_kernelImLi2EZZZNS0_9templates4cuda21random_from_to_kernelIPNS_17CUDAGeneratorImplEEEvRNS_18TensorIteratorBaseEmlT_ENKUlvE_clEvENKUlvE11_clEvEUlP24curandStatePhilox4_32_10E_ZNS1_27distribution_nullary_kernelImm10ulonglong2S7_SF_ZZZS5_IS7_EvS9_mlSA_ENKSB_clEvENKSC_clEvEUlmE_EEvS9_T2_RKT3_T4_EUlimE0_EEvlNS_15PhiloxCudaStateET1_SJ_) ;  /* 0xffffffc01eac7950 */ /* 0x000fec0003c3ffff */
        .weak           $__internal_61_$__cuda_sm20_rem_u64
        .type           $__internal_61_$__cuda_sm20_rem_u64,@function
        .size           $__internal_61_$__cuda_sm20_rem_u64,(.L_x_2277 - $__internal_61_$__cuda_sm20_rem_u64)
$__internal_61_$__cuda_sm20_rem_u64:
        /* <DEDUP_REMOVED lines=11> */
[----:B------:R-:W-:-:S03]  /*3e00*/  IADD3 R53, P0, PT, RZ, -R30, RZ ;  /* 0x8000001eff357210 */ /* 0x000fc60007f1e0ff */
[----:B------:R-:W-:Y:S02]  /*3e10*/  IMAD R31, R29, R43, R31 ;  /* 0x0000002b1d1f7224 */ /* 0x000fe400078e021f */
[----:B------:R-:W-:-:S03]  /*3e20*/  IMAD.HI.U32 R30, R28, R53, RZ ;  /* 0x000000351c1e7227 */ /* 0x000fc600078e00ff */
[----:B------:R-:W-:Y:S01]  /*3e30*/  IADD3.X R49, PT, PT, RZ, ~R31, RZ, P0, !PT ;  /* 0x8000001fff317210 */ /* 0x000fe200007fe4ff */
[----:B------:R-:W-:-:S04]  /*3e40*/  IMAD.MOV.U32 R31, RZ, RZ, R28 ;  /* 0x000000ffff1f7224 */ /* 0x000fc800078e001c */
        /* <DEDUP_REMOVED lines=9> */
[----:B------:R-:W-:-:S03]  /*3ee0*/  IADD3 R29, P0, PT, RZ, -R28, RZ ;  /* 0x8000001cff1d7210 */ /* 0x000fc60007f1e0ff */
[----:B------:R-:W-:Y:S02]  /*3ef0*/  IMAD R28, R49, R43, R30 ;  /* 0x0000002b311c7224 */ /* 0x000fe400078e021e */
[----:B------:R-:W-:-:S03]  /*3f00*/  IMAD.HI.U32 R30, R31, R29, RZ ;  /* 0x0000001d1f1e7227 */ /* 0x000fc600078e00ff */
[----:B------:R-:W-:-:S05]  /*3f10*/  IADD3.X R28, PT, PT, RZ, ~R28, RZ, P0, !PT ;  /* 0x8000001cff1c7210 */ /* 0x000fca00007fe4ff */
[----:B------:R-:W-:-:S04]  /*3f20*/  IMAD.WIDE.U32 R30, P0, R31, R28, R30 ;  /* 0x0000001c1f1e7225 */ /* 0x000fc8000780001e */
[C---:B------:R-:W-:Y:S02]  /*3f30*/  IMAD R50, R49.reuse, R28, RZ ;  /* 0x0000001c31327224 */ /* 0x040fe400078e02ff */
[----:B------:R-:W-:-:S04]  /*3f40*/  IMAD.HI.U32 R31, P1, R49, R29, R30 ;  /* 0x0000001d311f7227 */ /* 0x000fc8000782001e */
[----:B------:R-:W-:Y:S02]  /*3f50*/  HFMA2 R29, -RZ, RZ, 0, 0 ;  /* 0x00000000ff1d7431 */ /* 0x000fe400000001ff */
        /* <DEDUP_REMOVED lines=9> */
[----:B------:R-:W-:-:S04]  /*3ff0*/  IADD3 R50, P1, PT, R31, R28, RZ ;  /* 0x0000001c1f327210 */ /* 0x000fc80007f3e0ff */
[----:B------:R-:W-:Y:S01]  /*4000*/  IADD3.X R30, PT, PT, R30, RZ, RZ, P0, !PT ;  /* 0x000000ff1e1e7210 */ /* 0x000fe200007fe4ff */
[----:B------:R-:W-:-:S04]  /*4010*/  IMAD.WIDE.U32 R28, R50, R43, RZ ;  /* 0x0000002b321c7225 */ /* 0x000fc800078e00ff */
[----:B------:R-:W-:Y:S01]  /*4020*/  IMAD.X R30, RZ, RZ, R30, P1 ;  /* 0x000000ffff1e7224 */ /* 0x000fe200008e061e */
[----:B------:R-:W-:Y:S01]  /*4030*/  IADD3 R52, P1, PT, -R28, R44, RZ ;  /* 0x0000002c1c347210 */ /* 0x000fe20007f3e1ff */
[----:B------:R-:W-:-:S03]  /*4040*/  IMAD R50, R50, R45, R29 ;  /* 0x0000002d32327224 */ /* 0x000fc600078e021d */
[-C--:B------:R-:W-:Y:S01]  /*4050*/  ISETP.GE.U32.AND P0, PT, R52, R43.reuse, PT ;  /* 0x0000002b3400720c */ /* 0x080fe20003f06070 */
[----:B------:R-:W-:-:S05]  /*4060*/  IMAD R29, R30, R43, R50 ;  /* 0x0000002b1e1d7224 */ /* 0x000fca00078e0232 */
[----:B------:R-:W-:Y:S01]  /*4070*/  IADD3.X R30, PT, PT, ~R29, R48, RZ, P1, !PT ;  /* 0x000000301d1e7210 */ /* 0x000fe20000ffe5ff */
[----:B------:R-:W-:Y:S01]  /*4080*/  HFMA2 R29, -RZ, RZ, 0, 0 ;  /* 0x00000000ff1d7431 */ /* 0x000fe200000001ff */
[----:B------:R-:W-:Y:S02]  /*4090*/  IADD3 R28, P1, PT, -R43, R52, RZ ;  /* 0x000000342b1c7210 */ /* 0x000fe40007f3e1ff */
[----:B------:R-:W-:Y:S02]  /*40a0*/  ISETP.GE.U32.AND.EX P0, PT, R30, R45, PT, P0 ;  /* 0x0000002d1e00720c */ /* 0x000fe40003f06100 */
[----:B------:R-:W-:Y:S02]  /*40b0*/  IADD3.X R44, PT, PT, ~R45, R30, RZ, P1, !PT ;  /* 0x0000001e2d2c7210 */ /* 0x000fe40000ffe5ff */
[----:B------:R-:W-:Y:S02]  /*40c0*/  SEL R28, R28, R52, P0 ;  /* 0x000000341c1c7207 */ /* 0x000fe40000000000 */
[----:B------:R-:W-:-:S02]  /*40d0*/  SEL R44, R44, R30, P0 ;  /* 0x0000001e2c2c7207 */ /* 0x000fc40000000000 */
[----:B------:R-:W-:Y:S02]  /*40e0*/  ISETP.GE.U32.AND P0, PT, R28, R43, PT ;  /* 0x0000002b1c00720c */ /* 0x000fe40003f06070 */
[CC--:B------:R-:W-:Y:S02]  /*40f0*/  IADD3 R30, P2, PT, -R43.reuse, R28.reuse, RZ ;  /* 0x0000001c2b1e7210 */ /* 0x0c0fe40007f5e1ff */
[C---:B------:R-:W-:Y:S02]  /*4100*/  ISETP.GE.U32.AND.EX P0, PT, R44.reuse, R45, PT, P0 ;  /* 0x0000002d2c00720c */ /* 0x040fe40003f06100 */
[----:B------:R-:W-:Y:S01]  /*4110*/  ISETP.NE.U32.AND P1, PT, R43, RZ, PT ;  /* 0x000000ff2b00720c */ /* 0x000fe20003f25070 */
[----:B------:R-:W-:Y:S01]  /*4120*/  IMAD.X R31, R44, 0x1, ~R45, P2 ;  /* 0x000000012c1f7824 */ /* 0x000fe200010e0e2d */
[----:B------:R-:W-:Y:S02]  /*4130*/  SEL R30, R30, R28, P0 ;  /* 0x0000001c1e1e7207 */ /* 0x000fe40000000000 */
[----:B------:R-:W-:-:S02]  /*4140*/  MOV R28, R46 ;  /* 0x0000002e001c7202 */ /* 0x000fc40000000f00 */
[----:B------:R-:W-:Y:S02]  /*4150*/  ISETP.NE.AND.EX P1, PT, R45, RZ, PT, P1 ;  /* 0x000000ff2d00720c */ /* 0x000fe40003f25310 */
[----:B------:R-:W-:Y:S02]  /*4160*/  SEL R31, R31, R44, P0 ;  /* 0x0000002c1f1f7207 */ /* 0x000fe40000000000 */
[----:B------:R-:W-:Y:S02]  /*4170*/  SEL R30, R30, 0xffffffff, P1 ;  /* 0xffffffff1e1e7807 */ /* 0x000fe40000800000 */
[----:B------:R-:W-:Y:S01]  /*4180*/  SEL R31, R31, 0xffffffff, P1 ;  /* 0xffffffff1f1f7807 */ /* 0x000fe20000800000 */
[----:B------:R-:W-:Y:S06]  /*4190*/  RET.REL.NODEC R28 `(_ZN2at6native60_GLOBAL__N__fdc43544_27_DistributionRandomKernel_cu_f88cee4443distribution_elementwise_grid_stride_kernelImLi2EZZZNS0_9templates4cuda21random_from_to_kernelIPNS_17CUDAGeneratorImplEEEvRNS_18TensorIteratorBaseEmlT_ENKUlvE_clEvENKUlvE11_clEvEUlP24curandStatePhilox4_32_10E_ZNS1_27distribution_nullary_kernelImm10ulonglong2S7_SF_ZZZS5_IS7_EvS9_mlSA_ENKSB_clEvENKSC_clEvEUlmE_EEvS9_T2_RKT3_T4_EUlimE0_EEvlNS_15PhiloxCudaStateET1_SJ_) ;  /* 0xffffffbc1c987950 */ /* 0x000fec0003c3ffff */
.L_x_821:
        /* <DEDUP_REMOVED lines=14> */
.L_x_2277:


//--------------------- .text._ZN2at6native60_GLOBAL__N__fdc43544_27_DistributionRandomKernel_cu_f88cee4443distribution_elementwise_grid_stride_kernelImLi2EZZZNS0_9templates4cuda21random_from_to_kernelIPNS_17CUDAGeneratorImplEEEvRNS_18TensorIteratorBaseEmlT_ENKUlvE_clEvENKUlvE11_clEvEUlP24curandStatePhilox4_32_10E_ZNS1_27distribution_nullary_kernelImm10ulonglong2S7_SF_ZZZS5_IS7_EvS9_mlSA_ENKSB_clEvENKSC_clEvEUlmE_EEvS9_T2_RKT3_T4_EUlimE_EEvlNS_15PhiloxCudaStateET1_SJ_ --------------------------
	.section	.text._ZN2at6native60_GLOBAL__N__fdc43544_27_DistributionRandomKernel_cu_f88cee4443distribution_elementwise_grid_stride_kernelImLi2EZZZNS0_9templates4cuda21random_from_to_kernelIPNS_17CUDAGeneratorImplEEEvRNS_18TensorIteratorBaseEmlT_ENKUlvE_clEvENKUlvE11_clEvEUlP24curandStatePhilox4_32_10E_ZNS1_27distribution_nullary_kernelImm10ulonglong2S7_SF_ZZZS5_IS7_EvS9_mlSA_ENKSB_clEvENKSC_clEvEUlmE_EEvS9_T2_RKT3_T4_EUlimE_EEvlNS_15PhiloxCudaStateET1_SJ_,"ax",@progbits
	.align	128
.text._ZN2at6native60_GLOBAL__N__fdc43544_27_DistributionRandomKernel_cu_f88cee4443distribution_elementwise_grid_stride_kernelImLi2EZZZNS0_9templates4cuda21random_from_to_kernelIPNS_17CUDAGeneratorImplEEEvRNS_18TensorIteratorBaseEmlT_ENKUlvE_clEvENKUlvE11_clEvEUlP24curandStatePhilox4_32_10E_ZNS1_27distribution_nullary_kernelImm10ulonglong2S7_SF_ZZZS5_IS7_EvS9_mlSA_ENKSB_clEvENKSC_clEvEUlmE_EEvS9_T2_RKT3_T4_EUlimE_EEvlNS_15PhiloxCudaStateET1_SJ_:
        .type           _ZN2at6native60_GLOBAL__N__fdc43544_27_DistributionRandomKernel_cu_f88cee4443distribution_elementwise_grid_stride_kernelImLi2EZZZNS0_9templates4cuda21random_from_to_kernelIPNS_17CUDAGeneratorImplEEEvRNS_18TensorIteratorBaseEmlT_ENKUlvE_clEvENKUlvE11_clEvEUlP24curandStatePhilox4_32_10E_ZNS1_27distribution_nullary_kernelImm10ulonglong2S7_SF_ZZZS5_IS7_EvS9_mlSA_ENKSB_clEvENKSC_clEvEUlmE_EEvS9_T2_RKT3_T4_EUlimE_EEvlNS_15PhiloxCudaStateET1_SJ_,@function
        .size           _ZN2at6native60_GLOBAL__N__fdc43544_27_DistributionRandomKernel_cu_f88cee4443distribution_elementwise_grid_stride_kernelImLi2EZZZNS0_9templates4cuda21random_from_to_kernelIPNS_17CUDAGeneratorImplEEEvRNS_18TensorIteratorBaseEmlT_ENKUlvE_clEvENKUlvE11_clEvEUlP24curandStatePhilox4_32_10E_ZNS1_27distribution_nullary_kernelImm10ulonglong2S7_SF_ZZZS5_IS7_EvS9_mlSA_ENKSB_clEvENKSC_clEvEUlmE_EEvS9_T2_RKT3_T4_EUlimE_EEvlNS_15PhiloxCudaStateET1_SJ_,(.L_x_2280 - _ZN2at6native60_GLOBAL__N__fdc43544_27_DistributionRandomKernel_cu_f88cee4443distribution_elementwise_grid_stride_kernelImLi2EZZZNS0_9templates4cuda21random_from_to_kernelIPNS_17CUDAGeneratorImplEEEvRNS_18TensorIteratorBaseEmlT_ENKUlvE_clEvENKUlvE11_clEvEUlP24curandStatePhilox4_32_10E_ZNS1_27distribution_nullary_kernelImm10ulonglong2S7_SF_ZZZS5_IS7_EvS9_mlSA_ENKSB_clEvENKSC_clEvEUlmE_EEvS9_T2_RKT3_T4_EUlimE_EEvlNS_15PhiloxCudaStateET1_SJ_)
        .other          _ZN2at6native60_GLOBAL__N__fdc43544_27_DistributionRandomKernel_cu_f88cee4443distribution_elementwise_grid_stride_kernelImLi2EZZZNS0_9templates4cuda21random_from_to_kernelIPNS_17CUDAGeneratorImplEEEvRNS_18TensorIteratorBaseEmlT_ENKUlvE_clEvENKUlvE11_clEvEUlP24curandStatePhilox4_32_10E_ZNS1_27distribution_nullary_kernelImm10ulonglong2S7_SF_ZZZS5_IS7_EvS9_mlSA_ENKSB_clEvENKSC_clEvEUlmE_EEvS9_T2_RKT3_T4_EUlimE_EEvlNS_15PhiloxCudaStateET1_SJ_,@"STO_CUDA_ENTRY STV_DEFAULT"
_ZN2at6native60_GLOBAL__N__fdc43544_27_DistributionRandomKernel_cu_f88cee4443distribution_elementwise_grid_stride_kernelImLi2EZZZNS0_9templates4cuda21random_from_to_kernelIPNS_17CUDAGeneratorImplEEEvRNS_18TensorIteratorBaseEmlT_ENKUlvE_clEvENKUlvE11_clEvEUlP24curandStatePhilox4_32_10E_ZNS1_27distribution_nullary_kernelImm10ulonglong2S7_SF_ZZZS5_IS7_EvS9_mlSA_ENKSB_clEvENKSC_clEvEUlmE_EEvS9_T2_RKT3_T4_EUlimE_EEvlNS_15PhiloxCudaStateET1_SJ_:
        /* <DEDUP_REMOVED lines=113> */
.L_x_822:
[----:B------:R-:W-:-:S07]  /*0710*/  MOV R38, 0x730 ;  /* 0x0000073000267802 */ /* 0x000fce0000000f00 */
[----:B------:R-:W-:Y:S05]  /*0720*/  CALL.REL.NOINC `($__internal_62_$__cuda_sm20_div_s64) ;  /* 0x0000000800f07944 */ /* 0x000fea0003c00000 */
.L_x_823:
        /* <DEDUP_REMOVED lines=19> */
.L_x_837:
[----:B------:R-:W-:Y:S01]  /*0860*/  IADD3 R0, PT, PT, R0, 0x1, RZ ;  /* 0x0000000100007810 */ /* 0x000fe20007ffe0ff */
[----:B------:R-:W-:Y:S03]  /*0870*/  BSSY.RECONVERGENT B0, `(.L_x_824) ;  /* 0x000000c000007945 */ /* 0x000fe60003800200 */
[C---:B------:R-:W-:Y:S01]  /*0880*/  ISETP.NE.AND P0, PT, R0.reuse, RZ, PT ;  /* 0x000000ff0000720c */ /* 0x040fe20003f05270 */
[----:B------:R-:W-:-:S12]  /*0890*/  IMAD.WIDE.U32 R40, R0, -0x2daee0ad, RZ ;  /* 0xd2511f5300287825 */ /* 0x000fd800078e00ff */
[----:B-12---:R-:W-:Y:S05]  /*08a0*/  @P0 BRA `(.L_x_825) ;  /* 0x0000000000200947 */ /* 0x006fea0003800000 */
        /* <DEDUP_REMOVED lines=8> */
.L_x_825:
[----:B01234-:R-:W-:Y:S05]  /*0930*/  BSYNC.RECONVERGENT B0 ;  /* 0x0000000000007941 */ /* 0x01ffea0003800200 */
.L_x_824:
        /* <DEDUP_REMOVED lines=51> */
.L_x_826:
        /* <DEDUP_REMOVED lines=9> */
.L_x_827:
[----:B------:R-:W0:Y:S01]  /*0d00*/  LDC R45, c[0x0][0x3b8] ;  /* 0x0000ee00ff2d7b82 */ /* 0x000e220000000800 */
[----:B------:R-:W-:Y:S01]  /*0d10*/  ISETP.GE.U32.AND P0, PT, R21, UR14, PT ;  /* 0x0000000e15007c0c */ /* 0x000fe2000bf06070 */
[----:B------:R-:W-:Y:S03]  /*0d20*/  BSSY.RECONVERGENT B0, `(.L_x_828) ;  /* 0x0000027000007945 */ /* 0x000fe60003800200 */
[----:B------:R-:W-:-:S03]  /*0d30*/  ISETP.GE.AND.EX P0, PT, R33, UR15, PT, P0 ;  /* 0x0000000f21007c0c */ /* 0x000fc6000bf06300 */
[----:B------:R-:W1:Y:S10]  /*0d40*/  LDC R47, c[0x0][0x3bc] ;  /* 0x0000ef00ff2f7b82 */ /* 0x000e740000000800 */
        /* <DEDUP_REMOVED lines=25> */
.L_x_831:
[----:B------:R-:W-:-:S07]  /*0ee0*/  MOV R46, 0xf00 ;  /* 0x00000f00002e7802 */ /* 0x000fce0000000f00 */
[----:B01----:R-:W-:Y:S05]  /*0ef0*/  CALL.REL.NOINC `($__internal_63_$__cuda_sm20_rem_u64) ;  /* 0x0000000800347944 */ /* 0x003fea0003c00000 */
[----:B------:R-:W-:Y:S01]  /*0f00*/  IMAD.MOV.U32 R28, RZ, RZ, R30 ;  /* 0x000000ffff1c7224 */ /* 0x000fe200078e001e */
[----:B------:R-:W-:-:S07]  /*0f10*/  MOV R29, R31 ;  /* 0x0000001f001d7202 */ /* 0x000fce0000000f00 */
.L_x_832:
[----:B------:R-:W-:Y:S05]  /*0f20*/  BSYNC.RECONVERGENT B1 ;  /* 0x0000000000017941 */ /* 0x000fea0003800200 */
.L_x_830:
[----:B------:R-:W-:Y:S01]  /*0f30*/  IMAD R44, R21, UR10, RZ ;  /* 0x0000000a152c7c24 */ /* 0x000fe2000f8e02ff */
[----:B------:R-:W-:-:S04]  /*0f40*/  IADD3 R30, P0, PT, R28, UR8, RZ ;  /* 0x000000081c1e7c10 */ /* 0x000fc8000ff1e0ff */
[C---:B------:R-:W-:Y:S02]  /*0f50*/  IADD3 R28, P1, PT, R44.reuse, UR12, RZ ;  /* 0x0000000c2c1c7c10 */ /* 0x040fe4000ff3e0ff */
[----:B------:R-:W-:Y:S02]  /*0f60*/  IADD3.X R31, PT, PT, R29, UR9, RZ, P0, !PT ;  /* 0x000000091d1f7c10 */ /* 0x000fe400087fe4ff */
[----:B------:R-:W-:-:S05]  /*0f70*/  LEA.HI.X.SX32 R29, R44, UR13, 0x1, P1 ;  /* 0x0000000d2c1d7c11 */ /* 0x000fca00088f0eff */
[----:B------:R2:W-:Y:S04]  /*0f80*/  STG.E.64 desc[UR6][R28.64], R30 ;  /* 0x0000001e1c007986 */ /* 0x0005e8000c101b06 */
.L_x_829:
[----:B------:R-:W-:Y:S05]  /*0f90*/  BSYNC.RECONVERGENT B0 ;  /* 0x0000000000007941 */ /* 0x000fea0003800200 */
.L_x_828:
[----:B------:R-:W-:-:S04]  /*0fa0*/  IADD3 R48, P1, PT, R20, R21, RZ ;  /* 0x0000001514307210 */ /* 0x000fc80007f3e0ff */
[----:B------:R-:W-:Y:S01]  /*0fb0*/  ISETP.GE.U32.AND P0, PT, R48, UR14, PT ;  /* 0x0000000e30007c0c */ /* 0x000fe2000bf06070 */
[----:B--2---:R-:W-:-:S05]  /*0fc0*/  IMAD.X R28, RZ, RZ, R33, P1 ;  /* 0x000000ffff1c7224 */ /* 0x004fca00008e0621 */
[----:B------:R-:W-:-:S13]  /*0fd0*/  ISETP.GE.AND.EX P0, PT, R28, UR15, PT, P0 ;  /* 0x0000000f1c007c0c */ /* 0x000fda000bf06300 */
[----:B------:R-:W-:Y:S05]  /*0fe0*/  @P0 BRA `(.L_x_833) ;  /* 0x0000000000940947 */ /* 0x000fea0003800000 */
[----:B------:R-:W-:Y:S01]  /*0ff0*/  LOP3.LUT R28, R42, UR4, RZ, 0xfc, !PT ;  /* 0x000000042a1c7c12 */ /* 0x000fe2000f8efcff */
[----:B------:R-:W-:Y:S01]  /*1000*/  IMAD R48, R48, UR10, RZ ;  /* 0x0000000a30307c24 */ /* 0x000fe2000f8e02ff */
[----:B------:R-:W-:Y:S02]  /*1010*/  BSSY.RECONVERGENT B0, `(.L_x_834) ;  /* 0x000001d000007945 */ /* 0x000fe40003800200 */
[----:B------:R-:W-:Y:S02]  /*1020*/  ISETP.NE.U32.AND P0, PT, R28, RZ, PT ;  /* 0x000000ff1c00720c */ /* 0x000fe40003f05070 */
[----:B------:R-:W-:-:S11]  /*1030*/  SHF.R.S32.HI R49, RZ, 0x1f, R48 ;  /* 0x0000001fff317819 */ /* 0x000fd60000011430 */
[----:B------:R-:W-:Y:S05]  /*1040*/  @P0 BRA `(.L_x_835) ;  /* 0x00000000004c0947 */ /* 0x000fea0003800000 */
[----:B------:R-:W2:Y:S01]  /*1050*/  I2F.U32.RP R30, UR5 ;  /* 0x00000005001e7d06 */ /* 0x000ea20008209000 */
[----:B------:R-:W-:Y:S01]  /*1060*/  IMAD.MOV.U32 R28, RZ, RZ, RZ ;  /* 0x000000ffff1c7224 */ /* 0x000fe200078e00ff */
[----:B------:R-:W-:-:S06]  /*1070*/  ISETP.NE.U32.AND P1, PT, RZ, UR5, PT ;  /* 0x00000005ff007c0c */ /* 0x000fcc000bf25070 */
[----:B--2---:R-:W2:Y:S02]  /*1080*/  MUFU.RCP R30, R30 ;  /* 0x0000001e001e7308 */ /* 0x004ea40000001000 */
[----:B--2---:R-:W-:-:S06]  /*1090*/  VIADD R29, R30, 0xffffffe ;  /* 0x0ffffffe1e1d7836 */ /* 0x004fcc0000000000 */
[----:B------:R-:W2:Y:S02]  /*10a0*/  F2I.FTZ.U32.TRUNC.NTZ R29, R29 ;  /* 0x0000001d001d7305 */ /* 0x000ea4000021f000 */
[----:B--2---:R-:W-:-:S05]  /*10b0*/  IADD3 R31, PT, PT, RZ, -R29, RZ ;  /* 0x8000001dff1f7210 */ /* 0x004fca0007ffe0ff */
[----:B------:R-:W-:-:S04]  /*10c0*/  IMAD R31, R31, UR5, RZ ;  /* 0x000000051f1f7c24 */ /* 0x000fc8000f8e02ff */
[----:B------:R-:W-:-:S04]  /*10d0*/  IMAD.HI.U32 R28, R29, R31, R28 ;  /* 0x0000001f1d1c7227 */ /* 0x000fc800078e001c */
[----:B------:R-:W-:Y:S02]  /*10e0*/  IMAD.MOV.U32 R29, RZ, RZ, RZ ;  /* 0x000000ffff1d7224 */ /* 0x000fe400078e00ff */
[----:B------:R-:W-:-:S04]  /*10f0*/  IMAD.HI.U32 R28, R28, R43, RZ ;  /* 0x0000002b1c1c7227 */ /* 0x000fc800078e00ff */
[----:B------:R-:W-:-:S04]  /*1100*/  IMAD.MOV R28, RZ, RZ, -R28 ;  /* 0x000000ffff1c7224 */ /* 0x000fc800078e0a1c */
[----:B------:R-:W-:-:S05]  /*1110*/  IMAD R28, R28, UR5, R43 ;  /* 0x000000051c1c7c24 */ /* 0x000fca000f8e022b */
[----:B------:R-:W-:-:S13]  /*1120*/  ISETP.GE.U32.AND P0, PT, R28, UR5, PT ;  /* 0x000000051c007c0c */ /* 0x000fda000bf06070 */
[----:B------:R-:W-:-:S04]  /*1130*/  @P0 IADD3 R28, PT, PT, R28, -UR5, RZ ;  /* 0x800000051c1c0c10 */ /* 0x000fc8000fffe0ff */
[----:B------:R-:W-:-:S13]  /*1140*/  ISETP.GE.U32.AND P0, PT, R28, UR5, PT ;  /* 0x000000051c007c0c */ /* 0x000fda000bf06070 */
[----:B------:R-:W-:Y:S01]  /*1150*/  @P0 VIADD R28, R28, -UR5 ;  /* 0x800000051c1c0c36 */ /* 0x000fe20008000000 */
[----:B------:R-:W-:Y:S01]  /*1160*/  @!P1 LOP3.LUT R28, RZ, UR5, RZ, 0x33, !PT ;  /* 0x00000005ff1c9c12 */ /* 0x000fe2000f8e33ff */
[----:B------:R-:W-:Y:S06]  /*1170*/  BRA `(.L_x_836) ;  /* 0x0000000000187947 */ /* 0x000fec0003800000 */
.L_x_835:
[----:B------:R-:W-:Y:S01]  /*1180*/  MOV R44, R43 ;  /* 0x0000002b002c7202 */ /* 0x000fe20000000f00 */
[----:B------:R-:W-:Y:S01]  /*1190*/  IMAD.MOV.U32 R50, RZ, RZ, R42 ;  /* 0x000000ffff327224 */ /* 0x000fe200078e002a */
[----:B------:R-:W-:-:S07]  /*11a0*/  MOV R46, 0x11c0 ;  /* 0x000011c0002e7802 */ /* 0x000fce0000000f00 */
[----:B01----:R-:W-:Y:S05]  /*11b0*/  CALL.REL.NOINC `($__internal_63_$__cuda_sm20_rem_u64) ;  /* 0x0000000400847944 */ /* 0x003fea0003c00000 */
[----:B------:R-:W-:Y:S01]  /*11c0*/  IMAD.MOV.U32 R28, RZ, RZ, R30 ;  /* 0x000000ffff1c7224 */ /* 0x000fe200078e001e */
[----:B------:R-:W-:-:S07]  /*11d0*/  MOV R29, R31 ;  /* 0x0000001f001d7202 */ /* 0x000fce0000000f00 */
.L_x_836:
[----:B------:R-:W-:Y:S05]  /*11e0*/  BSYNC.RECONVERGENT B0 ;  /* 0x0000000000007941 */ /* 0x000fea0003800200 */
.L_x_834:
[----:B------:R-:W-:Y:S02]  /*11f0*/  IADD3 R48, P1, PT, R48, UR12, RZ ;  /* 0x0000000c30307c10 */ /* 0x000fe4000ff3e0ff */
[----:B------:R-:W-:Y:S02]  /*1200*/  IADD3 R28, P0, PT, R28, UR8, RZ ;  /* 0x000000081c1c7c10 */ /* 0x000fe4000ff1e0ff */
[----:B------:R-:W-:Y:S02]  /*1210*/  IADD3.X R49, PT, PT, R49, UR13, RZ, P1, !PT ;  /* 0x0000000d31317c10 */ /* 0x000fe40008ffe4ff */
[----:B------:R-:W-:-:S05]  /*1220*/  IADD3.X R29, PT, PT, R29, UR9, RZ, P0, !PT ;  /* 0x000000091d1d7c10 */ /* 0x000fca00087fe4ff */
[----:B------:R2:W-:Y:S04]  /*1230*/  STG.E.64 desc[UR6][R48.64], R28 ;  /* 0x0000001c30007986 */ /* 0x0005e8000c101b06 */
.L_x_833:
[----:B------:R-:W-:Y:S01]  /*1240*/  IADD3 R21, P0, PT, R34, R21, RZ ;  /* 0x0000001522157210 */ /* 0x000fe20007f1e0ff */
[----:B------:R-:W-:Y:S05]  /*1250*/  WARPSYNC.ALL ;  /* 0x0000000000007948 */ /* 0x000fea0003800000 */
[----:B------:R-:W-:Y:S01]  /*1260*/  IMAD.X R33, RZ, RZ, R33, P0 ;  /* 0x000000ffff217224 */ /* 0x000fe200000e0621 */
        /* <DEDUP_REMOVED lines=8> */
        .weak           $__internal_62_$__cuda_sm20_div_s64
        .type           $__internal_62_$__cuda_sm20_div_s64,@function
        .size           $__internal_62_$__cuda_sm20_div_s64,($__internal_63_$__cuda_sm20_rem_u64 - $__internal_62_$__cuda_sm20_div_s64)
$__internal_62_$__cuda_sm20_div_s64:
        /* <DEDUP_REMOVED lines=52> */
[----:B------:R-:W-:Y:S01]  /*1630*/  IADD3 R25, P2, PT, -R34, R43, RZ ;  /* 0x0000002b22197210 */ /* 0x000fe20007f5e1ff */
[----:B------:R-:W-:Y:S01]  /*1640*/  IMAD.X R28, R29, 0x1, ~R26, P0 ;  /* 0x000000011d1c7824 */ /* 0x000fe200000e0e1a */
[----:B------:R-:W-:Y:S02]  /*1650*/  ISETP.GE.U32.AND P0, PT, R43, R34, PT ;  /* 0x000000222b00720c */ /* 0x000fe40003f06070 */
[----:B------:R-:W-:Y:S02]  /*1660*/  IADD3.X R26, PT, PT, RZ, R41, RZ, P3, !PT ;  /* 0x00000029ff1a7210 */ /* 0x000fe40001ffe4ff */
        /* <DEDUP_REMOVED lines=11> */
[----:B------:R-:W-:-:S03]  /*1720*/  HFMA2 R39, -RZ, RZ, 0, 0 ;  /* 0x00000000ff277431 */ /* 0x000fc600000001ff */
        /* <DEDUP_REMOVED lines=9> */
[----:B------:R-:W-:Y:S06]  /*17c0*/  RET.REL.NODEC R38 `(_ZN2at6native60_GLOBAL__N__fdc43544_27_DistributionRandomKernel_cu_f88cee4443distribution_elementwise_grid_stride_kernelImLi2EZZZNS0_9templates4cuda21random_from_to_kernelIPNS_17CUDAGeneratorImplEEEvRNS_18TensorIteratorBaseEmlT_ENKUlvE_clEvENKUlvE11_clEvEUlP24curandStatePhilox4_32_10E_ZNS1_27distribution_nullary_kernelImm10ulonglong2S7_SF_ZZZS5_IS7_EvS9_mlSA_ENKSB_clEvENKSC_clEvEUlmE_EEvS9_T2_RKT3_T4_EUlimE_EEvlNS_15PhiloxCudaStateET1_SJ_) ;  /* 0xffffffe8260c7950 */ /* 0x000fec0003c3ffff */
        .weak           $__internal_63_$__cuda_sm20_rem_u64
        .type           $__internal_63_$__cuda_sm20_rem_u64,@function
        .size           $__internal_63_$__cuda_sm20_rem_u64,(.L_x_2280 - $__internal_63_$__cuda_sm20_rem_u64)
$__internal_63_$__cuda_sm20_rem_u64:
        /* <DEDUP_REMOVED lines=13> */
[----:B------:R-:W-:-:S04]  /*18a0*/  IMAD.HI.U32 R30, R28, R51, RZ ;  /* 0x000000331c1e7227 */ /* 0x000fc800078e00ff */
[----:B------:R-:W-:Y:S02]  /*18b0*/  IMAD.X R53, RZ, RZ, ~R31, P0 ;  /* 0x000000ffff357224 */ /* 0x000fe400000e0e1f */
[----:B------:R-:W-:Y:S02]  /*18c0*/  IMAD.MOV.U32 R31, RZ, RZ, R28 ;  /* 0x000000ffff1f7224 */ /* 0x000fe400078e001c */
        /* <DEDUP_REMOVED lines=18> */
[----:B------:R-:W-:Y:S01]  /*19f0*/  IMAD.MOV.U32 R29, RZ, RZ, RZ ;  /* 0x000000ffff1d7224 */ /* 0x000fe200078e00ff */
[----:B------:R-:W-:Y:S01]  /*1a00*/  IADD3.X R31, PT, PT, R28, R51, RZ, P0, !PT ;  /* 0x000000331c1f7210 */ /* 0x000fe200007fe4ff */
        /* <DEDUP_REMOVED lines=14> */
[----:B------:R-:W-:Y:S02]  /*1af0*/  IADD3.X R30, PT, PT, ~R29, R50, RZ, P1, !PT ;  /* 0x000000321d1e7210 */ /* 0x000fe40000ffe5ff */
[C---:B------:R-:W-:Y:S02]  /*1b00*/  IADD3 R28, P1, PT, -R45.reuse, R31, RZ ;  /* 0x0000001f2d1c7210 */ /* 0x040fe40007f3e1ff */
[C---:B------:R-:W-:Y:S02]  /*1b10*/  ISETP.GE.U32.AND.EX P0, PT, R30.reuse, R47, PT, P0 ;  /* 0x0000002f1e00720c */ /* 0x040fe40003f06100 */
[----:B------:R-:W-:Y:S01]  /*1b20*/  MOV R29, 0x0 ;  /* 0x00000000001d7802 */ /* 0x000fe20000000f00 */
[----:B------:R-:W-:Y:S01]  /*1b30*/  IMAD.X R44, R30, 0x1, ~R47, P1 ;  /* 0x000000011e2c7824 */ /* 0x000fe200008e0e2f */
[----:B------:R-:W-:Y:S02]  /*1b40*/  SEL R28, R28, R31, P0 ;  /* 0x0000001f1c1c7207 */ /* 0x000fe40000000000 */
[----:B------:R-:W-:-:S02]  /*1b50*/  ISETP.NE.U32.AND P1, PT, R45, RZ, PT ;  /* 0x000000ff2d00720c */ /* 0x000fc40003f25070 */
[----:B------:R-:W-:Y:S02]  /*1b60*/  SEL R44, R44, R30, P0 ;  /* 0x0000001e2c2c7207 */ /* 0x000fe40000000000 */
[----:B------:R-:W-:Y:S02]  /*1b70*/  ISETP.GE.U32.AND P0, PT, R28, R45, PT ;  /* 0x0000002d1c00720c */ /* 0x000fe40003f06070 */
[----:B------:R-:W-:Y:S02]  /*1b80*/  IADD3 R30, P2, PT, -R45, R28, RZ ;  /* 0x0000001c2d1e7210 */ /* 0x000fe40007f5e1ff */
[----:B------:R-:W-:Y:S02]  /*1b90*/  ISETP.GE.U32.AND.EX P0, PT, R44, R47, PT, P0 ;  /* 0x0000002f2c00720c */ /* 0x000fe40003f06100 */
[C---:B------:R-:W-:Y:S02]  /*1ba0*/  IADD3.X R31, PT, PT, ~R47.reuse, R44, RZ, P2, !PT ;  /* 0x0000002c2f1f7210 */ /* 0x040fe400017fe5ff */
[----:B------:R-:W-:Y:S01]  /*1bb0*/  SEL R30, R30, R28, P0 ;  /* 0x0000001c1e1e7207 */ /* 0x000fe20000000000 */
[----:B------:R-:W-:Y:S01]  /*1bc0*/  IMAD.MOV.U32 R28, RZ, RZ, R46 ;  /* 0x000000ffff1c7224 */ /* 0x000fe200078e002e */
[----:B------:R-:W-:-:S02]  /*1bd0*/  ISETP.NE.AND.EX P1, PT, R47, RZ, PT, P1 ;  /* 0x000000ff2f00720c */ /* 0x000fc40003f25310 */
[----:B------:R-:W-:Y:S02]  /*1be0*/  SEL R31, R31, R44, P0 ;  /* 0x0000002c1f1f7207 */ /* 0x000fe40000000000 */
[----:B------:R-:W-:Y:S02]  /*1bf0*/  SEL R30, R30, 0xffffffff, P1 ;  /* 0xffffffff1e1e7807 */ /* 0x000fe40000800000 */
[----:B------:R-:W-:Y:S01]  /*1c00*/  SEL R31, R31, 0xffffffff, P1 ;  /* 0xffffffff1f1f7807 */ /* 0x000fe20000800000 */
[----:B------:R-:W-:Y:S06]  /*1c10*/  RET.REL.NODEC R28 `(_ZN2at6native60_GLOBAL__N__fdc43544_27_DistributionRandomKernel_cu_f88cee4443distribution_elementwise_grid_stride_kernelImLi2EZZZNS0_9templates4cuda21random_from_to_kernelIPNS_17CUDAGeneratorImplEEEvRNS_18TensorIteratorBaseEmlT_ENKUlvE_clEvENKUlvE11_clEvEUlP24curandStatePhilox4_32_10E_ZNS1_27distribution_nullary_kernelImm10ulonglong2S7_SF_ZZZS5_IS7_EvS9_mlSA_ENKSB_clEvENKSC_clEvEUlmE_EEvS9_T2_RKT3_T4_EUlimE_EEvlNS_15PhiloxCudaStateET1_SJ_) ;  /* 0xffffffe01cf87950 */ /* 0x000fec0003c3ffff */
.L_x_838:
        /* <DEDUP_REMOVED lines=14> */
.L_x_2280:


//--------------------- .text._ZN2at6native60_GLOBAL__N__fdc43544_27_DistributionRandomKernel_cu_f88cee4443distribution_elementwise_grid_stride_kernelIjLi4EZZZNS0_9templates4cuda21random_from_to_kernelIPNS_17CUDAGeneratorImplEEEvRNS_18TensorIteratorBaseEmlT_ENKUlvE_clEvENKUlvE10_clEvEUlP24curandStatePhilox4_32_10E0_ZNS1_27distribution_nullary_kernelIjj5uint4S7_SF_ZZZS5_IS7_EvS9_mlSA_ENKSB_clEvENKSC_clEvEUljE_EEvS9_T2_RKT3_T4_EUlijE0_EEvlNS_15PhiloxCudaStateET1_SJ_ --------------------------
	.section	.text._ZN2at6native60_GLOBAL__N__fdc43544_27_DistributionRandomKernel_cu_f88cee4443distribution_elementwise_grid_stride_kernelIjLi4EZZZNS0_9templates4cuda21random_from_to_kernelIPNS_17CUDAGeneratorImplEEEvRNS_18TensorIteratorBaseEmlT_ENKUlvE_clEvENKUlvE10_clEvEUlP24curandStatePhilox4_32_10E0_ZNS1_27distribution_nullary_kernelIjj5uint4S7_SF_ZZZS5_IS7_EvS9_mlSA_ENKSB_clEvENKSC_clEvEUljE_EEvS9_T2_RKT3_T4_EUlijE0_EEvlNS_15PhiloxCudaStateET1_SJ_,"ax",@progbits
	.align	128
.text._ZN2at6native60_GLOBAL__N__fdc43544_27_DistributionRandomKernel_cu_f88cee4443distribution_elementwise_grid_stride_kernelIjLi4EZZZNS0_9templates4cuda21random_from_to_kernelIPNS_17CUDAGeneratorImplEEEvRNS_18TensorIteratorBaseEmlT_ENKUlvE_clEvENKUlvE10_clEvEUlP24curandStatePhilox4_32_10E0_ZNS1_27distribution_nullary_kernelIjj5uint4S7_SF_ZZZS5_IS7_EvS9_mlSA_ENKSB_clEvENKSC_clEvEUljE_EEvS9_T2_RKT3_T4_EUlijE0_EEvlNS_15PhiloxCudaStateET1_SJ_:
        .type           _ZN2at6native60_GLOBAL__N__fdc43544_27_DistributionRandomKernel_cu_f88cee4443distribution_elementwise_grid_stride_kernelIjLi4EZZZNS0_9templates4cuda21random_from_to_kernelIPNS_17CUDAGeneratorImplEEEvRNS_18TensorIteratorBaseEmlT_ENKUlvE_clEvENKUlvE10_clEvEUlP24curandStatePhilox4_32_10E0_ZNS1_27distribution_nullary_kernelIjj5uint4S7_SF_ZZZS5_IS7_EvS9_mlSA_ENKSB_clEvENKSC_clEvEUljE_EEvS9_T2_RKT3_T4_EUlijE0_EEvlNS_15PhiloxCudaStateET1_SJ_,@function
        .size           _ZN2at6native60_GLOBAL__N__fdc43544_27_DistributionRandomKernel_cu_f88cee4443distribution_elementwise_grid_stride_kernelIjLi4EZZZNS0_9templates4cuda21random_from_to_kernelIPNS_17CUDAGeneratorImplEEEvRNS_18TensorIteratorBaseEmlT_ENKUlvE_clEvENKUlvE10_clEvEUlP24curandStatePhilox4_32_10E0_ZNS1_27distribution_nullary_kernelIjj5uint4S7_SF_ZZZS5_IS7_EvS9_mlSA_ENKSB_clEvENKSC_clEvEUljE_EEvS9_T2_RKT3_T4_EUlijE0_EEvlNS_15PhiloxCudaStateET1_SJ_,(.L_x_2283 - _ZN2at6native60_GLOBAL__N__fdc43544_27_DistributionRandomKernel_cu_f88cee4443distribution_elementwise_grid_stride_kernelIjLi4EZZZNS0_9templates4cuda21random_from_to_kernelIPNS_17CUDAGeneratorImplEEEvRNS_18TensorIteratorBaseEmlT_ENKUlvE_clEvENKUlvE10_clEvEUlP24curandStatePhilox4_32_10E0_ZNS1_27distribution_nullary_kernelIjj5uint4S7_SF_ZZZS5_IS7_EvS9_mlSA_ENKSB_clEvENKSC_clEvEUljE_EEvS9_T2_RKT3_T4_EUlijE0_EEvlNS_15PhiloxCudaStateET1_SJ_)
        .other          _ZN2at6native60_GLOBAL__N__fdc43544_27_DistributionRandomKernel_cu_f88cee4443distribution_elementwise_grid_stride_kernelIjLi4EZZZNS0_9templates4cuda21random_from_to_kernelIPNS_17CUDAGeneratorImplEEEvRNS_18TensorIteratorBaseEmlT_ENKUlvE_clEvENKUlvE10_clEvEUlP24curandStatePhilox4_32_10E0_ZNS1_27distribution_nullary_kernelIjj5uint4S7_SF_ZZZS5_IS7_EvS9_mlSA_ENKSB_clEvENKSC_clEvEUljE_EEvS9_T2_RKT3_T4_EUlijE0_EEvlNS_15PhiloxCudaStateET1_SJ_,@"STO_CUDA_ENTRY STV_DEFAULT"
_ZN2at6native60_GLOBAL__N__fdc43544_27_DistributionRandomKernel_cu_f88cee4443distribution_elementwise_grid_stride_kernelIjLi4EZZZNS0_9templates4cuda21random_from_to_kernelIPNS_17CUDAGeneratorImplEEEvRNS_18TensorIteratorBaseEmlT_ENKUlvE_clEvENKUlvE10_clEvEUlP24curandStatePhilox4_32_10E0_ZNS1_27distribution_nullary_kernelIjj5uint4S7_SF_ZZZS5_IS7_EvS9_mlSA_ENKSB_clEvENKSC_clEvEUljE_EEvS9_T2_RKT3_T4_EUlijE0_EEvlNS_15PhiloxCudaStateET1_SJ_:
        /* <DEDUP_REMOVED lines=73> */
[----:B------:R-:W-:Y:S02]  /*0490*/  LOP3.LUT R25, R25, R24, R17, 0x96, !PT ;  /* 0x0000001819197212 */ /* 0x000fe400078e9611 */
[----:B------:R-:W-:Y:S02]  /*04a0*/  IADD3 R17, PT, PT, R21, -0x24c28bd8, RZ ;  /* 0xdb3d742815117810 */ /* 0x000fe40007ffe0ff */
[----:B------:R-:W-:Y:S01]  /*04b0*/  LOP3.LUT R28, R23, R22, R15, 0x96, !PT ;  /* 0x00000016171c7212 */ /* 0x000fe200078e960f */
[----:B------:R-:W-:Y:S02]  /*04c0*/  VIADD R15, R20, 0xf1bbcdc8 ;  /* 0xf1bbcdc8140f7836 */ /* 0x000fe40000000000 */
[----:B------:R-:W-:-:S04]  /*04d0*/  IMAD.WIDE.U32 R22, R25, -0x326172a9, RZ ;  /* 0xcd9e8d5719167825 */ /* 0x000fc800078e00ff */
[----:B------:R-:W-:Y:S01]  /*04e0*/  IMAD.WIDE.U32 R28, R28, -0x2daee0ad, RZ ;  /* 0xd2511f531c1c7825 */ /* 0x000fe200078e00ff */
[----:B------:R-:W-:Y:S02]  /*04f0*/  LOP3.LUT R14, R15, R14, R23, 0x96, !PT ;  /* 0x0000000e0f0e7212 */ /* 0x000fe400078e9617 */
[----:B------:R-:W-:Y:S01]  /*0500*/  IADD3 R23, PT, PT, R20, -0x700cb87f, RZ ;  /* 0x8ff3478114177810 */ /* 0x000fe20007ffe0ff */
[----:B0-----:R-:W-:Y:S01]  /*0510*/  IMAD R15, R27, UR6, RZ ;  /* 0x000000061b0f7c24 */ /* 0x001fe2000f8e02ff */
[----:B------:R-:W-:Y:S01]  /*0520*/  LOP3.LUT R29, R17, R16, R29, 0x96, !PT ;  /* 0x00000010111d7212 */ /* 0x000fe200078e961d */
[----:B------:R-:W-:Y:S01]  /*0530*/  IMAD.HI.U32 R25, R14, -0x2daee0ad, RZ ;  /* 0xd2511f530e197827 */ /* 0x000fe200078e00ff */
[----:B------:R-:W-:Y:S02]  /*0540*/  MOV R16, R18 ;  /* 0x0000001200107202 */ /* 0x000fe40000000f00 */
        /* <DEDUP_REMOVED lines=27> */
.L_x_839:
[----:B------:R-:W-:-:S07]  /*0700*/  MOV R32, 0x720 ;  /* 0x0000072000207802 */ /* 0x000fce0000000f00 */
[----:B------:R-:W-:Y:S05]  /*0710*/  CALL.REL.NOINC `($__internal_64_$__cuda_sm20_div_s64) ;  /* 0x00000054006c7944 */ /* 0x000fea0003c00000 */
.L_x_840:
        /* <DEDUP_REMOVED lines=14> */
[C---:B------:R-:W-:Y:S01]  /*0800*/  IMAD.SHL.U32 R31, R15.reuse, 0x2, RZ ;  /* 0x000000020f1f7824 */ /* 0x040fe200078e00ff */
[----:B------:R-:W-:Y:S01]  /*0810*/  LOP3.LUT R28, R28, R25, RZ, 0x3c, !PT ;  /* 0x000000191c1c7212 */ /* 0x000fe200078e3cff */
[----:B------:R-:W-:Y:S01]  /*0820*/  IMAD R32, R15, 0x3, RZ ;  /* 0x000000030f207824 */ /* 0x000fe200078e02ff */
        /* <DEDUP_REMOVED lines=64> */
.L_x_879:
[----:B------:R-:W-:Y:S01]  /*0c30*/  IADD3 R0, PT, PT, R0, 0x1, RZ ;  /* 0x0000000100007810 */ /* 0x000fe20007ffe0ff */
[----:B------:R-:W-:Y:S03]  /*0c40*/  BSSY.RECONVERGENT B0, `(.L_x_841) ;  /* 0x000000c000007945 */ /* 0x000fe60003800200 */
[C---:B------:R-:W-:Y:S01]  /*0c50*/  ISETP.NE.AND P0, PT, R0.reuse, RZ, PT ;  /* 0x000000ff0000720c */ /* 0x040fe20003f05270 */
[----:B-12---:R-:W-:-:S12]  /*0c60*/  IMAD.WIDE.U32 R36, R0, -0x2daee0ad, RZ ;  /* 0xd2511f5300247825 */ /* 0x006fd800078e00ff */
        /* <DEDUP_REMOVED lines=9> */
.L_x_842:
[----:B0-----:R-:W-:Y:S05]  /*0d00*/  BSYNC.RECONVERGENT B0 ;  /* 0x0000000000007941 */ /* 0x001fea0003800200 */
.L_x_841:
        /* <DEDUP_REMOVED lines=29> */
[----:B------:R-:W-:-:S03]  /*0ee0*/  IADD3 R37, PT, PT, R21, -0x24c28bd8, RZ ;  /* 0xdb3d742815257810 */ /* 0x000fc60007ffe0ff */
[----:B------:R-:W-:Y:S01]  /*0ef0*/  VIADD R33, R20, 0x5384540f ;  /* 0x5384540f14217836 */ /* 0x000fe20000000000 */
[----:B------:R-:W-:Y:S01]  /*0f00*/  LOP3.LUT R25, R13, R34, R25, 0x96, !PT ;  /* 0x000000220d197212 */ /* 0x000fe200078e9619 */
[----:B------:R-:W-:-:S05]  /*0f10*/  IMAD.WIDE.U32 R38, R38, -0x326172a9, RZ ;  /* 0xcd9e8d5726267825 */ /* 0x000fca00078e00ff */
[----:B------:R-:W-:Y:S01]  /*0f20*/  LOP3.LUT R34, R33, R24, R39, 0x96, !PT ;  /* 0x0000001821227212 */ /* 0x000fe200078e9627 */
[----:B------:R-:W-:Y:S01]  /*0f30*/  IMAD.WIDE.U32 R24, R25, -0x2daee0ad, RZ ;  /* 0xd2511f5319187825 */ /* 0x000fe200078e00ff */
[----:B------:R-:W-:Y:S02]  /*0f40*/  IADD3 R33, PT, PT, R21, 0x1fd5c5a3, RZ ;  /* 0x1fd5c5a315217810 */ /* 0x000fe40007ffe0ff */
[----:B------:R-:W-:Y:S01]  /*0f50*/  MOV R39, R26 ;  /* 0x0000001a00277202 */ /* 0x000fe20000000f00 */
        /* <DEDUP_REMOVED lines=25> */
.L_x_843:
        /* <DEDUP_REMOVED lines=9> */
.L_x_844:
[----:B------:R-:W0:Y:S01]  /*1180*/  LDCU UR48, c[0x0][0x3a8] ;  /* 0x00007500ff3077ac */ /* 0x000e220008000800 */
[----:B------:R-:W1:Y:S01]  /*1190*/  LDC R36, c[0x0][0x548] ;  /* 0x00015200ff247b82 */ /* 0x000e620000000800 */
[----:B------:R-:W-:-:S07]  /*11a0*/  IMAD.MOV.U32 R38, RZ, RZ, RZ ;  /* 0x000000ffff267224 */ /* 0x000fce00078e00ff */
[----:B------:R-:W2:Y:S01]  /*11b0*/  LDC R37, c[0x0][0x54c] ;  /* 0x00015300ff257b82 */ /* 0x000ea20000000800 */
[----:B0-----:R-:W-:-:S09]  /*11c0*/  UISETP.NE.AND UP0, UPT, UR48, URZ, UPT ;  /* 0x000000ff3000728c */ /* 0x001fd2000bf05270 */
[----:B------:R-:W-:Y:S05]  /*11d0*/  BRA.U UP0, `(.L_x_845) ;  /* 0x0000000900147547 */ /* 0x000fea000b800000 */
[----:B------:R-:W-:Y:S01]  /*11e0*/  ISETP.GE.U32.AND P0, PT, R16, UR34, PT ;  /* 0x0000002210007c0c */ /* 0x000fe2000bf06070 */
[----:B------:R-:W-:Y:S03]  /*11f0*/  BSSY.RECONVERGENT B0, `(.L_x_846) ;  /* 0x000001e000007945 */ /* 0x000fe60003800200 */
[----:B------:R-:W-:-:S13]  /*1200*/  ISETP.GE.AND.EX P0, PT, R17, UR35, PT, P0 ;  /* 0x0000002311007c0c */ /* 0x000fda000bf06300 */
[----:B------:R-:W-:Y:S05]  /*1210*/  @P0 BRA `(.L_x_847) ;  /* 0x00000000006c0947 */ /* 0x000fea0003800000 */
[----:B------:R-:W-:-:S09]  /*1220*/  UISETP.NE.U32.AND UP0, UPT, UR72, URZ, UPT ;  /* 0x000000ff4800728c */ /* 0x000fd2000bf05070 */
[----:B------:R-:W-:Y:S05]  /*1230*/  BRA.U UP0, `(.L_x_848) ;  /* 0x00000001004c7547 */ /* 0x000fea000b800000 */
[----:B------:R-:W0:Y:S01]  /*1240*/  I2F.U32.RP R40, UR71 ;  /* 0x0000004700287d06 */ /* 0x000e220008209000 */
[----:B------:R-:W-:-:S07]  /*1250*/  ISETP.NE.U32.AND P1, PT, RZ, UR71, PT ;  /* 0x00000047ff007c0c */ /* 0x000fce000bf25070 */
[----:B0-----:R-:W0:Y:S02]  /*1260*/  MUFU.RCP R40, R40 ;  /* 0x0000002800287308 */ /* 0x001e240000001000 */
[----:B0-----:R-:W-:-:S06]  /*1270*/  IADD3 R24, PT, PT, R40, 0xffffffe, RZ ;  /* 0x0ffffffe28187810 */ /* 0x001fcc0007ffe0ff */
[----:B------:R0:W3:Y:S02]  /*1280*/  F2I.FTZ.U32.TRUNC.NTZ R25, R24 ;  /* 0x0000001800197305 */ /* 0x0000e4000021f000 */
[----:B0-----:R-:W-:Y:S01]  /*1290*/  IMAD.MOV.U32 R24, RZ, RZ, RZ ;  /* 0x000000ffff187224 */ /* 0x001fe200078e00ff */
[----:B---3--:R-:W-:-:S05]  /*12a0*/  IADD3 R41, PT, PT, RZ, -R25, RZ ;  /* 0x80000019ff297210 */ /* 0x008fca0007ffe0ff */
[----:B------:R-:W-:-:S04]  /*12b0*/  IMAD R41, R41, UR71, RZ ;  /* 0x0000004729297c24 */ /* 0x000fc8000f8e02ff */
[----:B------:R-:W-:-:S06]  /*12c0*/  IMAD.HI.U32 R42, R25, R41, R24 ;  /* 0x00000029192a7227 */ /* 0x000fcc00078e0018 */
        /* <DEDUP_REMOVED lines=10> */
.L_x_848:
[----:B------:R-:W-:Y:S02]  /*1370*/  MOV R40, R39 ;  /* 0x0000002700287202 */ /* 0x000fe40000000f00 */
[----:B------:R-:W-:-:S07]  /*1380*/  MOV R39, 0x13a0 ;  /* 0x000013a000277802 */ /* 0x000fce0000000f00 */
[----:B-12---:R-:W-:Y:S05]  /*1390*/  CALL.REL.NOINC `($__internal_65_$__cuda_sm20_rem_u64) ;  /* 0x0000004c00847944 */ /* 0x006fea0003c00000 */
.L_x_849:
[----:B------:R-:W0:Y:S01]  /*13a0*/  LDC.64 R24, c[0x0][0x540] ;  /* 0x00015000ff187b82 */ /* 0x000e220000000a00 */
[----:B------:R-:W-:-:S05]  /*13b0*/  VIADD R39, R40, UR70 ;  /* 0x0000004628277c36 */ /* 0x000fca0008000000 */
[----:B0-----:R0:W-:Y:S02]  /*13c0*/  STG.E desc[UR76][R24.64], R39 ;  /* 0x0000002718007986 */ /* 0x0011e4000c10194c */
.L_x_847:
[----:B------:R-:W-:Y:S05]  /*13d0*/  BSYNC.RECONVERGENT B0 ;  /* 0x0000000000007941 */ /* 0x000fea0003800200 */
.L_x_846:
[----:B0-----:R-:W-:Y:S01]  /*13e0*/  IADD3 R24, P1, PT, R15, R16, RZ ;  /* 0x000000100f187210 */ /* 0x001fe20007f3e0ff */
[----:B------:R-:W-:Y:S03]  /*13f0*/  BSSY.RECONVERGENT B0, `(.L_x_850) ;  /* 0x0000020000007945 */ /* 0x000fe60003800200 */
[----:B------:R-:W-:Y:S02]  /*1400*/  ISETP.GE.U32.AND P0, PT, R24, UR34, PT ;  /* 0x0000002218007c0c */ /* 0x000fe4000bf06070 */
[----:B------:R-:W-:-:S04]  /*1410*/  IADD3.X R24, PT, PT, RZ, R17, RZ, P1, !PT ;  /* 0x00000011ff187210 */ /* 0x000fc80000ffe4ff */
[----:B------:R-:W-:-:S13]  /*1420*/  ISETP.GE.AND.EX P0, PT, R24, UR35, PT, P0 ;  /* 0x0000002318007c0c */ /* 0x000fda000bf06300 */
[----:B------:R-:W-:Y:S05]  /*1430*/  @P0 BRA `(.L_x_851) ;  /* 0x00000000006c0947 */ /* 0x000fea0003800000 */
[----:B------:R-:W-:-:S09]  /*1440*/  UISETP.NE.U32.AND UP0, UPT, UR72, URZ, UPT ;  /* 0x000000ff4800728c */ /* 0x000fd2000bf05070 */
[----:B------:R-:W-:Y:S05]  /*1450*/  BRA.U UP0, `(.L_x_852) ;  /* 0x00000001004c7547 */ /* 0x000fea000b800000 */
[----:B------:R-:W0:Y:S01]  /*1460*/  I2F.U32.RP R39, UR71 ;  /* 0x0000004700277d06 */ /* 0x000e220008209000 */
[----:B------:R-:W-:Y:S01]  /*1470*/  HFMA2 R24, -RZ, RZ, 0, 0 ;  /* 0x00000000ff187431 */ /* 0x000fe200000001ff */
[----:B------:R-:W-:-:S06]  /*1480*/  ISETP.NE.U32.AND P1, PT, RZ, UR71, PT ;  /* 0x00000047ff007c0c */ /* 0x000fcc000bf25070 */
[----:B0-----:R-:W0:Y:S02]  /*1490*/  MUFU.RCP R39, R39 ;  /* 0x0000002700277308 */ /* 0x001e240000001000 */
[----:B0-----:R-:W-:-:S06]  /*14a0*/  IADD3 R25, PT, PT, R39, 0xffffffe, RZ ;  /* 0x0ffffffe27197810 */ /* 0x001fcc0007ffe0ff */
[----:B------:R-:W0:Y:S02]  /*14b0*/  F2I.FTZ.U32.TRUNC.NTZ R25, R25 ;  /* 0x0000001900197305 */ /* 0x000e24000021f000 */
[----:B0-----:R-:W-:-:S04]  /*14c0*/  IMAD.MOV R41, RZ, RZ, -R25 ;  /* 0x000000ffff297224 */ /* 0x001fc800078e0a19 */
        /* <DEDUP_REMOVED lines=12> */
.L_x_852:
[----:B------:R-:W-:Y:S01]  /*1590*/  IMAD.MOV.U32 R40, RZ, RZ, R33 ;  /* 0x000000ffff287224 */ /* 0x000fe200078e0021 */
[----:B------:R-:W-:-:S07]  /*15a0*/  MOV R39, 0x15c0 ;  /* 0x000015c000277802 */ /* 0x000fce0000000f00 */
[----:B-12---:R-:W-:Y:S05]  /*15b0*/  CALL.REL.NOINC `($__internal_65_$__cuda_sm20_rem_u64) ;  /* 0x0000004800fc7944 */ /* 0x006fea0003c00000 */
.L_x_853:
[----:B------:R-:W0:Y:S01]  /*15c0*/  LDC.64 R24, c[0x0][0x540] ;  /* 0x00015000ff187b82 */ /* 0x000e220000000a00 */
[----:B------:R-:W-:-:S05]  /*15d0*/  IADD3 R33, PT, PT, R40, UR70, RZ ;  /* 0x0000004628217c10 */ /* 0x000fca000fffe0ff */
[----:B0-----:R0:W-:Y:S02]  /*15e0*/  STG.E desc[UR76][R24.64], R33 ;  /* 0x0000002118007986 */ /* 0x0011e4000c10194c */
.L_x_851:
[----:B------:R-:W-:Y:S05]  /*15f0*/  BSYNC.RECONVERGENT B0 ;  /* 0x0000000000007941 */ /* 0x000fea0003800200 */
.L_x_850:
        /* <DEDUP_REMOVED lines=12> */
[----:B0-----:R-:W-:-:S06]  /*16c0*/  VIADD R39, R33, 0xffffffe ;  /* 0x0ffffffe21277836 */ /* 0x001fcc0000000000 */
[----:B------:R-:W0:Y:S02]  /*16d0*/  F2I.FTZ.U32.TRUNC.NTZ R25, R39 ;  /* 0x0000002700197305 */ /* 0x000e24000021f000 */
[----:B0-----:R-:W-:-:S05]  /*16e0*/  IADD3 R41, PT, PT, RZ, -R25, RZ ;  /* 0x80000019ff297210 */ /* 0x001fca0007ffe0ff */
[----:B------:R-:W-:-:S04]  /*16f0*/  IMAD R41, R41, UR71, RZ ;  /* 0x0000004729297c24 */ /* 0x000fc8000f8e02ff */
[----:B------:R-:W-:-:S06]  /*1700*/  IMAD.HI.U32 R41, R25, R41, R24 ;  /* 0x0000002919297227 */ /* 0x000fcc00078e0018 */
        /* <DEDUP_REMOVED lines=10> */
.L_x_856:
[----:B------:R-:W-:Y:S02]  /*17b0*/  MOV R40, R34 ;  /* 0x0000002200287202 */ /* 0x000fe40000000f00 */
[----:B------:R-:W-:-:S07]  /*17c0*/  MOV R39, 0x17e0 ;  /* 0x000017e000277802 */ /* 0x000fce0000000f00 */
[----:B-12---:R-:W-:Y:S05]  /*17d0*/  CALL.REL.NOINC `($__internal_65_$__cuda_sm20_rem_u64) ;  /* 0x0000004800747944 */ /* 0x006fea0003c00000 */
.L_x_857:
[----:B------:R-:W0:Y:S01]  /*17e0*/  LDC.64 R24, c[0x0][0x540] ;  /* 0x00015000ff187b82 */ /* 0x000e220000000a00 */
[----:B------:R-:W-:-:S05]  /*17f0*/  IADD3 R33, PT, PT, R40, UR70, RZ ;  /* 0x0000004628217c10 */ /* 0x000fca000fffe0ff */
[----:B0-----:R0:W-:Y:S02]  /*1800*/  STG.E desc[UR76][R24.64], R33 ;  /* 0x0000002118007986 */ /* 0x0011e4000c10194c */
.L_x_855:
[----:B------:R-:W-:Y:S05]  /*1810*/  BSYNC.RECONVERGENT B0 ;  /* 0x0000000000007941 */ /* 0x000fea0003800200 */
.L_x_854:
[----:B0-----:R-:W-:-:S04]  /*1820*/  IADD3 R24, P1, PT, R32, R16, RZ ;  /* 0x0000001020187210 */ /* 0x001fc80007f3e0ff */
[----:B------:R-:W-:Y:S01]  /*1830*/  ISETP.GE.U32.AND P0, PT, R24, UR34, PT ;  /* 0x0000002218007c0c */ /* 0x000fe2000bf06070 */
[----:B------:R-:W-:-:S05]  /*1840*/  IMAD.X R24, RZ, RZ, R17, P1 ;  /* 0x000000ffff187224 */ /* 0x000fca00008e0611 */
[----:B------:R-:W-:-:S13]  /*1850*/  ISETP.GE.AND.EX P0, PT, R24, UR35, PT, P0 ;  /* 0x0000002318007c0c */ /* 0x000fda000bf06300 */
[----:B------:R-:W-:Y:S05]  /*1860*/  @P0 BRA `(.L_x_858) ;  /* 0x0000004000ec0947 */ /* 0x000fea0003800000 */
[----:B------:R-:W-:-:S09]  /*1870*/  UISETP.NE.U32.AND UP0, UPT, UR72, URZ, UPT ;  /* 0x000000ff4800728c */ /* 0x000fd2000bf05070 */
[----:B------:R-:W-:Y:S05]  /*1880*/  BRA.U UP0, `(.L_x_859) ;  /* 0x00000001004c7547 */ /* 0x000fea000b800000 */
[----:B------:R-:W0:Y:S01]  /*1890*/  I2F.U32.RP R33, UR71 ;  /* 0x0000004700217d06 */ /* 0x000e220008209000 */
[----:B------:R-:W-:Y:S01]  /*18a0*/  IMAD.MOV.U32 R24, RZ, RZ, RZ ;  /* 0x000000ffff187224 */ /* 0x000fe200078e00ff */
[----:B------:R-:W-:-:S06]  /*18b0*/  ISETP.NE.U32.AND P1, PT, RZ, UR71, PT ;  /* 0x00000047ff007c0c */ /* 0x000fcc000bf25070 */
[----:B0-----:R-:W0:Y:S02]  /*18c0*/  MUFU.RCP R33, R33 ;  /* 0x0000002100217308 */ /* 0x001e240000001000 */
[----:B0-----:R-:W-:-:S06]  /*18d0*/  IADD3 R25, PT, PT, R33, 0xffffffe, RZ ;  /* 0x0ffffffe21197810 */ /* 0x001fcc0007ffe0ff */
[----:B------:R-:W2:Y:S02]  /*18e0*/  F2I.FTZ.U32.TRUNC.NTZ R25, R25 ;  /* 0x0000001900197305 */ /* 0x000ea4000021f000 */
[----:B--2---:R-:W-:-:S05]  /*18f0*/  IADD3 R37, PT, PT, RZ, -R25, RZ ;  /* 0x80000019ff257210 */ /* 0x004fca0007ffe0ff */
        /* <DEDUP_REMOVED lines=12> */
.L_x_859:
[----:B------:R-:W-:Y:S02]  /*19c0*/  MOV R40, R35 ;  /* 0x0000002300287202 */ /* 0x000fe40000000f00 */
[----:B------:R-:W-:-:S07]  /*19d0*/  MOV R39, 0x19f0 ;  /* 0x000019f000277802 */ /* 0x000fce0000000f00 */
[----:B-12---:R-:W-:Y:S05]  /*19e0*/  CALL.REL.NOINC `($__internal_65_$__cuda_sm20_rem_u64) ;  /* 0x0000004400f07944 */ /* 0x006fea0003c00000 */
.L_x_860:
[----:B------:R-:W0:Y:S01]  /*19f0*/  LDC.64 R24, c[0x0][0x540] ;  /* 0x00015000ff187b82 */ /* 0x000e220000000a00 */
[----:B------:R-:W-:-:S05]  /*1a00*/  VIADD R33, R40, UR70 ;  /* 0x0000004628217c36 */ /* 0x000fca0008000000 */
[----:B0-----:R3:W-:Y:S01]  /*1a10*/  STG.E desc[UR76][R24.64], R33 ;  /* 0x0000002118007986 */ /* 0x0017e2000c10194c */
[----:B------:R-:W-:Y:S05]  /*1a20*/  BRA `(.L_x_858) ;  /* 0x00000040007c7947 */ /* 0x000fea0003800000 */
.L_x_845:
        /* <DEDUP_REMOVED lines=234> */
.L_x_863:
        /* <DEDUP_REMOVED lines=20> */
.L_x_864:
[----:B------:R-:W-:Y:S02]  /*2a10*/  MOV R40, R39 ;  /* 0x0000002700287202 */ /* 0x000fe40000000f00 */
[----:B------:R-:W-:-:S07]  /*2a20*/  MOV R39, 0x2a40 ;  /* 0x00002a4000277802 */ /* 0x000fce0000000f00 */
[----:B-12---:R-:W-:Y:S05]  /*2a30*/  CALL.REL.NOINC `($__internal_65_$__cuda_sm20_rem_u64) ;  /* 0x0000003400dc7944 */ /* 0x006fea0003c00000 */
.L_x_865:
[----:B------:R-:W0:Y:S01]  /*2a40*/  LDCU.64 UR48, c[0x0][0x540] ;  /* 0x0000a800ff3077ac */ /* 0x000e220008000a00 */
[----:B------:R-:W-:Y:S01]  /*2a50*/  VIADD R39, R40, UR70 ;  /* 0x0000004628277c36 */ /* 0x000fe20008000000 */
[----:B0-----:R-:W-:-:S04]  /*2a60*/  IADD3 R24, P0, PT, R43, UR48, RZ ;  /* 0x000000302b187c10 */ /* 0x001fc8000ff1e0ff */
[----:B------:R-:W-:-:S05]  /*2a70*/  IADD3.X R25, PT, PT, RZ, UR49, RZ, P0, !PT ;  /* 0x00000031ff197c10 */ /* 0x000fca00087fe4ff */
[----:B------:R0:W-:Y:S04]  /*2a80*/  STG.E desc[UR76][R24.64], R39 ;  /* 0x0000002718007986 */ /* 0x0001e8000c10194c */
.L_x_862:
[----:B------:R-:W-:Y:S05]  /*2a90*/  BSYNC.RECONVERGENT B0 ;  /* 0x0000000000007941 */ /* 0x000fea0003800200 */
.L_x_861:
[----:B0-----:R-:W-:Y:S01]  /*2aa0*/  IADD3 R25, P1, PT, R15, R16, RZ ;  /* 0x000000100f197210 */ /* 0x001fe20007f3e0ff */
[----:B------:R-:W-:Y:S03]  /*2ab0*/  BSSY.RECONVERGENT B0, `(.L_x_866) ;  /* 0x0000106000007945 */ /* 0x000fe60003800200 */
[----:B------:R-:W-:Y:S02]  /*2ac0*/  ISETP.GE.U32.AND P0, PT, R25, UR34, PT ;  /* 0x0000002219007c0c */ /* 0x000fe4000bf06070 */
[----:B------:R-:W-:-:S04]  /*2ad0*/  IADD3.X R24, PT, PT, RZ, R17, RZ, P1, !PT ;  /* 0x00000011ff187210 */ /* 0x000fc80000ffe4ff */
[----:B------:R-:W-:-:S13]  /*2ae0*/  ISETP.GE.AND.EX P0, PT, R24, UR35, PT, P0 ;  /* 0x0000002318007c0c */ /* 0x000fda000bf06300 */
        /* <DEDUP_REMOVED lines=224> */
[----:B------:R-:W-:-:S05]  /*38f0*/  HFMA2 R24, -RZ, RZ, 0, 0 ;  /* 0x00000000ff187431 */ /* 0x000fca00000001ff */
[----:B0-----:R-:W-:-:S05]  /*3900*/  IMAD.HI.U32 R24, R25, UR48, R24 ;  /* 0x0000003019187c27 */ /* 0x001fca000f8e0018 */
[----:B------:R-:W-:-:S05]  /*3910*/  SHF.R.U32.HI R24, RZ, UR49, R24 ;  /* 0x00000031ff187c19 */ /* 0x000fca0008011618 */
[----:B------:R-:W-:-:S04]  /*3920*/  IMAD.MOV R24, RZ, RZ, -R24 ;  /* 0x000000ffff187224 */ /* 0x000fc800078e0a18 */
[----:B------:R-:W-:-:S04]  /*3930*/  IMAD R24, R24, UR31, R25 ;  /* 0x0000001f18187c24 */ /* 0x000fc8000f8e0219 */
[----:B------:R-:W-:-:S07]  /*3940*/  IMAD R43, R24, UR32, R43 ;  /* 0x00000020182b7c24 */ /* 0x000fce000f8e022b */
.L_x_868:
        /* <DEDUP_REMOVED lines=20> */
.L_x_869:
[----:B------:R-:W-:Y:S02]  /*3a90*/  MOV R40, R33 ;  /* 0x0000002100287202 */ /* 0x000fe40000000f00 */
[----:B------:R-:W-:-:S07]  /*3aa0*/  MOV R39, 0x3ac0 ;  /* 0x00003ac000277802 */ /* 0x000fce0000000f00 */
[----:B-12---:R-:W-:Y:S05]  /*3ab0*/  CALL.REL.NOINC `($__internal_65_$__cuda_sm20_rem_u64) ;  /* 0x0000002400bc7944 */ /* 0x006fea0003c00000 */
.L_x_870:
[----:B------:R-:W0:Y:S01]  /*3ac0*/  LDCU.64 UR48, c[0x0][0x540] ;  /* 0x0000a800ff3077ac */ /* 0x000e220008000a00 */
[----:B------:R-:W-:Y:S01]  /*3ad0*/  VIADD R33, R40, UR70 ;  /* 0x0000004628217c36 */ /* 0x000fe20008000000 */
[----:B0-----:R-:W-:-:S04]  /*3ae0*/  IADD3 R24, P0, PT, R43, UR48, RZ ;  /* 0x000000302b187c10 */ /* 0x001fc8000ff1e0ff */
[----:B------:R-:W-:-:S05]  /*3af0*/  IADD3.X R25, PT, PT, RZ, UR49, RZ, P0, !PT ;  /* 0x00000031ff197c10 */ /* 0x000fca00087fe4ff */
[----:B------:R0:W-:Y:S04]  /*3b00*/  STG.E desc[UR76][R24.64], R33 ;  /* 0x0000002118007986 */ /* 0x0001e8000c10194c */
.L_x_867:
[----:B------:R-:W-:Y:S05]  /*3b10*/  BSYNC.RECONVERGENT B0 ;  /* 0x0000000000007941 */ /* 0x000fea0003800200 */
.L_x_866:
[----:B------:R-:W-:Y:S01]  /*3b20*/  IADD3 R39, P1, PT, R31, R16, RZ ;  /* 0x000000101f277210 */ /* 0x000fe20007f3e0ff */
[----:B------:R-:W-:Y:S03]  /*3b30*/  BSSY.RECONVERGENT B0, `(.L_x_871) ;  /* 0x0000107000007945 */ /* 0x000fe60003800200 */
[----:B------:R-:W-:Y:S02]  /*3b40*/  ISETP.GE.U32.AND P0, PT, R39, UR34, PT ;  /* 0x0000002227007c0c */ /* 0x000fe4000bf06070 */
[----:B0-----:R-:W-:-:S04]  /*3b50*/  IADD3.X R24, PT, PT, RZ, R17, RZ, P1, !PT ;  /* 0x00000011ff187210 */ /* 0x001fc80000ffe4ff */
        /* <DEDUP_REMOVED lines=232> */
.L_x_873:
[----:B------:R-:W-:-:S09]  /*49e0*/  UISETP.NE.U32.AND UP0, UPT, UR72, URZ, UPT ;  /* 0x000000ff4800728c */ /* 0x000fd2000bf05070 */
[----:B------:R-:W-:Y:S05]  /*49f0*/  BRA.U UP0, `(.L_x_874) ;  /* 0x0000000100487547 */ /* 0x000fea000b800000 */
[----:B------:R-:W0:Y:S01]  /*4a00*/  I2F.U32.RP R39, UR71 ;  /* 0x0000004700277d06 */ /* 0x000e220008209000 */
[----:B------:R-:W-:-:S07]  /*4a10*/  ISETP.NE.U32.AND P1, PT, RZ, UR71, PT ;  /* 0x00000047ff007c0c */ /* 0x000fce000bf25070 */
[----:B0-----:R-:W0:Y:S02]  /*4a20*/  MUFU.RCP R39, R39 ;  /* 0x0000002700277308 */ /* 0x001e240000001000 */
[----:B0-----:R-:W-:-:S06]  /*4a30*/  IADD3 R24, PT, PT, R39, 0xffffffe, RZ ;  /* 0x0ffffffe27187810 */ /* 0x001fcc0007ffe0ff */
[----:B------:R0:W3:Y:S02]  /*4a40*/  F2I.FTZ.U32.TRUNC.NTZ R25, R24 ;  /* 0x0000001800197305 */ /* 0x0000e4000021f000 */
[----:B0-----:R-:W-:Y:S01]  /*4a50*/  MOV R24, RZ ;  /* 0x000000ff00187202 */ /* 0x001fe20000000f00 */
[----:B---3--:R-:W-:-:S04]  /*4a60*/  IMAD.MOV R41, RZ, RZ, -R25 ;  /* 0x000000ffff297224 */ /* 0x008fc800078e0a19 */
        /* <DEDUP_REMOVED lines=11> */
.L_x_874:
[----:B------:R-:W-:Y:S02]  /*4b20*/  MOV R40, R34 ;  /* 0x0000002200287202 */ /* 0x000fe40000000f00 */
[----:B------:R-:W-:-:S07]  /*4b30*/  MOV R39, 0x4b50 ;  /* 0x00004b5000277802 */ /* 0x000fce0000000f00 */
[----:B-12---:R-:W-:Y:S05]  /*4b40*/  CALL.REL.NOINC `($__internal_65_$__cuda_sm20_rem_u64) ;  /* 0x0000001400987944 */ /* 0x006fea0003c00000 */
.L_x_875:
[----:B------:R-:W0:Y:S02]  /*4b50*/  LDCU.64 UR48, c[0x0][0x540] ;  /* 0x0000a800ff3077ac */ /* 0x000e240008000a00 */
[----:B0-----:R-:W-:Y:S02]  /*4b60*/  IADD3 R24, P0, PT, R33, UR48, RZ ;  /* 0x0000003021187c10 */ /* 0x001fe4000ff1e0ff */
[----:B------:R-:W-:-:S03]  /*4b70*/  IADD3 R33, PT, PT, R40, UR70, RZ ;  /* 0x0000004628217c10 */ /* 0x000fc6000fffe0ff */
[----:B------:R-:W-:-:S05]  /*4b80*/  IMAD.X R25, RZ, RZ, UR49, P0 ;  /* 0x00000031ff197e24 */ /* 0x000fca00080e06ff */
[----:B------:R0:W-:Y:S03]  /*4b90*/  STG.E desc[UR76][R24.64], R33 ;  /* 0x0000002118007986 */ /* 0x0001e6000c10194c */
.L_x_872:
[----:B------:R-:W-:Y:S05]  /*4ba0*/  BSYNC.RECONVERGENT B0 ;  /* 0x0000000000007941 */ /* 0x000fea0003800200 */
.L_x_871:
[----:B------:R-:W-:-:S04]  /*4bb0*/  IADD3 R34, P1, PT, R32, R16, RZ ;  /* 0x0000001020227210 */ /* 0x000fc80007f3e0ff */
[----:B------:R-:W-:Y:S02]  /*4bc0*/  ISETP.GE.U32.AND P0, PT, R34, UR34, PT ;  /* 0x0000002222007c0c */ /* 0x000fe4000bf06070 */
[----:B0-----:R-:W-:-:S04]  /*4bd0*/  IADD3.X R24, PT, PT, RZ, R17, RZ, P1, !PT ;  /* 0x00000011ff187210 */ /* 0x001fc80000ffe4ff */
        /* <DEDUP_REMOVED lines=232> */
.L_x_876:
[----:B------:R-:W-:-:S09]  /*5a60*/  UISETP.NE.U32.AND UP0, UPT, UR72, URZ, UPT ;  /* 0x000000ff4800728c */ /* 0x000fd2000bf05070 */
[----:B------:R-:W-:Y:S05]  /*5a70*/  BRA.U UP0, `(.L_x_877) ;  /* 0x0000000100487547 */ /* 0x000fea000b800000 */
[----:B------:R-:W0:Y:S01]  /*5a80*/  I2F.U32.RP R34, UR71 ;  /* 0x0000004700227d06 */ /* 0x000e220008209000 */
[----:B------:R-:W-:-:S07]  /*5a90*/  ISETP.NE.U32.AND P1, PT, RZ, UR71, PT ;  /* 0x00000047ff007c0c */ /* 0x000fce000bf25070 */
[----:B0-----:R-:W0:Y:S02]  /*5aa0*/  MUFU.RCP R34, R34 ;  /* 0x0000002200227308 */ /* 0x001e240000001000 */
[----:B0-----:R-:W-:-:S06]  /*5ab0*/  VIADD R24, R34, 0xffffffe ;  /* 0x0ffffffe22187836 */ /* 0x001fcc0000000000 */
[----:B------:R0:W2:Y:S02]  /*5ac0*/  F2I.FTZ.U32.TRUNC.NTZ R25, R24 ;  /* 0x0000001800197305 */ /* 0x0000a4000021f000 */
[----:B0-----:R-:W-:Y:S01]  /*5ad0*/  HFMA2 R24, -RZ, RZ, 0, 0 ;  /* 0x00000000ff187431 */ /* 0x001fe200000001ff */
[----:B--2---:R-:W-:-:S05]  /*5ae0*/  IADD3 R37, PT, PT, RZ, -R25, RZ ;  /* 0x80000019ff257210 */ /* 0x004fca0007ffe0ff */
[----:B------:R-:W-:-:S04]  /*5af0*/  IMAD R37, R37, UR71, RZ ;  /* 0x0000004725257c24 */ /* 0x000fc8000f8e02ff */
[----:B-1----:R-:W-:-:S06]  /*5b00*/  IMAD.HI.U32 R36, R25, R37, R24 ;  /* 0x0000002519247227 */ /* 0x002fcc00078e0018 */
[----:B------:R-:W-:-:S04]  /*5b10*/  IMAD.HI.U32 R36, R36, R35, RZ ;  /* 0x0000002324247227 */ /* 0x000fc800078e00ff */
[----:B------:R-:W-:-:S04]  /*5b20*/  IMAD.MOV R36, RZ, RZ, -R36 ;  /* 0x000000ffff247224 */ /* 0x000fc800078e0a24 */
[----:B------:R-:W-:-:S05]  /*5b30*/  IMAD R40, R36, UR71, R35 ;  /* 0x0000004724287c24 */ /* 0x000fca000f8e0223 */
[----:B------:R-:W-:-:S13]  /*5b40*/  ISETP.GE.U32.AND P0, PT, R40, UR71, PT ;  /* 0x0000004728007c0c */ /* 0x000fda000bf06070 */
[----:B------:R-:W-:-:S04]  /*5b50*/  @P0 IADD3 R40, PT, PT, R40, -UR71, RZ ;  /* 0x8000004728280c10 */ /* 0x000fc8000fffe0ff */
[----:B------:R-:W-:-:S13]  /*5b60*/  ISETP.GE.U32.AND P0, PT, R40, UR71, PT ;  /* 0x0000004728007c0c */ /* 0x000fda000bf06070 */
[----:B------:R-:W-:Y:S02]  /*5b70*/  @P0 IADD3 R40, PT, PT, R40, -UR71, RZ ;  /* 0x8000004728280c10 */ /* 0x000fe4000fffe0ff */
[----:B------:R-:W-:Y:S01]  /*5b80*/  @!P1 LOP3.LUT R40, RZ, UR71, RZ, 0x33, !PT ;  /* 0x00000047ff289c12 */ /* 0x000fe2000f8e33ff */
[----:B------:R-:W-:Y:S06]  /*5b90*/  BRA `(.L_x_878) ;  /* 0x00000000000c7947 */ /* 0x000fec0003800000 */
.L_x_877:
[----:B------:R-:W-:Y:S01]  /*5ba0*/  IMAD.MOV.U32 R40, RZ, RZ, R35 ;  /* 0x000000ffff287224 */ /* 0x000fe200078e0023 */
[----:B------:R-:W-:-:S07]  /*5bb0*/  MOV R39, 0x5bd0 ;  /* 0x00005bd000277802 */ /* 0x000fce0000000f00 */
[----:B-12---:R-:W-:Y:S05]  /*5bc0*/  CALL.REL.NOINC `($__internal_65_$__cuda_sm20_rem_u64) ;  /* 0x0000000400787944 */ /* 0x006fea0003c00000 */
.L_x_878:
[----:B------:R-:W0:Y:S02]  /*5bd0*/  LDCU.64 UR48, c[0x0][0x540] ;  /* 0x0000a800ff3077ac */ /* 0x000e240008000a00 */
[----:B0-----:R-:W-:Y:S02]  /*5be0*/  IADD3 R24, P0, PT, R33, UR48, RZ ;  /* 0x0000003021187c10 */ /* 0x001fe4000ff1e0ff */
[----:B------:R-:W-:Y:S02]  /*5bf0*/  IADD3 R33, PT, PT, R40, UR70, RZ ;  /* 0x0000004628217c10 */ /* 0x000fe4000fffe0ff */
[----:B------:R-:W-:-:S05]  /*5c00*/  IADD3.X R25, PT, PT, RZ, UR49, RZ, P0, !PT ;  /* 0x00000031ff197c10 */ /* 0x000fca00087fe4ff */
[----:B------:R0:W-:Y:S04]  /*5c10*/  STG.E desc[UR76][R24.64], R33 ;  /* 0x0000002118007986 */ /* 0x0001e8000c10194c */
.L_x_858:
[----:B------:R-:W-:Y:S05]  /*5c20*/  WARPSYNC.ALL ;  /* 0x0000000000007948 */ /* 0x000fea0003800000 */
[----:B------:R-:W4:Y:S01]  /*5c30*/  LDCU UR48, c[0x0][0x360] ;  /* 0x00006c00ff3077ac */ /* 0x000f220008000800 */
[----:B0--3--:R-:W4:Y:S08]  /*5c40*/  LDC R25, c[0x0][0x370] ;  /* 0x0000dc00ff197b82 */ /* 0x009f300000000800 */
        /* <DEDUP_REMOVED lines=8> */
        .weak           $__internal_64_$__cuda_sm20_div_s64
        .type           $__internal_64_$__cuda_sm20_div_s64,@function
        .size           $__internal_64_$__cuda_sm20_div_s64,($__internal_65_$__cuda_sm20_rem_u64 - $__internal_64_$__cuda_sm20_div_s64)
$__internal_64_$__cuda_sm20_div_s64:
        /* <DEDUP_REMOVED lines=64> */
[----:B------:R-:W-:Y:S01]  /*60d0*/  ISETP.GE.U32.AND.EX P0, PT, R33, RZ, PT, P2 ;  /* 0x000000ff2100720c */ /* 0x000fe20003f06120 */
[----:B------:R-:W-:Y:S01]  /*60e0*/  HFMA2 R33, -RZ, RZ, 0, 0 ;  /* 0x00000000ff217431 */ /* 0x000fe200000001ff */
        /* <DEDUP_REMOVED lines=11> */
[----:B------:R-:W-:Y:S06]  /*61a0*/  RET.REL.NODEC R32 `(_ZN2at6native60_GLOBAL__N__fdc43544_27_DistributionRandomKernel_cu_f88cee4443distribution_elementwise_grid_stride_kernelIjLi4EZZZNS0_9templates4cuda21random_from_to_kernelIPNS_17CUDAGeneratorImplEEEvRNS_18TensorIteratorBaseEmlT_ENKUlvE_clEvENKUlvE10_clEvEUlP24curandStatePhilox4_32_10E0_ZNS1_27distribution_nullary_kernelIjj5uint4S7_SF_ZZZS5_IS7_EvS9_mlSA_ENKSB_clEvENKSC_clEvEUljE_EEvS9_T2_RKT3_T4_EUlijE0_EEvlNS_15PhiloxCudaStateET1_SJ_) ;  /* 0xffffff9c20947950 */ /* 0x000fec0003c3ffff */
        .weak           $__internal_65_$__cuda_sm20_rem_u64
        .type           $__internal_65_$__cuda_sm20_rem_u64,@function
        .size           $__internal_65_$__cuda_sm20_rem_u64,(.L_x_2283 - $__internal_65_$__cuda_sm20_rem_u64)
$__internal_65_$__cuda_sm20_rem_u64:
        /* <DEDUP_REMOVED lines=14> */
[----:B------:R-:W-:-:S03]  /*6290*/  IMAD.HI.U32 R46, R44, R41, RZ ;  /* 0x000000292c2e7227 */ /* 0x000fc600078e00ff */
[----:B------:R-:W-:-:S05]  /*62a0*/  IADD3.X R24, PT, PT, RZ, ~R24, RZ, P0, !PT ;  /* 0x80000018ff187210 */ /* 0x000fca00007fe4ff */
        /* <DEDUP_REMOVED lines=10> */
[----:B------:R-:W-:Y:S02]  /*6350*/  IMAD.MOV.U32 R45, RZ, RZ, RZ ;  /* 0x000000ffff2d7224 */ /* 0x000fe400078e00ff */
        /* <DEDUP_REMOVED lines=29> */
[----:B------:R-:W-:Y:S01]  /*6530*/  SEL R24, R25, R24, P0 ;  /* 0x0000001819187207 */ /* 0x000fe20000000000 */
[----:B------:R-:W-:Y:S01]  /*6540*/  HFMA2 R25, -RZ, RZ, 0, 0 ;  /* 0x00000000ff197431 */ /* 0x000fe200000001ff */
[----:B------:R-:W-:Y:S02]  /*6550*/  ISETP.GE.U32.AND P0, PT, R45, R36, PT ;  /* 0x000000242d00720c */ /* 0x000fe40003f06070 */
[----:B------:R-:W-:Y:S02]  /*6560*/  IADD3 R40, PT, PT, -R36, R45, RZ ;  /* 0x0000002d24287210 */ /* 0x000fe40007ffe1ff */
[----:B------:R-:W-:-:S02]  /*6570*/  ISETP.GE.U32.AND.EX P0, PT, R24, R37, PT, P0 ;  /* 0x000000251800720c */ /* 0x000fc40003f06100 */
[----:B------:R-:W-:Y:S02]  /*6580*/  MOV R24, R39 ;  /* 0x0000002700187202 */ /* 0x000fe40000000f00 */
[----:B------:R-:W-:Y:S02]  /*6590*/  ISETP.NE.AND.EX P1, PT, R37, RZ, PT, P1 ;  /* 0x000000ff2500720c */ /* 0x000fe40003f25310 */
[----:B------:R-:W-:-:S04]  /*65a0*/  SEL R40, R40, R45, P0 ;  /* 0x0000002d28287207 */ /* 0x000fc80000000000 */
[----:B------:R-:W-:Y:S01]  /*65b0*/  SEL R40, R40, 0xffffffff, P1 ;  /* 0xffffffff28287807 */ /* 0x000fe20000800000 */
[----:B------:R-:W-:Y:S06]  /*65c0*/  RET.REL.NODEC R24 `(_ZN2at6native60_GLOBAL__N__fdc43544_27_DistributionRandomKernel_cu_f88cee4443distribution_elementwise_grid_stride_kernelIjLi4EZZZNS0_9templates4cuda21random_from_to_kernelIPNS_17CUDAGeneratorImplEEEvRNS_18TensorIteratorBaseEmlT_ENKUlvE_clEvENKUlvE10_clEvEUlP24curandStatePhilox4_32_10E0_ZNS1_27distribution_nullary_kernelIjj5uint4S7_SF_ZZZS5_IS7_EvS9_mlSA_ENKSB_clEvENKSC_clEvEUljE_EEvS9_T2_RKT3_T4_EUlijE0_EEvlNS_15PhiloxCudaStateET1_SJ_) ;  /* 0xffffff98188c7950 */ /* 0x000fec0003c3ffff */
.L_x_880:
        /* <DEDUP_REMOVED lines=11> */
.L_x_2283:


//--------------------- .text._ZN2at6native60_GLOBAL__N__fdc43544_27_DistributionRandomKernel_cu_f88cee4443distribution_elementwise_grid_stride_kernelIjLi4EZZZNS0_9templates4cuda21random_from_to_kernelIPNS_17CUDAGeneratorImplEEEvRNS_18TensorIteratorBaseEmlT_ENKUlvE_clEvENKUlvE10_clEvEUlP24curandStatePhilox4_32_10E0_ZNS1_27distribution_nullary_kernelIjj5uint4S7_SF_ZZZS5_IS7_EvS9_mlSA_ENKSB_clEvENKSC_clEvEUljE_EEvS9_T2_RKT3_T4_EUlijE_EEvlNS_15PhiloxCudaStateET1_SJ_ --------------------------
	.section	.text._ZN2at6native60_GLOBAL__N__fdc43544_27_DistributionRandomKernel_cu_f88cee4443distribution_elementwise_grid_stride_kernelIjLi4EZZZNS0_9templates4cuda21random_from_to_kernelIPNS_17CUDAGeneratorImplEEEvRNS_18TensorIteratorBaseEmlT_ENKUlvE_clEvENKUlvE10_clEvEUlP24curandStatePhilox4_32_10E0_ZNS1_27distribution_nullary_kernelIjj5uint4S7_SF_ZZZS5_IS7_EvS9_mlSA_ENKSB_clEvENKSC_clEvEUljE_EEvS9_T2_RKT3_T4_EUlijE_EEvlNS_15PhiloxCudaStateET1_SJ_,"ax",@progbits
	.align	128
.text._ZN2at6native60_GLOBAL__N__fdc43544_27_DistributionRandomKernel_cu_f88cee4443distribution_elementwise_grid_stride_kernelIjLi4EZZZNS0_9templates4cuda21random_from_to_kernelIPNS_17CUDAGeneratorImplEEEvRNS_18TensorIteratorBaseEmlT_ENKUlvE_clEvENKUlvE10_clEvEUlP24curandStatePhilox4_32_10E0_ZNS1_27distribution_nullary_kernelIjj5uint4S7_SF_ZZZS5_IS7_EvS9_mlSA_ENKSB_clEvENKSC_clEvEUljE_EEvS9_T2_RKT3_T4_EUlijE_EEvlNS_15PhiloxCudaStateET1_SJ_:
        .type           _ZN2at6native60_GLOBAL__N__fdc43544_27_DistributionRandomKernel_cu_f88cee4443distribution_elementwise_grid_stride_kernelIjLi4EZZZNS0_9templates4cuda21random_from_to_kernelIPNS_17CUDAGeneratorImplEEEvRNS_18TensorIteratorBaseEmlT_ENKUlvE_clEvENKUlvE10_clEvEUlP24curandStatePhilox4_32_10E0_ZNS1_27distribution_nullary_kernelIjj5uint4S7_SF_ZZZS5_IS7_EvS9_mlSA_ENKSB_clEvENKSC_clEvEUljE_EEvS9_T2_RKT3_T4_EUlijE_EEvlNS_15PhiloxCudaStateET1_SJ_,@function
        .size           _ZN2at6native60_GLOBAL__N__fdc43544_27_DistributionRandomKernel_cu_f88cee4443distribution_elementwise_grid_stride_kernelIjLi4EZZZNS0_9templates4cuda21random_from_to_kernelIPNS_17CUDAGeneratorImplEEEvRNS_18TensorIteratorBaseEmlT_ENKUlvE_clEvENKUlvE10_clEvEUlP24curandStatePhilox4_32_10E0_ZNS1_27distribution_nullary_kernelIjj5uint4S7_SF_ZZZS5_IS7_EvS9_mlSA_ENKSB_clEvENKSC_clEvEUljE_EEvS9_T2_RKT3_T4_EUlijE_EEvlNS_15PhiloxCudaStateET1_SJ_,(.L_x_2286 - _ZN2at6native60_GLOBAL__N__fdc43544_27_DistributionRandomKernel_cu_f88cee4443distribution_elementwise_grid_stride_kernelIjLi4EZZZNS0_9templates4cuda21random_from_to_kernelIPNS_17CUDAGeneratorImplEEEvRNS_18TensorIteratorBaseEmlT_ENKUlvE_clEvENKUlvE10_clEvEUlP24curandStatePhilox4_32_10E0_ZNS1_27distribution_nullary_kernelIjj5uint4S7_SF_ZZZS5_IS7_EvS9_mlSA_ENKSB_clEvENKSC_clEvEUljE_EEvS9_T2_RKT3_T4_EUlijE_EEvlNS_15PhiloxCudaStateET1_SJ_)
        .other          _ZN2at6native60_GLOBAL__N__fdc43544_27_DistributionRandomKernel_cu_f88cee4443distribution_elementwise_grid_stride_kernelIjLi4EZZZNS0_9templates4cuda21random_from_to_kernelIPNS_17CUDAGeneratorImplEEEvRNS_18TensorIteratorBaseEmlT_ENKUlvE_clEvENKUlvE10_clEvEUlP24curandStatePhilox4_32_10E0_ZNS1_27distribution_nullary_kernelIjj5uint4S7_SF_ZZZS5_IS7_EvS9_mlSA_ENKSB_clEvENKSC_clEvEUljE_EEvS9_T2_RKT3_T4_EUlijE_EEvlNS_15PhiloxCudaStateET1_SJ_,@"STO_CUDA_ENTRY STV_DEFAULT"
_ZN2at6native60_GLOBAL__N__fdc43544_27_DistributionRandomKernel_cu_f88cee4443distribution_elementwise_grid_stride_kernelIjLi4EZZZNS0_9templates4cuda21random_from_to_kernelIPNS_17CUDAGeneratorImplEEEvRNS_18TensorIteratorBaseEmlT_ENKUlvE_clEvENKUlvE10_clEvEUlP24curandStatePhilox4_32_10E0_ZNS1_27distribution_nullary_kernelIjj5uint4S7_SF_ZZZS5_IS7_EvS9_mlSA_ENKSB_clEvENKSC_clEvEUljE_EEvS9_T2_RKT3_T4_EUlijE_EEvlNS_15PhiloxCudaStateET1_SJ_:
        /* <DEDUP_REMOVED lines=23> */
[--C-:B------:R-:W-:Y:S02]  /*0170*/  IMAD.MOV.U32 R17, RZ, RZ, R12.reuse ;  /* 0x000000ffff117224 */ /* 0x100fe400078e000c */
[----:B------:R-:W-:Y:S01]  /*0180*/  IMAD.MOV.U32 R16, RZ, RZ, R12 ;  /* 0x000000ffff107224 */ /* 0x000fe200078e000c */
[----:B0-----:R-:W-:-:S04]  /*0190*/  UIADD3 UR4, UP0, UPT, UR4, -0x1, URZ ;  /* 0xffffffff04047890 */ /* 0x001fc8000ff1e0ff */
[----:B------:R-:W-:-:S04]  /*01a0*/  UIADD3.X UR5, UPT, UPT, UR5, -0x1, URZ, UP0, !UPT ;  /* 0xffffffff05057890 */ /* 0x000fc800087fe4ff */
[----:B------:R-:W-:Y:S01]  /*01b0*/  UISETP.NE.U32.AND UP0, UPT, UR5, URZ, UPT ;  /* 0x000000ff0500728c */ /* 0x000fe2000bf05070 */
[----:B-1----:R-:W-:Y:S01]  /*01c0*/  @P0 IADD3 R6, P1, PT, R2, R5, RZ ;  /* 0x0000000502060210 */ /* 0x002fe20007f3e0ff */
[----:B------:R-:W-:Y:S01]  /*01d0*/  IMAD.WIDE.U32 R4, R12, -0x326172a9, RZ ;  /* 0xcd9e8d570c047825 */ /* 0x000fe200078e00ff */
[----:B------:R-:W-:-:S03]  /*01e0*/  SHF.L.U32 R12, R18, 0x2, RZ ;  /* 0x00000002120c7819 */ /* 0x000fc600000006ff */
[----:B------:R-:W-:Y:S02]  /*01f0*/  @P0 IMAD.X R43, RZ, RZ, R3, P1 ;  /* 0x000000ffff2b0224 */ /* 0x000fe400008e0603 */
[----:B--2---:R-:W-:-:S03]  /*0200*/  VIADD R41, R25, 0xbb67ae85 ;  /* 0xbb67ae8519297836 */ /* 0x004fc60000000000 */
[--C-:B------:R-:W-:Y:S01]  /*0210*/  SHF.R.U64 R42, R6, 0x2, R43.reuse ;  /* 0x00000002062a7819 */ /* 0x100fe2000000122b */
[C---:B------:R-:W-:Y:S01]  /*0220*/  VIADD R40, R24.reuse, 0x9e3779b9 ;  /* 0x9e3779b918287836 */ /* 0x040fe20000000000 */
[----:B------:R-:W-:Y:S01]  /*0230*/  SHF.R.U32.HI R43, RZ, 0x2, R43 ;  /* 0x00000002ff2b7819 */ /* 0x000fe2000001162b */
[----:B------:R-:W-:Y:S01]  /*0240*/  VIADD R38, R25, 0x76cf5d0a ;  /* 0x76cf5d0a19267836 */ /* 0x000fe20000000000 */
[----:B------:R-:W-:Y:S01]  /*0250*/  IADD3 R39, PT, PT, R24, 0x3c6ef372, RZ ;  /* 0x3c6ef37218277810 */ /* 0x000fe20007ffe0ff */
[----:B------:R-:W-:Y:S01]  /*0260*/  IMAD.WIDE.U32 R2, R42, -0x2daee0ad, RZ ;  /* 0xd2511f532a027825 */ /* 0x000fe200078e00ff */
[----:B------:R-:W-:Y:S02]  /*0270*/  LOP3.LUT R8, R43, R5, R24, 0x96, !PT ;  /* 0x000000052b087212 */ /* 0x000fe400078e9618 */
[----:B------:R-:W-:Y:S01]  /*0280*/  IADD3 R36, PT, PT, R24, -0x255992d5, RZ ;  /* 0xdaa66d2b18247810 */ /* 0x000fe20007ffe0ff */
[C---:B------:R-:W-:Y:S01]  /*0290*/  VIADD R37, R25.reuse, 0x32370b8f ;  /* 0x32370b8f19257836 */ /* 0x040fe20000000000 */
[C---:B------:R-:W-:Y:S01]  /*02a0*/  LOP3.LUT R10, R25.reuse, R3, R13, 0x96, !PT ;  /* 0x00000003190a7212 */ /* 0x040fe200078e960d */
        /* <DEDUP_REMOVED lines=71> */
.L_x_881:
[----:B------:R-:W-:-:S07]  /*0720*/  MOV R10, 0x740 ;  /* 0x00000740000a7802 */ /* 0x000fce0000000f00 */
[----:B------:R-:W-:Y:S05]  /*0730*/  CALL.REL.NOINC `($__internal_66_$__cuda_sm20_div_s64) ;  /* 0x0000000c00d87944 */ /* 0x000fea0003c00000 */
.L_x_882:
[----:B------:R-:W-:-:S05]  /*0740*/  IMAD.WIDE.U32 R2, R7, UR8, RZ ;  /* 0x0000000807027c25 */ /* 0x000fca000f8e00ff */
[C---:B------:R-:W-:Y:S01]  /*0750*/  SHF.L.U64.HI R3, R2.reuse, 0x2, R3 ;  /* 0x0000000202037819 */ /* 0x040fe20000010203 */
[----:B------:R-:W-:-:S04]  /*0760*/  IMAD.SHL.U32 R2, R2, 0x4, RZ ;  /* 0x0000000402027824 */ /* 0x000fc800078e00ff */
        /* <DEDUP_REMOVED lines=13> */
[----:B------:R-:W3:Y:S01]  /*0840*/  LDCU UR9, c[0x0][0x3b0] ;  /* 0x00007600ff0977ac */ /* 0x000ee20008000800 */
[----:B------:R-:W4:Y:S01]  /*0850*/  LDCU.64 UR12, c[0x0][0x380] ;  /* 0x00007000ff0c77ac */ /* 0x000f220008000a00 */
[----:B------:R-:W0:Y:S02]  /*0860*/  LDCU.64 UR10, c[0x0][0x3a8] ;  /* 0x00007500ff0a77ac */ /* 0x000e240008000a00 */
.L_x_902:
[----:B------:R-:W-:Y:S01]  /*0870*/  VIADD R42, R42, 0x1 ;  /* 0x000000012a2a7836 */ /* 0x000fe20000000000 */
[----:B------:R-:W-:Y:S03]  /*0880*/  BSSY.RECONVERGENT B0, `(.L_x_883) ;  /* 0x000000c000007945 */ /* 0x000fe60003800200 */
[C---:B0-----:R-:W-:Y:S01]  /*0890*/  IMAD.WIDE.U32 R4, R42.reuse, -0x2daee0ad, RZ ;  /* 0xd2511f532a047825 */ /* 0x041fe200078e00ff */
[----:B------:R-:W-:-:S13]  /*08a0*/  ISETP.NE.AND P0, PT, R42, RZ, PT ;  /* 0x000000ff2a00720c */ /* 0x000fda0003f05270 */
[----:B-1-3--:R-:W-:Y:S05]  /*08b0*/  @P0 BRA `(.L_x_884) ;  /* 0x0000000000200947 */ /* 0x00afea0003800000 */
        /* <DEDUP_REMOVED lines=8> */
.L_x_884:
[----:B01234-:R-:W-:Y:S05]  /*0940*/  BSYNC.RECONVERGENT B0 ;  /* 0x0000000000007941 */ /* 0x01ffea0003800200 */
.L_x_883:
        /* <DEDUP_REMOVED lines=51> */
.L_x_885:
        /* <DEDUP_REMOVED lines=9> */
.L_x_886:
        /* <DEDUP_REMOVED lines=12> */
[----:B--2---:R-:W-:-:S06]  /*0dd0*/  VIADD R44, R46, 0xffffffe ;  /* 0x0ffffffe2e2c7836 */ /* 0x004fcc0000000000 */
[----:B------:R2:W3:Y:S02]  /*0de0*/  F2I.FTZ.U32.TRUNC.NTZ R45, R44 ;  /* 0x0000002c002d7305 */ /* 0x0004e4000021f000 */
[----:B--2---:R-:W-:Y:S01]  /*0df0*/  IMAD.MOV.U32 R44, RZ, RZ, RZ ;  /* 0x000000ffff2c7224 */ /* 0x004fe200078e00ff */
[----:B---3--:R-:W-:-:S05]  /*0e00*/  IADD3 R47, PT, PT, RZ, -R45, RZ ;  /* 0x8000002dff2f7210 */ /* 0x008fca0007ffe0ff */
        /* <DEDUP_REMOVED lines=11> */
.L_x_889:
[----:B------:R-:W-:-:S07]  /*0ec0*/  MOV R44, 0xee0 ;  /* 0x00000ee0002c7802 */ /* 0x000fce0000000f00 */
[----:B01----:R-:W-:Y:S05]  /*0ed0*/  CALL.REL.NOINC `($__internal_67_$__cuda_sm20_rem_u64) ;  /* 0x0000000c002c7944 */ /* 0x003fea0003c00000 */
.L_x_890:
[----:B------:R-:W-:Y:S02]  /*0ee0*/  IMAD R45, R17, UR9, RZ ;  /* 0x00000009112d7c24 */ /* 0x000fe4000f8e02ff */
[----:B------:R-:W-:-:S03]  /*0ef0*/  VIADD R47, R0, UR8 ;  /* 0x00000008002f7c36 */ /* 0x000fc60008000000 */
[----:B------:R-:W-:-:S04]  /*0f00*/  IADD3 R44, P0, PT, R45, UR10, RZ ;  /* 0x0000000a2d2c7c10 */ /* 0x000fc8000ff1e0ff */
[----:B------:R-:W-:-:S05]  /*0f10*/  LEA.HI.X.SX32 R45, R45, UR11, 0x1, P0 ;  /* 0x0000000b2d2d7c11 */ /* 0x000fca00080f0eff */
[----:B------:R2:W-:Y:S04]  /*0f20*/  STG.E desc[UR6][R44.64], R47 ;  /* 0x0000002f2c007986 */ /* 0x0005e8000c101906 */
.L_x_888:
[----:B------:R-:W-:Y:S05]  /*0f30*/  BSYNC.RECONVERGENT B0 ;  /* 0x0000000000007941 */ /* 0x000fea0003800200 */
.L_x_887:
        /* <DEDUP_REMOVED lines=10> */
[----:B------:R-:W3:Y:S01]  /*0fe0*/  I2F.U32.RP R46, UR5 ;  /* 0x00000005002e7d06 */ /* 0x000ee20008209000 */
[----:B------:R-:W-:-:S07]  /*0ff0*/  ISETP.NE.U32.AND P1, PT, RZ, UR5, PT ;  /* 0x00000005ff007c0c */ /* 0x000fce000bf25070 */
[----:B---3--:R-:W2:Y:S02]  /*1000*/  MUFU.RCP R46, R46 ;  /* 0x0000002e002e7308 */ /* 0x008ea40000001000 */
[----:B--2---:R-:W-:-:S06]  /*1010*/  VIADD R44, R46, 0xffffffe ;  /* 0x0ffffffe2e2c7836 */ /* 0x004fcc0000000000 */
[----:B------:R2:W3:Y:S02]  /*1020*/  F2I.FTZ.U32.TRUNC.NTZ R45, R44 ;  /* 0x0000002c002d7305 */ /* 0x0004e4000021f000 */
[----:B--2---:R-:W-:Y:S02]  /*1030*/  HFMA2 R44, -RZ, RZ, 0, 0 ;  /* 0x00000000ff2c7431 */ /* 0x004fe400000001ff */
[----:B---3--:R-:W-:-:S04]  /*1040*/  IMAD.MOV R47, RZ, RZ, -R45 ;  /* 0x000000ffff2f7224 */ /* 0x008fc800078e0a2d */
[----:B------:R-:W-:-:S04]  /*1050*/  IMAD R47, R47, UR5, RZ ;  /* 0x000000052f2f7c24 */ /* 0x000fc8000f8e02ff */
[----:B------:R-:W-:-:S06]  /*1060*/  IMAD.HI.U32 R0, R45, R47, R44 ;  /* 0x0000002f2d007227 */ /* 0x000fcc00078e002c */
        /* <DEDUP_REMOVED lines=9> */
.L_x_893:
[----:B------:R-:W-:Y:S01]  /*1100*/  IMAD.MOV.U32 R0, RZ, RZ, R49 ;  /* 0x000000ffff007224 */ /* 0x000fe200078e0031 */
[----:B--2---:R-:W-:-:S07]  /*1110*/  MOV R44, 0x1130 ;  /* 0x00001130002c7802 */ /* 0x004fce0000000f00 */
[----:B01----:R-:W-:Y:S05]  /*1120*/  CALL.REL.NOINC `($__internal_67_$__cuda_sm20_rem_u64) ;  /* 0x0000000800987944 */ /* 0x003fea0003c00000 */
.L_x_894:
[----:B------:R-:W-:Y:S01]  /*1130*/  IADD3 R50, P0, PT, R50, UR10, RZ ;  /* 0x0000000a32327c10 */ /* 0x000fe2000ff1e0ff */
[----:B------:R-:W-:-:S03]  /*1140*/  VIADD R45, R0, UR8 ;  /* 0x00000008002d7c36 */ /* 0x000fc60008000000 */
[----:B------:R-:W-:-:S05]  /*1150*/  IADD3.X R51, PT, PT, R51, UR11, RZ, P0, !PT ;  /* 0x0000000b33337c10 */ /* 0x000fca00087fe4ff */
[----:B------:R3:W-:Y:S04]  /*1160*/  STG.E desc[UR6][R50.64], R45 ;  /* 0x0000002d32007986 */ /* 0x0007e8000c101906 */
.L_x_892:
[----:B------:R-:W-:Y:S05]  /*1170*/  BSYNC.RECONVERGENT B0 ;  /* 0x0000000000007941 */ /* 0x000fea0003800200 */
.L_x_891:
[----:B------:R-:W-:Y:S01]  /*1180*/  LEA R49, P1, R18, R17, 0x1 ;  /* 0x0000001112317211 */ /* 0x000fe200078208ff */
[----:B------:R-:W-:Y:S03]  /*1190*/  BSSY.RECONVERGENT B0, `(.L_x_895) ;  /* 0x0000022000007945 */ /* 0x000fe60003800200 */
[----:B------:R-:W-:Y:S02]  /*11a0*/  ISETP.GE.U32.AND P0, PT, R49, UR12, PT ;  /* 0x0000000c31007c0c */ /* 0x000fe4000bf06070 */
[----:B------:R-:W-:-:S04]  /*11b0*/  IADD3.X R0, PT, PT, RZ, R15, RZ, P1, !PT ;  /* 0x0000000fff007210 */ /* 0x000fc80000ffe4ff */
[----:B------:R-:W-:-:S13]  /*11c0*/  ISETP.GE.AND.EX P0, PT, R0, UR13, PT, P0 ;  /* 0x0000000d00007c0c */ /* 0x000fda000bf06300 */
[----:B------:R-:W-:Y:S05]  /*11d0*/  @P0 BRA `(.L_x_896) ;  /* 0x0000000000740947 */ /* 0x000fea0003800000 */
[----:B------:R-:W-:Y:S01]  /*11e0*/  UISETP.NE.U32.AND UP0, UPT, UR4, URZ, UPT ;  /* 0x000000ff0400728c */ /* 0x000fe2000bf05070 */
[----:B------:R-:W-:-:S05]  /*11f0*/  IMAD R49, R49, UR9, RZ ;  /* 0x0000000931317c24 */ /* 0x000fca000f8e02ff */
[----:B---3--:R-:W-:-:S03]  /*1200*/  SHF.R.S32.HI R50, RZ, 0x1f, R49 ;  /* 0x0000001fff327819 */ /* 0x008fc60000011431 */
[----:B------:R-:W-:Y:S05]  /*1210*/  BRA.U UP0, `(.L_x_897) ;  /* 0x0000000100487547 */ /* 0x000fea000b800000 */
[----:B------:R-:W3:Y:S01]  /*1220*/  I2F.U32.RP R46, UR5 ;  /* 0x00000005002e7d06 */ /* 0x000ee20008209000 */
[----:B------:R-:W-:-:S07]  /*1230*/  ISETP.NE.U32.AND P1, PT, RZ, UR5, PT ;  /* 0x00000005ff007c0c */ /* 0x000fce000bf25070 */
[----:B---3--:R-:W2:Y:S02]  /*1240*/  MUFU.RCP R46, R46 ;  /* 0x0000002e002e7308 */ /* 0x008ea40000001000 */
[----:B--2---:R-:W-:-:S06]  /*1250*/  VIADD R44, R46, 0xffffffe ;  /* 0x0ffffffe2e2c7836 */ /* 0x004fcc0000000000 */
[----:B------:R2:W3:Y:S02]  /*1260*/  F2I.FTZ.U32.TRUNC.NTZ R45, R44 ;  /* 0x0000002c002d7305 */ /* 0x0004e4000021f000 */
[----:B--2---:R-:W-:Y:S01]  /*1270*/  MOV R44, RZ ;  /* 0x000000ff002c7202 */ /* 0x004fe20000000f00 */
        /* <DEDUP_REMOVED lines=12> */
.L_x_897:
[----:B------:R-:W-:Y:S01]  /*1340*/  IMAD.MOV.U32 R0, RZ, RZ, R6 ;  /* 0x000000ffff007224 */ /* 0x000fe200078e0006 */
[----:B--2---:R-:W-:-:S07]  /*1350*/  MOV R44, 0x1370 ;  /* 0x00001370002c7802 */ /* 0x004fce0000000f00 */
[----:B01----:R-:W-:Y:S05]  /*1360*/  CALL.REL.NOINC `($__internal_67_$__cuda_sm20_rem_u64) ;  /* 0x0000000800087944 */ /* 0x003fea0003c00000 */
.L_x_898:
[----:B------:R-:W-:Y:S01]  /*1370*/  IADD3 R44, P0, PT, R49, UR10, RZ ;  /* 0x0000000a312c7c10 */ /* 0x000fe2000ff1e0ff */
[----:B------:R-:W-:-:S03]  /*1380*/  VIADD R47, R0, UR8 ;  /* 0x00000008002f7c36 */ /* 0x000fc60008000000 */
[----:B------:R-:W-:-:S05]  /*1390*/  IADD3.X R45, PT, PT, R50, UR11, RZ, P0, !PT ;  /* 0x0000000b322d7c10 */ /* 0x000fca00087fe4ff */
[----:B------:R4:W-:Y:S04]  /*13a0*/  STG.E desc[UR6][R44.64], R47 ;  /* 0x0000002f2c007986 */ /* 0x0009e8000c101906 */
.L_x_896:
[----:B------:R-:W-:Y:S05]  /*13b0*/  BSYNC.RECONVERGENT B0 ;  /* 0x0000000000007941 */ /* 0x000fea0003800200 */
.L_x_895:
[----:B------:R-:W-:-:S05]  /*13c0*/  IMAD R6, R18, 0x3, RZ ;  /* 0x0000000312067824 */ /* 0x000fca00078e02ff */
[----:B------:R-:W-:-:S04]  /*13d0*/  IADD3 R6, P1, PT, R6, R17, RZ ;  /* 0x0000001106067210 */ /* 0x000fc80007f3e0ff */
        /* <DEDUP_REMOVED lines=11> */
[----:B0-----:R-:W-:-:S06]  /*1490*/  VIADD R2, R4, 0xffffffe ;  /* 0x0ffffffe04027836 */ /* 0x001fcc0000000000 */
[----:B-1----:R0:W2:Y:S02]  /*14a0*/  F2I.FTZ.U32.TRUNC.NTZ R3, R2 ;  /* 0x0000000200037305 */ /* 0x0020a4000021f000 */
[----:B0-----:R-:W-:Y:S02]  /*14b0*/  HFMA2 R2, -RZ, RZ, 0, 0 ;  /* 0x00000000ff027431 */ /* 0x001fe400000001ff */
[----:B--234-:R-:W-:-:S04]  /*14c0*/  IMAD.MOV R45, RZ, RZ, -R3 ;  /* 0x000000ffff2d7224 */ /* 0x01cfc800078e0a03 */
        /* <DEDUP_REMOVED lines=11> */
.L_x_900:
[----:B------:R-:W-:Y:S01]  /*1580*/  IMAD.MOV.U32 R0, RZ, RZ, R5 ;  /* 0x000000ffff007224 */ /* 0x000fe200078e0005 */
[----:B--2-4-:R-:W-:-:S07]  /*1590*/  MOV R44, 0x15b0 ;  /* 0x000015b0002c7802 */ /* 0x014fce0000000f00 */
[----:B01-3--:R-:W-:Y:S05]  /*15a0*/  CALL.REL.NOINC `($__internal_67_$__cuda_sm20_rem_u64) ;  /* 0x0000000400787944 */ /* 0x00bfea0003c00000 */
.L_x_901:
[----:B------:R-:W-:Y:S01]  /*15b0*/  IADD3 R2, P0, PT, R6, UR10, RZ ;  /* 0x0000000a06027c10 */ /* 0x000fe2000ff1e0ff */
[----:B------:R-:W-:-:S03]  /*15c0*/  VIADD R5, R0, UR8 ;  /* 0x0000000800057c36 */ /* 0x000fc60008000000 */
[----:B------:R-:W-:-:S05]  /*15d0*/  IADD3.X R3, PT, PT, R49, UR11, RZ, P0, !PT ;  /* 0x0000000b31037c10 */ /* 0x000fca00087fe4ff */
[----:B------:R0:W-:Y:S04]  /*15e0*/  STG.E desc[UR6][R2.64], R5 ;  /* 0x0000000502007986 */ /* 0x0001e8000c101906 */
.L_x_899:
[----:B------:R-:W-:Y:S01]  /*15f0*/  IADD3 R17, P0, PT, R12, R17, RZ ;  /* 0x000000110c117210 */ /* 0x000fe20007f1e0ff */
[----:B------:R-:W-:Y:S05]  /*1600*/  WARPSYNC.ALL ;  /* 0x0000000000007948 */ /* 0x000fea0003800000 */
[----:B------:R-:W-:Y:S01]  /*1610*/  IADD3.X R15, PT, PT, RZ, R15, RZ, P0, !PT ;  /* 0x0000000fff0f7210 */ /* 0x000fe200007fe4ff */
[----:B------:R-:W-:Y:S01]  /*1620*/  BAR.SYNC.DEFER_BLOCKING 0x0 ;  /* 0x0000000000007b1d */ /* 0x000fe20000010000 */
[----:B------:R-:W-:Y:S01]  /*1630*/  ISETP.GE.U32.AND P0, PT, R17, R26, PT ;  /* 0x0000001a1100720c */ /* 0x000fe20003f06070 */
[----:B------:R-:W-:Y:S01]  /*1640*/  IMAD.MOV.U32 R49, RZ, RZ, R28 ;  /* 0x000000ffff317224 */ /* 0x000fe200078e001c */
[----:B--2-4-:R-:W-:Y:S01]  /*1650*/  MOV R44, R7 ;  /* 0x00000007002c7202 */ /* 0x014fe20000000f00 */
[----:B------:R-:W-:Y:S01]  /*1660*/  IMAD.MOV.U32 R0, RZ, RZ, R8 ;  /* 0x000000ffff007224 */ /* 0x000fe200078e0008 */
[----:B------:R-:W-:-:S13]  /*1670*/  ISETP.GE.AND.EX P0, PT, R15, R10, PT, P0 ;  /* 0x0000000a0f00720c */ /* 0x000fda0003f06300 */
[----:B------:R-:W-:Y:S05]  /*1680*/  @!P0 BRA `(.L_x_902) ;  /* 0xfffffff000788947 */ /* 0x000fea000383ffff */
[----:B------:R-:W-:Y:S05]  /*1690*/  EXIT ;  /* 0x000000000000794d */ /* 0x000fea0003800000 */
        .weak           $__internal_66_$__cuda_sm20_div_s64
        .type           $__internal_66_$__cuda_sm20_div_s64,@function
        .size           $__internal_66_$__cuda_sm20_div_s64,($__internal_67_$__cuda_sm20_rem_u64 - $__internal_66_$__cuda_sm20_div_s64)
$__internal_66_$__cuda_sm20_div_s64:
        /* <DEDUP_REMOVED lines=78> */
[----:B------:R-:W-:Y:S06]  /*1b80*/  RET.REL.NODEC R2 `(_ZN2at6native60_GLOBAL__N__fdc43544_27_DistributionRandomKernel_cu_f88cee4443distribution_elementwise_grid_stride_kernelIjLi4EZZZNS0_9templates4cuda21random_from_to_kernelIPNS_17CUDAGeneratorImplEEEvRNS_18TensorIteratorBaseEmlT_ENKUlvE_clEvENKUlvE10_clEvEUlP24curandStatePhilox4_32_10E0_ZNS1_27distribution_nullary_kernelIjj5uint4S7_SF_ZZZS5_IS7_EvS9_mlSA_ENKSB_clEvENKSC_clEvEUljE_EEvS9_T2_RKT3_T4_EUlijE_EEvlNS_15PhiloxCudaStateET1_SJ_) ;  /* 0xffffffe4021c7950 */ /* 0x000fec0003c3ffff */
        .weak           $__internal_67_$__cuda_sm20_rem_u64
        .type           $__internal_67_$__cuda_sm20_rem_u64,@function
        .size           $__internal_67_$__cuda_sm20_rem_u64,(.L_x_2286 - $__internal_67_$__cuda_sm20_rem_u64)
$__internal_67_$__cuda_sm20_rem_u64:
[----:B------:R-:W-:Y:S01]  /*1b90*/  MOV R56, R4 ;  /* 0x0000000400387202 */ /* 0x000fe20000000f00 */
        /* <DEDUP_REMOVED lines=21> */
[----:B------:R-:W-:-:S03]  /*1cf0*/  IMAD.WIDE.U32 R52, R55, R4, RZ ;  /* 0x0000000437347225 */ /* 0x000fc600078e00ff */
[----:B------:R-:W-:Y:S01]  /*1d00*/  IADD3.X R45, PT, PT, RZ, RZ, R45, P2, P1 ;  /* 0x000000ffff2d7210 */ /* 0x000fe200017e242d */
[----:B------:R-:W-:Y:S01]  /*1d10*/  IMAD R46, R55, R3, R53 ;  /* 0x00000003372e7224 */ /* 0x000fe200078e0235 */
[----:B------:R-:W-:Y:S01]  /*1d20*/  IADD3 R52, P0, PT, RZ, -R52, RZ ;  /* 0x80000034ff347210 */ /* 0x000fe20007f1e0ff */
[----:B------:R-:W-:Y:S02]  /*1d30*/  HFMA2 R53, -RZ, RZ, 0, 0 ;  /* 0x00000000ff357431 */ /* 0x000fe400000001ff */
[----:B------:R-:W-:Y:S02]  /*1d40*/  IMAD R46, R45, R4, R46 ;  /* 0x000000042d2e7224 */ /* 0x000fe400078e022e */
[----:B------:R-:W-:-:S03]  /*1d50*/  IMAD.HI.U32 R54, R55, R52, RZ ;  /* 0x0000003437367227 */ /* 0x000fc600078e00ff */
[----:B------:R-:W-:-:S05]  /*1d60*/  IADD3.X R48, PT, PT, RZ, ~R46, RZ, P0, !PT ;  /* 0x8000002eff307210 */ /* 0x000fca00007fe4ff */
        /* <DEDUP_REMOVED lines=14> */
[----:B------:R-:W-:-:S03]  /*1e50*/  IMAD.WIDE.U32 R52, R47, R4, RZ ;  /* 0x000000042f347225 */ /* 0x000fc600078e00ff */
[----:B------:R-:W-:Y:S01]  /*1e60*/  IADD3.X R46, PT, PT, RZ, R45, RZ, P1, !PT ;  /* 0x0000002dff2e7210 */ /* 0x000fe20000ffe4ff */
[----:B------:R-:W-:Y:S01]  /*1e70*/  IMAD R47, R47, R3, R53 ;  /* 0x000000032f2f7224 */ /* 0x000fe200078e0235 */
[----:B------:R-:W-:-:S03]  /*1e80*/  IADD3 R45, P1, PT, -R52, R0, RZ ;  /* 0x00000000342d7210 */ /* 0x000fc60007f3e1ff */
[-C--:B------:R-:W-:Y:S01]  /*1e90*/  IMAD R47, R46, R4.reuse, R47 ;  /* 0x000000042e2f7224 */ /* 0x080fe200078e022f */
[----:B------:R-:W-:-:S03]  /*1ea0*/  ISETP.GE.U32.AND P0, PT, R45, R4, PT ;  /* 0x000000042d00720c */ /* 0x000fc60003f06070 */
[----:B------:R-:W-:Y:S01]  /*1eb0*/  IMAD.X R0, R2, 0x1, ~R47, P1 ;  /* 0x0000000102007824 */ /* 0x000fe200008e0e2f */
[----:B------:R-:W-:-:S04]  /*1ec0*/  IADD3 R46, P1, PT, -R4, R45, RZ ;  /* 0x0000002d042e7210 */ /* 0x000fc80007f3e1ff */
[----:B------:R-:W-:Y:S02]  /*1ed0*/  ISETP.GE.U32.AND.EX P0, PT, R0, R3, PT, P0 ;  /* 0x000000030000720c */ /* 0x000fe40003f06100 */
[-C--:B------:R-:W-:Y:S02]  /*1ee0*/  IADD3.X R47, PT, PT, ~R3, R0.reuse, RZ, P1, !PT ;  /* 0x00000000032f7210 */ /* 0x080fe40000ffe5ff */
[----:B------:R-:W-:Y:S02]  /*1ef0*/  SEL R45, R46, R45, P0 ;  /* 0x0000002d2e2d7207 */ /* 0x000fe40000000000 */
[----:B------:R-:W-:Y:S02]  /*1f00*/  SEL R46, R47, R0, P0 ;  /* 0x000000002f2e7207 */ /* 0x000fe40000000000 */
[C---:B------:R-:W-:Y:S01]  /*1f10*/  ISETP.GE.U32.AND P0, PT, R45.reuse, R4, PT ;  /* 0x000000042d00720c */ /* 0x040fe20003f06070 */
[----:B------:R-:W-:Y:S01]  /*1f20*/  IMAD.IADD R0, R45, 0x1, -R4 ;  /* 0x000000012d007824 */ /* 0x000fe200078e0a04 */
[----:B------:R-:W-:-:S02]  /*1f30*/  ISETP.NE.U32.AND P1, PT, R4, RZ, PT ;  /* 0x000000ff0400720c */ /* 0x000fc40003f25070 */
[----:B------:R-:W-:Y:S02]  /*1f40*/  ISETP.GE.U32.AND.EX P0, PT, R46, R3, PT, P0 ;  /* 0x000000032e00720c */ /* 0x000fe40003f06100 */
[----:B------:R-:W-:Y:S02]  /*1f50*/  ISETP.NE.AND.EX P1, PT, R3, RZ, PT, P1 ;  /* 0x000000ff0300720c */ /* 0x000fe40003f25310 */
[----:B------:R-:W-:Y:S02]  /*1f60*/  SEL R0, R0, R45, P0 ;  /* 0x0000002d00007207 */ /* 0x000fe40000000000 */
[----:B------:R-:W-:Y:S02]  /*1f70*/  MOV R45, 0x0 ;  /* 0x00000000002d7802 */ /* 0x000fe40000000f00 */
[----:B------:R-:W-:Y:S02]  /*1f80*/  SEL R0, R0, 0xffffffff, P1 ;  /* 0xffffffff00007807 */ /* 0x000fe40000800000 */
[----:B------:R-:W-:Y:S05]  /*1f90*/  RET.REL.NODEC R44 `(_ZN2at6native60_GLOBAL__N__fdc43544_27_DistributionRandomKernel_cu_f88cee4443distribution_elementwise_grid_stride_kernelIjLi4EZZZNS0_9templates4cuda21random_from_to_kernelIPNS_17CUDAGeneratorImplEEEvRNS_18TensorIteratorBaseEmlT_ENKUlvE_clEvENKUlvE10_clEvEUlP24curandStatePhilox4_32_10E0_ZNS1_27distribution_nullary_kernelIjj5uint4S7_SF_ZZZS5_IS7_EvS9_mlSA_ENKSB_clEvENKSC_clEvEUljE_EEvS9_T2_RKT3_T4_EUlijE_EEvlNS_15PhiloxCudaStateET1_SJ_) ;  /* 0xffffffe02c187950 */ /* 0x000fea0003c3ffff */
.L_x_903:
        /* <DEDUP_REMOVED lines=14> */
.L_x_2286:


//--------------------- .text._ZN2at6native60_GLOBAL__N__fdc43544_27_DistributionRandomKernel_cu_f88cee4443distribution_elementwise_grid_stride_kernelImLi2EZZZNS0_9templates4cuda21random_from_to_kernelIPNS_17CUDAGeneratorImplEEEvRNS_18TensorIteratorBaseEmlT_ENKUlvE_clEvENKUlvE10_clEvEUlP24curandStatePhilox4_32_10E_ZNS1_27distribution_nullary_kernelIjm10ulonglong2S7_SF_ZZZS5_IS7_EvS9_mlSA_ENKSB_clEvENKSC_clEvEUlmE_EEvS9_T2_RKT3_T4_EUlimE0_EEvlNS_15PhiloxCudaStateET1_SJ_ --------------------------
	.section	.text._ZN2at6native60_GLOBAL__N__fdc43544_27_DistributionRandomKernel_cu_f88cee4443distribution_elementwise_grid_stride_kernelImLi2EZZZNS0_9templates4cuda21random_from_to_kernelIPNS_17CUDAGeneratorImplEEEvRNS_18TensorIteratorBaseEmlT_ENKUlvE_clEvENKUlvE10_clEvEUlP24curandStatePhilox4_32_10E_ZNS1_27distribution_nullary_kernelIjm10ulonglong2S7_SF_ZZZS5_IS7_EvS9_mlSA_ENKSB_clEvENKSC_clEvEUlmE_EEvS9_T2_RKT3_T4_EUlimE0_EEvlNS_15PhiloxCudaStateET1_SJ_,"ax",@progbits
	.align	128
.text._ZN2at6native60_GLOBAL__N__fdc43544_27_DistributionRandomKernel_cu_f88cee4443distribution_elementwise_grid_stride_kernelImLi2EZZZNS0_9templates4cuda21random_from_to_kernelIPNS_17CUDAGeneratorImplEEEvRNS_18TensorIteratorBaseEmlT_ENKUlvE_clEvENKUlvE10_clEvEUlP24curandStatePhilox4_32_10E_ZNS1_27distribution_nullary_kernelIjm10ulonglong2S7_SF_ZZZS5_IS7_EvS9_mlSA_ENKSB_clEvENKSC_clEvEUlmE_EEvS9_T2_RKT3_T4_EUlimE0_EEvlNS_15PhiloxCudaStateET1_SJ_:
        .type           _ZN2at6native60_GLOBAL__N__fdc43544_27_DistributionRandomKernel_cu_f88cee4443distribution_elementwise_grid_stride_kernelImLi2EZZZNS0_9templates4cuda21random_from_to_kernelIPNS_17CUDAGeneratorImplEEEvRNS_18TensorIteratorBaseEmlT_ENKUlvE_clEvENKUlvE10_clEvEUlP24curandStatePhilox4_32_10E_ZNS1_27distribution_nullary_kernelIjm10ulonglong2S7_SF_ZZZS5_IS7_EvS9_mlSA_ENKSB_clEvENKSC_clEvEUlmE_EEvS9_T2_RKT3_T4_EUlimE0_EEvlNS_15PhiloxCudaStateET1_SJ_,@function
        .size           _ZN2at6native60_GLOBAL__N__fdc43544_27_DistributionRandomKernel_cu_f88cee4443distribution_elementwise_grid_stride_kernelImLi2EZZZNS0_9templates4cuda21random_from_to_kernelIPNS_17CUDAGeneratorImplEEEvRNS_18TensorIteratorBaseEmlT_ENKUlvE_clEvENKUlvE10_clEvEUlP24curandStatePhilox4_32_10E_ZNS1_27distribution_nullary_kernelIjm10ulonglong2S7_SF_ZZZS5_IS7_EvS9_mlSA_ENKSB_clEvENKSC_clEvEUlmE_EEvS9_T2_RKT3_T4_EUlimE0_EEvlNS_15PhiloxCudaStateET1_SJ_,(.L_x_2289 - _ZN2at6native60_GLOBAL__N__fdc43544_27_DistributionRandomKernel_cu_f88cee4443distribution_elementwise_grid_stride_kernelImLi2EZZZNS0_9templates4cuda21random_from_to_kernelIPNS_17CUDAGeneratorImplEEEvRNS_18TensorIteratorBaseEmlT_ENKUlvE_clEvENKUlvE10_clEvEUlP24curandStatePhilox4_32_10E_ZNS1_27distribution_nullary_kernelIjm10ulonglong2S7_SF_ZZZS5_IS7_EvS9_mlSA_ENKSB_clEvENKSC_clEvEUlmE_EEvS9_T2_RKT3_T4_EUlimE0_EEvlNS_15PhiloxCudaStateET1_SJ_)
        .other          _ZN2at6native60_GLOBAL__N__fdc43544_27_DistributionRandomKernel_cu_f88cee4443distribution_elementwise_grid_stride_kernelImLi2EZZZNS0_9templates4cuda21random_from_to_kernelIPNS_17CUDAGeneratorImplEEEvRNS_18TensorIteratorBaseEmlT_ENKUlvE_clEvENKUlvE10_clEvEUlP24curandStatePhilox4_32_10E_ZNS1_27distribution_nullary_kernelIjm10ulonglong2S7_SF_ZZZS5_IS7_EvS9_mlSA_ENKSB_clEvENKSC_clEvEUlmE_EEvS9_T2_RKT3_T4_EUlimE0_EEvlNS_15PhiloxCudaStateET1_SJ_,@"STO_CUDA_ENTRY STV_DEFAULT"
_ZN2at6native60_GLOBAL__N__fdc43544_27_DistributionRandomKernel_cu_f88cee4443distribution_elementwise_grid_stride_kernelImLi2EZZZNS0_9templates4cuda21random_from_to_kernelIPNS_17CUDAGeneratorImplEEEvRNS_18TensorIteratorBaseEmlT_ENKUlvE_clEvENKUlvE10_clEvEUlP24curandStatePhilox4_32_10E_ZNS1_27distribution_nullary_kernelIjm10ulonglong2S7_SF_ZZZS5_IS7_EvS9_mlSA_ENKSB_clEvENKSC_clEvEUlmE_EEvS9_T2_RKT3_T4_EUlimE0_EEvlNS_15PhiloxCudaStateET1_SJ_:
        /* <DEDUP_REMOVED lines=111> */
.L_x_904:
[----:B------:R-:W-:-:S07]  /*06f0*/  MOV R30, 0x710 ;  /* 0x00000710001e7802 */ /* 0x000fce0000000f00 */
[----:B------:R-:W-:Y:S05]  /*0700*/  CALL.REL.NOINC `($__internal_68_$__cuda_sm20_div_s64) ;  /* 0x00000030008c7944 */ /* 0x000fea0003c00000 */
[----:B------:R-:W-:Y:S01]  /*0710*/  MOV R30, R28 ;  /* 0x0000001c001e7202 */ /* 0x000fe20000000f00 */
[----:B------:R-:W-:-:S07]  /*0720*/  IMAD.MOV.U32 R31, RZ, RZ, R29 ;  /* 0x000000ffff1f7224 */ /* 0x000fce00078e001d */
.L_x_905:
        /* <DEDUP_REMOVED lines=78> */
[----:B-1234-:R-:W-:-:S12]  /*0c10*/  UIADD3 UR72, UPT, UPT, UR72, 0x1, URZ ;  /* 0x0000000148487890 */ /* 0x01efd8000fffe0ff */
.L_x_930:
        /* <DEDUP_REMOVED lines=13> */
.L_x_907:
[----:B0-----:R-:W-:Y:S05]  /*0cf0*/  BSYNC.RECONVERGENT B0 ;  /* 0x0000000000007941 */ /* 0x001fea0003800200 */
.L_x_906:
        /* <DEDUP_REMOVED lines=42> */
[----:B------:R-:W-:Y:S01]  /*0fa0*/  LOP3.LUT R34, R22, R42, R29, 0x96, !PT ;  /* 0x0000002a16227212 */ /* 0x000fe200078e961d */
        /* <DEDUP_REMOVED lines=12> */
.L_x_908:
        /* <DEDUP_REMOVED lines=9> */
.L_x_909:
        /* <DEDUP_REMOVED lines=31> */
.L_x_914:
[----:B------:R-:W-:-:S07]  /*12f0*/  MOV R44, 0x1310 ;  /* 0x00001310002c7802 */ /* 0x000fce0000000f00 */
[----:B01----:R-:W-:Y:S05]  /*1300*/  CALL.REL.NOINC `($__internal_69_$__cuda_sm20_rem_u64) ;  /* 0x0000002800c07944 */ /* 0x003fea0003c00000 */
.L_x_915:
[----:B------:R-:W-:Y:S05]  /*1310*/  BSYNC.RECONVERGENT B1 ;  /* 0x0000000000017941 */ /* 0x000fea0003800200 */
.L_x_913:
[----:B------:R-:W2:Y:S01]  /*1320*/  LDC.64 R28, c[0x0][0x540] ;  /* 0x00015000ff1c7b82 */ /* 0x000ea20000000a00 */
[----:B------:R-:W-:-:S05]  /*1330*/  VIADD R31, R30, UR69 ;  /* 0x000000451e1f7c36 */ /* 0x000fca0008000000 */
[----:B--2---:R2:W-:Y:S02]  /*1340*/  STG.E desc[UR74][R28.64], R31 ;  /* 0x0000001f1c007986 */ /* 0x0045e4000c10194a */
.L_x_912:
[----:B------:R-:W-:Y:S05]  /*1350*/  BSYNC.RECONVERGENT B0 ;  /* 0x0000000000007941 */ /* 0x000fea0003800200 */
.L_x_911:
        /* <DEDUP_REMOVED lines=25> */
[----:B------:R-:W-:-:S05]  /*14f0*/  @!P1 LOP3.LUT R28, RZ, UR70, RZ, 0x33, !PT ;  /* 0x00000046ff1c9c12 */ /* 0x000fca000f8e33ff */
[----:B------:R-:W-:Y:S01]  /*1500*/  IMAD.MOV.U32 R30, RZ, RZ, R28 ;  /* 0x000000ffff1e7224 */ /* 0x000fe200078e001c */
[----:B------:R-:W-:Y:S06]  /*1510*/  BRA `(.L_x_919) ;  /* 0x0000000000107947 */ /* 0x000fec0003800000 */
.L_x_918:
[----:B------:R-:W-:Y:S01]  /*1520*/  MOV R47, R42 ;  /* 0x0000002a002f7202 */ /* 0x000fe20000000f00 */
[----:B------:R-:W-:Y:S01]  /*1530*/  IMAD.MOV.U32 R48, RZ, RZ, R41 ;  /* 0x000000ffff307224 */ /* 0x000fe200078e0029 */
[----:B------:R-:W-:-:S07]  /*1540*/  MOV R44, 0x1560 ;  /* 0x00001560002c7802 */ /* 0x000fce0000000f00 */
[----:B01----:R-:W-:Y:S05]  /*1550*/  CALL.REL.NOINC `($__internal_69_$__cuda_sm20_rem_u64) ;  /* 0x00000028002c7944 */ /* 0x003fea0003c00000 */
.L_x_919:
[----:B------:R-:W-:Y:S05]  /*1560*/  BSYNC.RECONVERGENT B0 ;  /* 0x0000000000007941 */ /* 0x000fea0003800200 */
.L_x_917:
[----:B------:R-:W2:Y:S01]  /*1570*/  LDC.64 R28, c[0x0][0x540] ;  /* 0x00015000ff1c7b82 */ /* 0x000ea20000000a00 */
[----:B------:R-:W-:-:S05]  /*1580*/  IADD3 R31, PT, PT, R30, UR69, RZ ;  /* 0x000000451e1f7c10 */ /* 0x000fca000fffe0ff */
[----:B--2---:R3:W-:Y:S01]  /*1590*/  STG.E desc[UR74][R28.64], R31 ;  /* 0x0000001f1c007986 */ /* 0x0047e2000c10194a */
[----:B------:R-:W-:Y:S05]  /*15a0*/  BRA `(.L_x_916) ;  /* 0x0000002000c47947 */ /* 0x000fea0003800000 */
.L_x_910:
[----:B------:R-:W-:Y:S01]  /*15b0*/  ISETP.GE.U32.AND P0, PT, R21, UR34, PT ;  /* 0x0000002215007c0c */ /* 0x000fe2000bf06070 */
[----:B------:R-:W-:Y:S03]  /*15c0*/  BSSY.RECONVERGENT B0, `(.L_x_920) ;  /* 0x0000116000007945 */ /* 0x000fe60003800200 */
[----:B------:R-:W-:-:S13]  /*15d0*/  ISETP.GE.AND.EX P0, PT, R23, UR35, PT, P0 ;  /* 0x0000002317007c0c */ /* 0x000fda000bf06300 */
[----:B------:R-:W-:Y:S05]  /*15e0*/  @P0 BRA `(.L_x_921) ;  /* 0x00000010004c0947 */ /* 0x000fea0003800000 */
[----:B------:R-:W-:Y:S01]  /*15f0*/  MOV R29, R21 ;  /* 0x00000015001d7202 */ /* 0x000fe20000000f00 */
[----:B------:R-:W-:Y:S01]  /*1600*/  IMAD.MOV.U32 R28, RZ, RZ, RZ ;  /* 0x000000ffff1c7224 */ /* 0x000fe200078e00ff */
[----:B------:R-:W-:-:S03]  /*1610*/  UISETP.NE.AND UP0, UPT, UR73, URZ, UPT ;  /* 0x000000ff4900728c */ /* 0x000fc6000bf05270 */
[----:B------:R-:W-:-:S05]  /*1620*/  IMAD.HI.U32 R28, R21, UR36, R28 ;  /* 0x00000024151c7c27 */ /* 0x000fca000f8e001c */
[----:B------:R-:W-:-:S05]  /*1630*/  SHF.R.U32.HI R30, RZ, UR37, R28 ;  /* 0x00000025ff1e7c19 */ /* 0x000fca000801161c */
[----:B------:R-:W-:-:S04]  /*1640*/  IMAD.MOV R46, RZ, RZ, -R30 ;  /* 0x000000ffff2e7224 */ /* 0x000fc800078e0a1e */
        /* <DEDUP_REMOVED lines=237> */
.L_x_922:
        /* <DEDUP_REMOVED lines=23> */
.L_x_924:
[----:B------:R-:W-:-:S07]  /*2690*/  MOV R44, 0x26b0 ;  /* 0x000026b0002c7802 */ /* 0x000fce0000000f00 */
[----:B01----:R-:W-:Y:S05]  /*26a0*/  CALL.REL.NOINC `($__internal_69_$__cuda_sm20_rem_u64) ;  /* 0x0000001400d87944 */ /* 0x003fea0003c00000 */
[----:B------:R-:W-:-:S07]  /*26b0*/  IMAD.MOV.U32 R28, RZ, RZ, R30 ;  /* 0x000000ffff1c7224 */ /* 0x000fce00078e001e */
.L_x_925:
[----:B------:R-:W-:Y:S05]  /*26c0*/  BSYNC.RECONVERGENT B1 ;  /* 0x0000000000017941 */ /* 0x000fea0003800200 */
.L_x_923:
[----:B------:R-:W2:Y:S01]  /*26d0*/  LDCU.64 UR46, c[0x0][0x540] ;  /* 0x0000a800ff2e77ac */ /* 0x000ea20008000a00 */
[----:B------:R-:W-:Y:S02]  /*26e0*/  IADD3 R29, PT, PT, R28, UR69, RZ ;  /* 0x000000451c1d7c10 */ /* 0x000fe4000fffe0ff */
[----:B--2---:R-:W-:-:S04]  /*26f0*/  IADD3 R46, P0, PT, R46, UR46, RZ ;  /* 0x0000002e2e2e7c10 */ /* 0x004fc8000ff1e0ff */
[----:B------:R-:W-:-:S05]  /*2700*/  IADD3.X R47, PT, PT, RZ, UR47, RZ, P0, !PT ;  /* 0x0000002fff2f7c10 */ /* 0x000fca00087fe4ff */
[----:B------:R2:W-:Y:S04]  /*2710*/  STG.E desc[UR74][R46.64], R29 ;  /* 0x0000001d2e007986 */ /* 0x0005e8000c10194a */
.L_x_921:
[----:B------:R-:W-:Y:S05]  /*2720*/  BSYNC.RECONVERGENT B0 ;  /* 0x0000000000007941 */ /* 0x000fea0003800200 */
.L_x_920:
[----:B--2---:R-:W-:-:S04]  /*2730*/  IADD3 R29, P1, PT, R20, R21, RZ ;  /* 0x00000015141d7210 */ /* 0x004fc80007f3e0ff */
[----:B------:R-:W-:Y:S01]  /*2740*/  ISETP.GE.U32.AND P0, PT, R29, UR34, PT ;  /* 0x000000221d007c0c */ /* 0x000fe2000bf06070 */
[----:B------:R-:W-:-:S05]  /*2750*/  IMAD.X R28, RZ, RZ, R23, P1 ;  /* 0x000000ffff1c7224 */ /* 0x000fca00008e0617 */
[----:B------:R-:W-:-:S13]  /*2760*/  ISETP.GE.AND.EX P0, PT, R28, UR35, PT, P0 ;  /* 0x000000231c007c0c */ /* 0x000fda000bf06300 */
        /* <DEDUP_REMOVED lines=243> */
.L_x_926:
[----:B------:R-:W-:Y:S01]  /*36a0*/  LOP3.LUT R28, R41, UR71, RZ, 0xfc, !PT ;  /* 0x00000047291c7c12 */ /* 0x000fe2000f8efcff */
[----:B------:R-:W-:Y:S03]  /*36b0*/  BSSY.RECONVERGENT B0, `(.L_x_927) ;  /* 0x000001b000007945 */ /* 0x000fe60003800200 */
[----:B------:R-:W-:-:S13]  /*36c0*/  ISETP.NE.U32.AND P0, PT, R28, RZ, PT ;  /* 0x000000ff1c00720c */ /* 0x000fda0003f05070 */
[----:B------:R-:W-:Y:S05]  /*36d0*/  @P0 BRA `(.L_x_928) ;  /* 0x00000000004c0947 */ /* 0x000fea0003800000 */
        /* <DEDUP_REMOVED lines=19> */
.L_x_928:
[----:B------:R-:W-:Y:S02]  /*3810*/  MOV R47, R42 ;  /* 0x0000002a002f7202 */ /* 0x000fe40000000f00 */
[----:B------:R-:W-:Y:S02]  /*3820*/  MOV R48, R41 ;  /* 0x0000002900307202 */ /* 0x000fe40000000f00 */
[----:B------:R-:W-:-:S07]  /*3830*/  MOV R44, 0x3850 ;  /* 0x00003850002c7802 */ /* 0x000fce0000000f00 */
[----:B01----:R-:W-:Y:S05]  /*3840*/  CALL.REL.NOINC `($__internal_69_$__cuda_sm20_rem_u64) ;  /* 0x0000000400707944 */ /* 0x003fea0003c00000 */
[----:B------:R-:W-:-:S07]  /*3850*/  IMAD.MOV.U32 R28, RZ, RZ, R30 ;  /* 0x000000ffff1c7224 */ /* 0x000fce00078e001e */
.L_x_929:
[----:B------:R-:W-:Y:S05]  /*3860*/  BSYNC.RECONVERGENT B0 ;  /* 0x0000000000007941 */ /* 0x000fea0003800200 */
.L_x_927:
[----:B------:R-:W2:Y:S01]  /*3870*/  LDCU.64 UR46, c[0x0][0x540] ;  /* 0x0000a800ff2e77ac */ /* 0x000ea20008000a00 */
[----:B------:R-:W-:Y:S02]  /*3880*/  IADD3 R29, PT, PT, R28, UR69, RZ ;  /* 0x000000451c1d7c10 */ /* 0x000fe4000fffe0ff */
[----:B--2---:R-:W-:-:S04]  /*3890*/  IADD3 R46, P0, PT, R46, UR46, RZ ;  /* 0x0000002e2e2e7c10 */ /* 0x004fc8000ff1e0ff */
[----:B------:R-:W-:-:S05]  /*38a0*/  IADD3.X R47, PT, PT, RZ, UR47, RZ, P0, !PT ;  /* 0x0000002fff2f7c10 */ /* 0x000fca00087fe4ff */
[----:B------:R2:W-:Y:S04]  /*38b0*/  STG.E desc[UR74][R46.64], R29 ;  /* 0x0000001d2e007986 */ /* 0x0005e8000c10194a */
.L_x_916:
        /* <DEDUP_REMOVED lines=8> */
        .weak           $__internal_68_$__cuda_sm20_div_s64
        .type           $__internal_68_$__cuda_sm20_div_s64,@function
        .size           $__internal_68_$__cuda_sm20_div_s64,($__internal_69_$__cuda_sm20_rem_u64 - $__internal_68_$__cuda_sm20_div_s64)
$__internal_68_$__cuda_sm20_div_s64:
        /* <DEDUP_REMOVED lines=76> */
[----:B------:R-:W-:Y:S06]  /*3e00*/  RET.REL.NODEC R30 `(_ZN2at6native60_GLOBAL__N__fdc43544_27_DistributionRandomKernel_cu_f88cee4443distribution_elementwise_grid_stride_kernelImLi2EZZZNS0_9templates4cuda21random_from_to_kernelIPNS_17CUDAGeneratorImplEEEvRNS_18TensorIteratorBaseEmlT_ENKUlvE_clEvENKUlvE10_clEvEUlP24curandStatePhilox4_32_10E_ZNS1_27distribution_nullary_kernelIjm10ulonglong2S7_SF_ZZZS5_IS7_EvS9_mlSA_ENKSB_clEvENKSC_clEvEUlmE_EEvS9_T2_RKT3_T4_EUlimE0_EEvlNS_15PhiloxCudaStateET1_SJ_) ;  /* 0xffffffc01e7c7950 */ /* 0x000fec0003c3ffff */
        .weak           $__internal_69_$__cuda_sm20_rem_u64
        .type           $__internal_69_$__cuda_sm20_rem_u64,@function
        .size           $__internal_69_$__cuda_sm20_rem_u64,(.L_x_2289 - $__internal_69_$__cuda_sm20_rem_u64)
$__internal_69_$__cuda_sm20_rem_u64:
        /* <DEDUP_REMOVED lines=57> */
[C---:B------:R-:W-:Y:S01]  /*41a0*/  ISETP.GE.U32.AND P0, PT, R28.reuse, R43, PT ;  /* 0x0000002b1c00720c */ /* 0x040fe20003f06070 */
[----:B------:R-:W-:Y:S01]  /*41b0*/  IMAD.IADD R30, R28, 0x1, -R43 ;  /* 0x000000011c1e7824 */ /* 0x000fe200078e0a2b */
[----:B------:R-:W-:Y:S02]  /*41c0*/  ISETP.NE.U32.AND P1, PT, R43, RZ, PT ;  /* 0x000000ff2b00720c */ /* 0x000fe40003f25070 */
[----:B------:R-:W-:Y:S02]  /*41d0*/  ISETP.GE.U32.AND.EX P0, PT, R48, R45, PT, P0 ;  /* 0x0000002d3000720c */ /* 0x000fe40003f06100 */
[----:B------:R-:W-:Y:S02]  /*41e0*/  ISETP.NE.AND.EX P1, PT, R45, RZ, PT, P1 ;  /* 0x000000ff2d00720c */ /* 0x000fe40003f25310 */
[----:B------:R-:W-:Y:S02]  /*41f0*/  SEL R30, R30, R28, P0 ;  /* 0x0000001c1e1e7207 */ /* 0x000fe40000000000 */
[----:B------:R-:W-:-:S02]  /*4200*/  MOV R28, R44 ;  /* 0x0000002c001c7202 */ /* 0x000fc40000000f00 */
[----:B------:R-:W-:Y:S02]  /*4210*/  SEL R30, R30, 0xffffffff, P1 ;  /* 0xffffffff1e1e7807 */ /* 0x000fe40000800000 */
[----:B------:R-:W-:Y:S05]  /*4220*/  RET.REL.NODEC R28 `(_ZN2at6native60_GLOBAL__N__fdc43544_27_DistributionRandomKernel_cu_f88cee4443distribution_elementwise_grid_stride_kernelImLi2EZZZNS0_9templates4cuda21random_from_to_kernelIPNS_17CUDAGeneratorImplEEEvRNS_18TensorIteratorBaseEmlT_ENKUlvE_clEvENKUlvE10_clEvEUlP24curandStatePhilox4_32_10E_ZNS1_27distribution_nullary_kernelIjm10ulonglong2S7_SF_ZZZS5_IS7_EvS9_mlSA_ENKSB_clEvENKSC_clEvEUlmE_EEvS9_T2_RKT3_T4_EUlimE0_EEvlNS_15PhiloxCudaStateET1_SJ_) ;  /* 0xffffffbc1c747950 */ /* 0x000fea0003c3ffff */
.L_x_931:
        /* <DEDUP_REMOVED lines=13> */
.L_x_2289:


//--------------------- .text._ZN2at6native60_GLOBAL__N__fdc43544_27_DistributionRandomKernel_cu_f88cee4443distribution_elementwise_grid_stride_kernelImLi2EZZZNS0_9templates4cuda21random_from_to_kernelIPNS_17CUDAGeneratorImplEEEvRNS_18TensorIteratorBaseEmlT_ENKUlvE_clEvENKUlvE10_clEvEUlP24curandStatePhilox4_32_10E_ZNS1_27distribution_nullary_kernelIjm10ulonglong2S7_SF_ZZZS5_IS7_EvS9_mlSA_ENKSB_clEvENKSC_clEvEUlmE_EEvS9_T2_RKT3_T4_EUlimE_EEvlNS_15PhiloxCudaStateET1_SJ_ --------------------------
	.section	.text._ZN2at6native60_GLOBAL__N__fdc43544_27_DistributionRandomKernel_cu_f88cee4443distribution_elementwise_grid_stride_kernelImLi2EZZZNS0_9templates4cuda21random_from_to_kernelIPNS_17CUDAGeneratorImplEEEvRNS_18TensorIteratorBaseEmlT_ENKUlvE_clEvENKUlvE10_clEvEUlP24curandStatePhilox4_32_10E_ZNS1_27distribution_nullary_kernelIjm10ulonglong2S7_SF_ZZZS5_IS7_EvS9_mlSA_ENKSB_clEvENKSC_clEvEUlmE_EEvS9_T2_RKT3_T4_EUlimE_EEvlNS_15PhiloxCudaStateET1_SJ_,"ax",@progbits
	.align	128
.text._ZN2at6native60_GLOBAL__N__fdc43544_27_DistributionRandomKernel_cu_f88cee4443distribution_elementwise_grid_stride_kernelImLi2EZZZNS0_9templates4cuda21random_from_to_kernelIPNS_17CUDAGeneratorImplEEEvRNS_18TensorIteratorBaseEmlT_ENKUlvE_clEvENKUlvE10_clEvEUlP24curandStatePhilox4_32_10E_ZNS1_27distribution_nullary_kernelIjm10ulonglong2S7_SF_ZZZS5_IS7_EvS9_mlSA_ENKSB_clEvENKSC_clEvEUlmE_EEvS9_T2_RKT3_T4_EUlimE_EEvlNS_15PhiloxCudaStateET1_SJ_:
        .type           _ZN2at6native60_GLOBAL__N__fdc43544_27_DistributionRandomKernel_cu_f88cee4443distribution_elementwise_grid_stride_kernelImLi2EZZZNS0_9templates4cuda21random_from_to_kernelIPNS_17CUDAGeneratorImplEEEvRNS_18TensorIteratorBaseEmlT_ENKUlvE_clEvENKUlvE10_clEvEUlP24curandStatePhilox4_32_10E_ZNS1_27distribution_nullary_kernelIjm10ulonglong2S7_SF_ZZZS5_IS7_EvS9_mlSA_ENKSB_clEvENKSC_clEvEUlmE_EEvS9_T2_RKT3_T4_EUlimE_EEvlNS_15PhiloxCudaStateET1_SJ_,@function
        .size           _ZN2at6native60_GLOBAL__N__fdc43544_27_DistributionRandomKernel_cu_f88cee4443distribution_elementwise_grid_stride_kernelImLi2EZZZNS0_9templates4cuda21random_from_to_kernelIPNS_17CUDAGeneratorImplEEEvRNS_18TensorIteratorBaseEmlT_ENKUlvE_clEvENKUlvE10_clEvEUlP24curandStatePhilox4_32_10E_ZNS1_27distribution_nullary_kernelIjm10ulonglong2S7_SF_ZZZS5_IS7_EvS9_mlSA_ENKSB_clEvENKSC_clEvEUlmE_EEvS9_T2_RKT3_T4_EUlimE_EEvlNS_15PhiloxCudaStateET1_SJ_,(.L_x_2292 - _ZN2at6native60_GLOBAL__N__fdc43544_27_DistributionRandomKernel_cu_f88cee4443distribution_elementwise_grid_stride_kernelImLi2EZZZNS0_9templates4cuda21random_from_to_kernelIPNS_17CUDAGeneratorImplEEEvRNS_18TensorIteratorBaseEmlT_ENKUlvE_clEvENKUlvE10_clEvEUlP24curandStatePhilox4_32_10E_ZNS1_27distribution_nullary_kernelIjm10ulonglong2S7_SF_ZZZS5_IS7_EvS9_mlSA_ENKSB_clEvENKSC_clEvEUlmE_EEvS9_T2_RKT3_T4_EUlimE_EEvlNS_15PhiloxCudaStateET1_SJ_)
        .other          _ZN2at6native60_GLOBAL__N__fdc43544_27_DistributionRandomKernel_cu_f88cee4443distribution_elementwise_grid_stride_kernelImLi2EZZZNS0_9templates4cuda21random_from_to_kernelIPNS_17CUDAGeneratorImplEEEvRNS_18TensorIteratorBaseEmlT_ENKUlvE_clEvENKUlvE10_clEvEUlP24curandStatePhilox4_32_10E_ZNS1_27distribution_nullary_kernelIjm10ulonglong2S7_SF_ZZZS5_IS7_EvS9_mlSA_ENKSB_clEvENKSC_clEvEUlmE_EEvS9_T2_RKT3_T4_EUlimE_EEvlNS_15PhiloxCudaStateET1_SJ_,@"STO_CUDA_ENTRY STV_DEFAULT"
_ZN2at6native60_GLOBAL__N__fdc43544_27_DistributionRandomKernel_cu_f88cee4443distribution_elementwise_grid_stride_kernelImLi2EZZZNS0_9templates4cuda21random_from_to_kernelIPNS_17CUDAGeneratorImplEEEvRNS_18TensorIteratorBaseEmlT_ENKUlvE_clEvENKUlvE10_clEvEUlP24curandStatePhilox4_32_10E_ZNS1_27distribution_nullary_kernelIjm10ulonglong2S7_SF_ZZZS5_IS7_EvS9_mlSA_ENKSB_clEvENKSC_clEvEUlmE_EEvS9_T2_RKT3_T4_EUlimE_EEvlNS_15PhiloxCudaStateET1_SJ_:
        /* <DEDUP_REMOVED lines=87> */
[----:B------:R-:W-:-:S03]  /*0570*/  IMAD.HI.U32 R25, R49, -0x326172a9, RZ ;  /* 0xcd9e8d5731197827 */ /* 0x000fc600078e00ff */
[----:B------:R-:W-:Y:S01]  /*0580*/  SHF.L.U32 R34, R20, 0x1, RZ ;  /* 0x0000000114227819 */ /* 0x000fe200000006ff */
        /* <DEDUP_REMOVED lines=24> */
.L_x_932:
[----:B------:R-:W-:-:S07]  /*0710*/  MOV R40, 0x730 ;  /* 0x0000073000287802 */ /* 0x000fce0000000f00 */
[----:B------:R-:W-:Y:S05]  /*0720*/  CALL.REL.NOINC `($__internal_70_$__cuda_sm20_div_s64) ;  /* 0x0000000800d47944 */ /* 0x000fea0003c00000 */
.L_x_933:
        /* <DEDUP_REMOVED lines=19> */
.L_x_947:
[----:B------:R-:W-:Y:S01]  /*0860*/  IADD3 R0, PT, PT, R0, 0x1, RZ ;  /* 0x0000000100007810 */ /* 0x000fe20007ffe0ff */
[----:B------:R-:W-:Y:S03]  /*0870*/  BSSY.RECONVERGENT B0, `(.L_x_934) ;  /* 0x000000c000007945 */ /* 0x000fe60003800200 */
[C---:B------:R-:W-:Y:S01]  /*0880*/  ISETP.NE.AND P0, PT, R0.reuse, RZ, PT ;  /* 0x000000ff0000720c */ /* 0x040fe20003f05270 */
[----:B------:R-:W-:-:S12]  /*0890*/  IMAD.WIDE.U32 R40, R0, -0x2daee0ad, RZ ;  /* 0xd2511f5300287825 */ /* 0x000fd800078e00ff */
[----:B012---:R-:W-:Y:S05]  /*08a0*/  @P0 BRA `(.L_x_935) ;  /* 0x0000000000200947 */ /* 0x007fea0003800000 */
        /* <DEDUP_REMOVED lines=8> */
.L_x_935:
[----:B01234-:R-:W-:Y:S05]  /*0930*/  BSYNC.RECONVERGENT B0 ;  /* 0x0000000000007941 */ /* 0x01ffea0003800200 */
.L_x_934:
        /* <DEDUP_REMOVED lines=51> */
.L_x_936:
        /* <DEDUP_REMOVED lines=9> */
.L_x_937:
        /* <DEDUP_REMOVED lines=25> */
[----:B------:R-:W-:Y:S01]  /*0e90*/  @P0 VIADD R29, R29, -UR5 ;  /* 0x800000051d1d0c36 */ /* 0x000fe20008000000 */
[----:B------:R-:W-:-:S04]  /*0ea0*/  @!P1 LOP3.LUT R29, RZ, UR5, RZ, 0x33, !PT ;  /* 0x00000005ff1d9c12 */ /* 0x000fc8000f8e33ff */
[----:B------:R-:W-:Y:S01]  /*0eb0*/  MOV R30, R29 ;  /* 0x0000001d001e7202 */ /* 0x000fe20000000f00 */
[----:B------:R-:W-:Y:S06]  /*0ec0*/  BRA `(.L_x_942) ;  /* 0x0000000000087947 */ /* 0x000fec0003800000 */
.L_x_941:
[----:B------:R-:W-:-:S07]  /*0ed0*/  MOV R44, 0xef0 ;  /* 0x00000ef0002c7802 */ /* 0x000fce0000000f00 */
[----:B01----:R-:W-:Y:S05]  /*0ee0*/  CALL.REL.NOINC `($__internal_71_$__cuda_sm20_rem_u64) ;  /* 0x00000008001c7944 */ /* 0x003fea0003c00000 */
.L_x_942:
[----:B------:R-:W-:Y:S05]  /*0ef0*/  BSYNC.RECONVERGENT B1 ;  /* 0x0000000000017941 */ /* 0x000fea0003800200 */
.L_x_940:
[----:B------:R-:W-:Y:S02]  /*0f00*/  IMAD R29, R21, UR9, RZ ;  /* 0x00000009151d7c24 */ /* 0x000fe4000f8e02ff */
[----:B------:R-:W-:-:S03]  /*0f10*/  VIADD R31, R30, UR8 ;  /* 0x000000081e1f7c36 */ /* 0x000fc60008000000 */
[----:B------:R-:W-:-:S04]  /*0f20*/  IADD3 R28, P0, PT, R29, UR10, RZ ;  /* 0x0000000a1d1c7c10 */ /* 0x000fc8000ff1e0ff */
[----:B------:R-:W-:-:S05]  /*0f30*/  LEA.HI.X.SX32 R29, R29, UR11, 0x1, P0 ;  /* 0x0000000b1d1d7c11 */ /* 0x000fca00080f0eff */
[----:B------:R2:W-:Y:S04]  /*0f40*/  STG.E desc[UR6][R28.64], R31 ;  /* 0x0000001f1c007986 */ /* 0x0005e8000c101906 */
.L_x_939:
[----:B------:R-:W-:Y:S05]  /*0f50*/  BSYNC.RECONVERGENT B0 ;  /* 0x0000000000007941 */ /* 0x000fea0003800200 */
.L_x_938:
        /* <DEDUP_REMOVED lines=15> */
[----:B--2---:R-:W-:-:S06]  /*1050*/  IADD3 R29, PT, PT, R30, 0xffffffe, RZ ;  /* 0x0ffffffe1e1d7810 */ /* 0x004fcc0007ffe0ff */
[----:B------:R-:W2:Y:S02]  /*1060*/  F2I.FTZ.U32.TRUNC.NTZ R29, R29 ;  /* 0x0000001d001d7305 */ /* 0x000ea4000021f000 */
[----:B--2---:R-:W-:-:S04]  /*1070*/  IMAD.MOV R31, RZ, RZ, -R29 ;  /* 0x000000ffff1f7224 */ /* 0x004fc800078e0a1d */
        /* <DEDUP_REMOVED lines=11> */
.L_x_945:
[----:B------:R-:W-:Y:S01]  /*1130*/  MOV R49, R43 ;  /* 0x0000002b00317202 */ /* 0x000fe20000000f00 */
[----:B------:R-:W-:Y:S01]  /*1140*/  IMAD.MOV.U32 R50, RZ, RZ, R42 ;  /* 0x000000ffff327224 */ /* 0x000fe200078e002a */
[----:B------:R-:W-:-:S07]  /*1150*/  MOV R44, 0x1170 ;  /* 0x00001170002c7802 */ /* 0x000fce0000000f00 */
[----:B01----:R-:W-:Y:S05]  /*1160*/  CALL.REL.NOINC `($__internal_71_$__cuda_sm20_rem_u64) ;  /* 0x00000004007c7944 */ /* 0x003fea0003c00000 */
[----:B------:R-:W-:-:S07]  /*1170*/  IMAD.MOV.U32 R28, RZ, RZ, R30 ;  /* 0x000000ffff1c7224 */ /* 0x000fce00078e001e */
.L_x_946:
[----:B------:R-:W-:Y:S05]  /*1180*/  BSYNC.RECONVERGENT B0 ;  /* 0x0000000000007941 */ /* 0x000fea0003800200 */
.L_x_944:
[----:B------:R-:W-:Y:S02]  /*1190*/  IADD3 R46, P0, PT, R46, UR10, RZ ;  /* 0x0000000a2e2e7c10 */ /* 0x000fe4000ff1e0ff */
[----:B------:R-:W-:Y:S02]  /*11a0*/  IADD3 R29, PT, PT, R28, UR8, RZ ;  /* 0x000000081c1d7c10 */ /* 0x000fe4000fffe0ff */
[----:B-1----:R-:W-:-:S05]  /*11b0*/  IADD3.X R47, PT, PT, R48, UR11, RZ, P0, !PT ;  /* 0x0000000b302f7c10 */ /* 0x002fca00087fe4ff */
[----:B------:R2:W-:Y:S04]  /*11c0*/  STG.E desc[UR6][R46.64], R29 ;  /* 0x0000001d2e007986 */ /* 0x0005e8000c101906 */
.L_x_943:
        /* <DEDUP_REMOVED lines=11> */
        .weak           $__internal_70_$__cuda_sm20_div_s64
        .type           $__internal_70_$__cuda_sm20_div_s64,@function
        .size           $__internal_70_$__cuda_sm20_div_s64,($__internal_71_$__cuda_sm20_rem_u64 - $__internal_70_$__cuda_sm20_div_s64)
$__internal_70_$__cuda_sm20_div_s64:
        /* <DEDUP_REMOVED lines=77> */
[----:B------:R-:W-:Y:S06]  /*1750*/  RET.REL.NODEC R40 `(_ZN2at6native60_GLOBAL__N__fdc43544_27_DistributionRandomKernel_cu_f88cee4443distribution_elementwise_grid_stride_kernelImLi2EZZZNS0_9templates4cuda21random_from_to_kernelIPNS_17CUDAGeneratorImplEEEvRNS_18TensorIteratorBaseEmlT_ENKUlvE_clEvENKUlvE10_clEvEUlP24curandStatePhilox4_32_10E_ZNS1_27distribution_nullary_kernelIjm10ulonglong2S7_SF_ZZZS5_IS7_EvS9_mlSA_ENKSB_clEvENKSC_clEvEUlmE_EEvS9_T2_RKT3_T4_EUlimE_EEvlNS_15PhiloxCudaStateET1_SJ_) ;  /* 0xffffffe828287950 */ /* 0x000fec0003c3ffff */
        .weak           $__internal_71_$__cuda_sm20_rem_u64
        .type           $__internal_71_$__cuda_sm20_rem_u64,@function
        .size           $__internal_71_$__cuda_sm20_rem_u64,(.L_x_2292 - $__internal_71_$__cuda_sm20_rem_u64)
$__internal_71_$__cuda_sm20_rem_u64:
[----:B------:R-:W-:Y:S01]  /*1760*/  IMAD.MOV.U32 R28, RZ, RZ, R45 ;  /* 0x000000ffff1c7224 */ /* 0x000fe200078e002d */
[----:B------:R-:W-:-:S04]  /*1770*/  MOV R29, R47 ;  /* 0x0000002f001d7202 */ /* 0x000fc80000000f00 */
        /* <DEDUP_REMOVED lines=51> */
[----:B------:R-:W-:-:S03]  /*1ab0*/  ISETP.GE.U32.AND.EX P0, PT, R30, R47, PT, P0 ;  /* 0x0000002f1e00720c */ /* 0x000fc60003f06100 */
[----:B------:R-:W-:Y:S01]  /*1ac0*/  IMAD.X R50, R30, 0x1, ~R47, P1 ;  /* 0x000000011e327824 */ /* 0x000fe200008e0e2f */
[----:B------:R-:W-:Y:S02]  /*1ad0*/  SEL R28, R28, R31, P0 ;  /* 0x0000001f1c1c7207 */ /* 0x000fe40000000000 */
[C---:B------:R-:W-:Y:S02]  /*1ae0*/  ISETP.NE.U32.AND P1, PT, R45.reuse, RZ, PT ;  /* 0x000000ff2d00720c */ /* 0x040fe40003f25070 */
[----:B------:R-:W-:Y:S02]  /*1af0*/  SEL R50, R50, R30, P0 ;  /* 0x0000001e32327207 */ /* 0x000fe40000000000 */
[----:B------:R-:W-:Y:S02]  /*1b00*/  ISETP.GE.U32.AND P0, PT, R28, R45, PT ;  /* 0x0000002d1c00720c */ /* 0x000fe40003f06070 */
[----:B------:R-:W-:Y:S02]  /*1b10*/  IADD3 R30, PT, PT, -R45, R28, RZ ;  /* 0x0000001c2d1e7210 */ /* 0x000fe40007ffe1ff */
[----:B------:R-:W-:-:S02]  /*1b20*/  ISETP.GE.U32.AND.EX P0, PT, R50, R47, PT, P0 ;  /* 0x0000002f3200720c */ /* 0x000fc40003f06100 */
[----:B------:R-:W-:Y:S02]  /*1b30*/  ISETP.NE.AND.EX P1, PT, R47, RZ, PT, P1 ;  /* 0x000000ff2f00720c */ /* 0x000fe40003f25310 */
[----:B------:R-:W-:Y:S01]  /*1b40*/  SEL R30, R30, R28, P0 ;  /* 0x0000001c1e1e7207 */ /* 0x000fe20000000000 */
[----:B------:R-:W-:-:S03]  /*1b50*/  IMAD.MOV.U32 R28, RZ, RZ, R44 ;  /* 0x000000ffff1c7224 */ /* 0x000fc600078e002c */
[----:B------:R-:W-:Y:S01]  /*1b60*/  SEL R30, R30, 0xffffffff, P1 ;  /* 0xffffffff1e1e7807 */ /* 0x000fe20000800000 */
[----:B------:R-:W-:Y:S06]  /*1b70*/  RET.REL.NODEC R28 `(_ZN2at6native60_GLOBAL__N__fdc43544_27_DistributionRandomKernel_cu_f88cee4443distribution_elementwise_grid_stride_kernelImLi2EZZZNS0_9templates4cuda21random_from_to_kernelIPNS_17CUDAGeneratorImplEEEvRNS_18TensorIteratorBaseEmlT_ENKUlvE_clEvENKUlvE10_clEvEUlP24curandStatePhilox4_32_10E_ZNS1_27distribution_nullary_kernelIjm10ulonglong2S7_SF_ZZZS5_IS7_EvS9_mlSA_ENKSB_clEvENKSC_clEvEUlmE_EEvS9_T2_RKT3_T4_EUlimE_EEvlNS_15PhiloxCudaStateET1_SJ_) ;  /* 0xffffffe41c207950 */ /* 0x000fec0003c3ffff */
.L_x_948:
        /* <DEDUP_REMOVED lines=16> */
.L_x_2292:


//--------------------- .text._ZN2at6native60_GLOBAL__N__fdc43544_27_DistributionRandomKernel_cu_f88cee4443distribution_elementwise_grid_stride_kernelIjLi4EZZZNS0_9templates4cuda21random_from_to_kernelIPNS_17CUDAGeneratorImplEEEvRNS_18TensorIteratorBaseEmlT_ENKUlvE_clEvENKUlvE9_clEvEUlP24curandStatePhilox4_32_10E0_ZNS1_27distribution_nullary_kernelItj5uint4S7_SF_ZZZS5_IS7_EvS9_mlSA_ENKSB_clEvENKSC_clEvEUljE_EEvS9_T2_RKT3_T4_EUlijE0_EEvlNS_15PhiloxCudaStateET1_SJ_ --------------------------
	.section	.text._ZN2at6native60_GLOBAL__N__fdc43544_27_DistributionRandomKernel_cu_f88cee4443distribution_elementwise_grid_stride_kernelIjLi4EZZZNS0_9templates4cuda21random_from_to_kernelIPNS_17CUDAGeneratorImplEEEvRNS_18TensorIteratorBaseEmlT_ENKUlvE_clEvENKUlvE9_clEvEUlP24curandStatePhilox4_32_10E0_ZNS1_27distribution_nullary_kernelItj5uint4S7_SF_ZZZS5_IS7_EvS9_mlSA_ENKSB_clEvENKSC_clEvEUljE_EEvS9_T2_RKT3_T4_EUlijE0_EEvlNS_15PhiloxCudaStateET1_SJ_,"ax",@progbits
	.align	128
.text._ZN2at6native60_GLOBAL__N__fdc43544_27_DistributionRandomKernel_cu_f88cee4443distribution_elementwise_grid_stride_kernelIjLi4EZZZNS0_9templates4cuda21random_from_to_kernelIPNS_17CUDAGeneratorImplEEEvRNS_18TensorIteratorBaseEmlT_ENKUlvE_clEvENKUlvE9_clEvEUlP24curandStatePhilox4_32_10E0_ZNS1_27distribution_nullary_kernelItj5uint4S7_SF_ZZZS5_IS7_EvS9_mlSA_ENKSB_clEvENKSC_clEvEUljE_EEvS9_T2_RKT3_T4_EUlijE0_EEvlNS_15PhiloxCudaStateET1_SJ_:
        .type           _ZN2at6native60_GLOBAL__N__fdc43544_27_DistributionRandomKernel_cu_f88cee4443distribution_elementwise_grid_stride_kernelIjLi4EZZZNS0_9templates4cuda21random_from_to_kernelIPNS_17CUDAGeneratorImplEEEvRNS_18TensorIteratorBaseEmlT_ENKUlvE_clEvENKUlvE9_clEvEUlP24curandStatePhilox4_32_10E0_ZNS1_27distribution_nullary_kernelItj5uint4S7_SF_ZZZS5_IS7_EvS9_mlSA_ENKSB_clEvENKSC_clEvEUljE_EEvS9_T2_RKT3_T4_EUlijE0_EEvlNS_15PhiloxCudaStateET1_SJ_,@function
        .size           _ZN2at6native60_GLOBAL__N__fdc43544_27_DistributionRandomKernel_cu_f88cee4443distribution_elementwise_grid_stride_kernelIjLi4EZZZNS0_9templates4cuda21random_from_to_kernelIPNS_17CUDAGeneratorImplEEEvRNS_18TensorIteratorBaseEmlT_ENKUlvE_clEvENKUlvE9_clEvEUlP24curandStatePhilox4_32_10E0_ZNS1_27distribution_nullary_kernelItj5uint4S7_SF_ZZZS5_IS7_EvS9_mlSA_ENKSB_clEvENKSC_clEvEUljE_EEvS9_T2_RKT3_T4_EUlijE0_EEvlNS_15PhiloxCudaStateET1_SJ_,(.L_x_2295 - _ZN2at6native60_GLOBAL__N__fdc43544_27_DistributionRandomKernel_cu_f88cee4443distribution_elementwise_grid_stride_kernelIjLi4EZZZNS0_9templates4cuda21random_from_to_kernelIPNS_17CUDAGeneratorImplEEEvRNS_18TensorIteratorBaseEmlT_ENKUlvE_clEvENKUlvE9_clEvEUlP24curandStatePhilox4_32_10E0_ZNS1_27distribution_nullary_kernelItj5uint4S7_SF_ZZZS5_IS7_EvS9_mlSA_ENKSB_clEvENKSC_clEvEUljE_EEvS9_T2_RKT3_T4_EUlijE0_EEvlNS_15PhiloxCudaStateET1_SJ_)
        .other          _ZN2at6native60_GLOBAL__N__fdc43544_27_DistributionRandomKernel_cu_f88cee4443distribution_elementwise_grid_stride_kernelIjLi4EZZZNS0_9templates4cuda21random_from_to_kernelIPNS_17CUDAGeneratorImplEEEvRNS_18TensorIteratorBaseEmlT_ENKUlvE_clEvENKUlvE9_clEvEUlP24curandStatePhilox4_32_10E0_ZNS1_27distribution_nullary_kernelItj5uint4S7_SF_ZZZS5_IS7_EvS9_mlSA_ENKSB_clEvENKSC_clEvEUljE_EEvS9_T2_RKT3_T4_EUlijE0_EEvlNS_15PhiloxCudaStateET1_SJ_,@"STO_CUDA_ENTRY STV_DEFAULT"
_ZN2at6native60_GLOBAL__N__fdc43544_27_DistributionRandomKernel_cu_f88cee4443distribution_elementwise_grid_stride_kernelIjLi4EZZZNS0_9templates4cuda21random_from_to_kernelIPNS_17CUDAGeneratorImplEEEvRNS_18TensorIteratorBaseEmlT_ENKUlvE_clEvENKUlvE9_clEvEUlP24curandStatePhilox4_32_10E0_ZNS1_27distribution_nullary_kernelItj5uint4S7_SF_ZZZS5_IS7_EvS9_mlSA_ENKSB_clEvENKSC_clEvEUljE_EEvS9_T2_RKT3_T4_EUlijE0_EEvlNS_15PhiloxCudaStateET1_SJ_:
        /* <DEDUP_REMOVED lines=112> */
.L_x_949:
[----:B------:R-:W-:-:S07]  /*0700*/  MOV R32, 0x720 ;  /* 0x0000072000207802 */ /* 0x000fce0000000f00 */
[----:B------:R-:W-:Y:S05]  /*0710*/  CALL.REL.NOINC `($__internal_72_$__cuda_sm20_div_s64) ;  /* 0x00000054006c7944 */ /* 0x000fea0003c00000 */
.L_x_950:
        /* <DEDUP_REMOVED lines=81> */
.L_x_989:
        /* <DEDUP_REMOVED lines=13> */
.L_x_952:
[----:B0-----:R-:W-:Y:S05]  /*0d00*/  BSYNC.RECONVERGENT B0 ;  /* 0x0000000000007941 */ /* 0x001fea0003800200 */
.L_x_951:
        /* <DEDUP_REMOVED lines=62> */
.L_x_953:
        /* <DEDUP_REMOVED lines=9> */
.L_x_954:
        /* <DEDUP_REMOVED lines=31> */
.L_x_958:
[----:B------:R-:W-:Y:S02]  /*1370*/  MOV R40, R39 ;  /* 0x0000002700287202 */ /* 0x000fe40000000f00 */
[----:B------:R-:W-:-:S07]  /*1380*/  MOV R39, 0x13a0 ;  /* 0x000013a000277802 */ /* 0x000fce0000000f00 */
[----:B-12---:R-:W-:Y:S05]  /*1390*/  CALL.REL.NOINC `($__internal_73_$__cuda_sm20_rem_u64) ;  /* 0x0000004c00847944 */ /* 0x006fea0003c00000 */
.L_x_959:
[----:B------:R-:W0:Y:S01]  /*13a0*/  LDC.64 R24, c[0x0][0x540] ;  /* 0x00015000ff187b82 */ /* 0x000e220000000a00 */
[----:B------:R-:W-:-:S05]  /*13b0*/  VIADD R39, R40, UR70 ;  /* 0x0000004628277c36 */ /* 0x000fca0008000000 */
[----:B0-----:R0:W-:Y:S02]  /*13c0*/  STG.E.U16 desc[UR76][R24.64], R39 ;  /* 0x0000002718007986 */ /* 0x0011e4000c10154c */
.L_x_957:
[----:B------:R-:W-:Y:S05]  /*13d0*/  BSYNC.RECONVERGENT B0 ;  /* 0x0000000000007941 */ /* 0x000fea0003800200 */
.L_x_956:
        /* <DEDUP_REMOVED lines=27> */
.L_x_962:
[----:B------:R-:W-:Y:S01]  /*1590*/  IMAD.MOV.U32 R40, RZ, RZ, R33 ;  /* 0x000000ffff287224 */ /* 0x000fe200078e0021 */
[----:B------:R-:W-:-:S07]  /*15a0*/  MOV R39, 0x15c0 ;  /* 0x000015c000277802 */ /* 0x000fce0000000f00 */
[----:B-12---:R-:W-:Y:S05]  /*15b0*/  CALL.REL.NOINC `($__internal_73_$__cuda_sm20_rem_u64) ;  /* 0x0000004800fc7944 */ /* 0x006fea0003c00000 */
.L_x_963:
[----:B------:R-:W0:Y:S01]  /*15c0*/  LDC.64 R24, c[0x0][0x540] ;  /* 0x00015000ff187b82 */ /* 0x000e220000000a00 */
[----:B------:R-:W-:-:S05]  /*15d0*/  IADD3 R33, PT, PT, R40, UR70, RZ ;  /* 0x0000004628217c10 */ /* 0x000fca000fffe0ff */
[----:B0-----:R0:W-:Y:S02]  /*15e0*/  STG.E.U16 desc[UR76][R24.64], R33 ;  /* 0x0000002118007986 */ /* 0x0011e4000c10154c */
.L_x_961:
[----:B------:R-:W-:Y:S05]  /*15f0*/  BSYNC.RECONVERGENT B0 ;  /* 0x0000000000007941 */ /* 0x000fea0003800200 */
.L_x_960:
        /* <DEDUP_REMOVED lines=27> */
.L_x_966:
[----:B------:R-:W-:Y:S02]  /*17b0*/  MOV R40, R34 ;  /* 0x0000002200287202 */ /* 0x000fe40000000f00 */
[----:B------:R-:W-:-:S07]  /*17c0*/  MOV R39, 0x17e0 ;  /* 0x000017e000277802 */ /* 0x000fce0000000f00 */
[----:B-12---:R-:W-:Y:S05]  /*17d0*/  CALL.REL.NOINC `($__internal_73_$__cuda_sm20_rem_u64) ;  /* 0x0000004800747944 */ /* 0x006fea0003c00000 */
.L_x_967:
[----:B------:R-:W0:Y:S01]  /*17e0*/  LDC.64 R24, c[0x0][0x540] ;  /* 0x00015000ff187b82 */ /* 0x000e220000000a00 */
[----:B------:R-:W-:-:S05]  /*17f0*/  IADD3 R33, PT, PT, R40, UR70, RZ ;  /* 0x0000004628217c10 */ /* 0x000fca000fffe0ff */
[----:B0-----:R0:W-:Y:S02]  /*1800*/  STG.E.U16 desc[UR76][R24.64], R33 ;  /* 0x0000002118007986 */ /* 0x0011e4000c10154c */
.L_x_965:
[----:B------:R-:W-:Y:S05]  /*1810*/  BSYNC.RECONVERGENT B0 ;  /* 0x0000000000007941 */ /* 0x000fea0003800200 */
.L_x_964:
        /* <DEDUP_REMOVED lines=26> */
.L_x_969:
[----:B------:R-:W-:Y:S02]  /*19c0*/  MOV R40, R35 ;  /* 0x0000002300287202 */ /* 0x000fe40000000f00 */
[----:B------:R-:W-:-:S07]  /*19d0*/  MOV R39, 0x19f0 ;  /* 0x000019f000277802 */ /* 0x000fce0000000f00 */
[----:B-12---:R-:W-:Y:S05]  /*19e0*/  CALL.REL.NOINC `($__internal_73_$__cuda_sm20_rem_u64) ;  /* 0x0000004400f07944 */ /* 0x006fea0003c00000 */
.L_x_970:
[----:B------:R-:W0:Y:S01]  /*19f0*/  LDC.64 R24, c[0x0][0x540] ;  /* 0x00015000ff187b82 */ /* 0x000e220000000a00 */
[----:B------:R-:W-:-:S05]  /*1a00*/  VIADD R33, R40, UR70 ;  /* 0x0000004628217c36 */ /* 0x000fca0008000000 */
[----:B0-----:R3:W-:Y:S01]  /*1a10*/  STG.E.U16 desc[UR76][R24.64], R33 ;  /* 0x0000002118007986 */ /* 0x0017e2000c10154c */
[----:B------:R-:W-:Y:S05]  /*1a20*/  BRA `(.L_x_968) ;  /* 0x00000040007c7947 */ /* 0x000fea0003800000 */
.L_x_955:
        /* <DEDUP_REMOVED lines=234> */
.L_x_973:
        /* <DEDUP_REMOVED lines=20> */
.L_x_974:
[----:B------:R-:W-:Y:S02]  /*2a10*/  MOV R40, R39 ;  /* 0x0000002700287202 */ /* 0x000fe40000000f00 */
[----:B------:R-:W-:-:S07]  /*2a20*/  MOV R39, 0x2a40 ;  /* 0x00002a4000277802 */ /* 0x000fce0000000f00 */
[----:B-12---:R-:W-:Y:S05]  /*2a30*/  CALL.REL.NOINC `($__internal_73_$__cuda_sm20_rem_u64) ;  /* 0x0000003400dc7944 */ /* 0x006fea0003c00000 */
.L_x_975:
[----:B------:R-:W0:Y:S01]  /*2a40*/  LDCU.64 UR48, c[0x0][0x540] ;  /* 0x0000a800ff3077ac */ /* 0x000e220008000a00 */
[----:B------:R-:W-:Y:S01]  /*2a50*/  VIADD R39, R40, UR70 ;  /* 0x0000004628277c36 */ /* 0x000fe20008000000 */
[----:B0-----:R-:W-:-:S04]  /*2a60*/  IADD3 R24, P0, PT, R43, UR48, RZ ;  /* 0x000000302b187c10 */ /* 0x001fc8000ff1e0ff */
[----:B------:R-:W-:-:S05]  /*2a70*/  IADD3.X R25, PT, PT, RZ, UR49, RZ, P0, !PT ;  /* 0x00000031ff197c10 */ /* 0x000fca00087fe4ff */
[----:B------:R0:W-:Y:S04]  /*2a80*/  STG.E.U16 desc[UR76][R24.64], R39 ;  /* 0x0000002718007986 */ /* 0x0001e8000c10154c */
.L_x_972:
[----:B------:R-:W-:Y:S05]  /*2a90*/  BSYNC.RECONVERGENT B0 ;  /* 0x0000000000007941 */ /* 0x000fea0003800200 */
.L_x_971:
        /* <DEDUP_REMOVED lines=235> */
.L_x_978:
        /* <DEDUP_REMOVED lines=20> */
.L_x_979:
[----:B------:R-:W-:Y:S02]  /*3a90*/  MOV R40, R33 ;  /* 0x0000002100287202 */ /* 0x000fe40000000f00 */
[----:B------:R-:W-:-:S07]  /*3aa0*/  MOV R39, 0x3ac0 ;  /* 0x00003ac000277802 */ /* 0x000fce0000000f00 */
[----:B-12---:R-:W-:Y:S05]  /*3ab0*/  CALL.REL.NOINC `($__internal_73_$__cuda_sm20_rem_u64) ;  /* 0x0000002400bc7944 */ /* 0x006fea0003c00000 */
.L_x_980:
[----:B------:R-:W0:Y:S01]  /*3ac0*/  LDCU.64 UR48, c[0x0][0x540] ;  /* 0x0000a800ff3077ac */ /* 0x000e220008000a00 */
[----:B------:R-:W-:Y:S01]  /*3ad0*/  VIADD R33, R40, UR70 ;  /* 0x0000004628217c36 */ /* 0x000fe20008000000 */
[----:B0-----:R-:W-:-:S04]  /*3ae0*/  IADD3 R24, P0, PT, R43, UR48, RZ ;  /* 0x000000302b187c10 */ /* 0x001fc8000ff1e0ff */
[----:B------:R-:W-:-:S05]  /*3af0*/  IADD3.X R25, PT, PT, RZ, UR49, RZ, P0, !PT ;  /* 0x00000031ff197c10 */ /* 0x000fca00087fe4ff */
[----:B------:R0:W-:Y:S04]  /*3b00*/  STG.E.U16 desc[UR76][R24.64], R33 ;  /* 0x0000002118007986 */ /* 0x0001e8000c10154c */
.L_x_977:
[----:B------:R-:W-:Y:S05]  /*3b10*/  BSYNC.RECONVERGENT B0 ;  /* 0x0000000000007941 */ /* 0x000fea0003800200 */
.L_x_976:
        /* <DEDUP_REMOVED lines=236> */
.L_x_983:
        /* <DEDUP_REMOVED lines=20> */
.L_x_984:
[----:B------:R-:W-:Y:S02]  /*4b20*/  MOV R40, R34 ;  /* 0x0000002200287202 */ /* 0x000fe40000000f00 */
[----:B------:R-:W-:-:S07]  /*4b30*/  MOV R39, 0x4b50 ;  /* 0x00004b5000277802 */ /* 0x000fce0000000f00 */
[----:B-12---:R-:W-:Y:S05]  /*4b40*/  CALL.REL.NOINC `($__internal_73_$__cuda_sm20_rem_u64) ;  /* 0x0000001400987944 */ /* 0x006fea0003c00000 */
.L_x_985:
[----:B------:R-:W0:Y:S02]  /*4b50*/  LDCU.64 UR48, c[0x0][0x540] ;  /* 0x0000a800ff3077ac */ /* 0x000e240008000a00 */
[----:B0-----:R-:W-:Y:S02]  /*4b60*/  IADD3 R24, P0, PT, R33, UR48, RZ ;  /* 0x0000003021187c10 */ /* 0x001fe4000ff1e0ff */
[----:B------:R-:W-:-:S03]  /*4b70*/  IADD3 R33, PT, PT, R40, UR70, RZ ;  /* 0x0000004628217c10 */ /* 0x000fc6000fffe0ff */
[----:B------:R-:W-:-:S05]  /*4b80*/  IMAD.X R25, RZ, RZ, UR49, P0 ;  /* 0x00000031ff197e24 */ /* 0x000fca00080e06ff */
[----:B------:R0:W-:Y:S03]  /*4b90*/  STG.E.U16 desc[UR76][R24.64], R33 ;  /* 0x0000002118007986 */ /* 0x0001e6000c10154c */
.L_x_982:
[----:B------:R-:W-:Y:S05]  /*4ba0*/  BSYNC.RECONVERGENT B0 ;  /* 0x0000000000007941 */ /* 0x000fea0003800200 */
.L_x_981:
        /* <DEDUP_REMOVED lines=235> */
.L_x_986:
        /* <DEDUP_REMOVED lines=20> */
.L_x_987:
[----:B------:R-:W-:Y:S01]  /*5ba0*/  IMAD.MOV.U32 R40, RZ, RZ, R35 ;  /* 0x000000ffff287224 */ /* 0x000fe200078e0023 */
[----:B------:R-:W-:-:S07]  /*5bb0*/  MOV R39, 0x5bd0 ;  /* 0x00005bd000277802 */ /* 0x000fce0000000f00 */
[----:B-12---:R-:W-:Y:S05]  /*5bc0*/  CALL.REL.NOINC `($__internal_73_$__cuda_sm20_rem_u64) ;  /* 0x0000000400787944 */ /* 0x006fea0003c00000 */
.L_x_988:
[----:B------:R-:W0:Y:S02]  /*5bd0*/  LDCU.64 UR48, c[0x0][0x540] ;  /* 0x0000a800ff3077ac */ /* 0x000e240008000a00 */
[----:B0-----:R-:W-:Y:S02]  /*5be0*/  IADD3 R24, P0, PT, R33, UR48, RZ ;  /* 0x0000003021187c10 */ /* 0x001fe4000ff1e0ff */
[----:B------:R-:W-:Y:S02]  /*5bf0*/  IADD3 R33, PT, PT, R40, UR70, RZ ;  /* 0x0000004628217c10 */ /* 0x000fe4000fffe0ff */
[----:B------:R-:W-:-:S05]  /*5c00*/  IADD3.X R25, PT, PT, RZ, UR49, RZ, P0, !PT ;  /* 0x00000031ff197c10 */ /* 0x000fca00087fe4ff */
[----:B------:R0:W-:Y:S04]  /*5c10*/  STG.E.U16 desc[UR76][R24.64], R33 ;  /* 0x0000002118007986 */ /* 0x0001e8000c10154c */
.L_x_968:
        /* <DEDUP_REMOVED lines=11> */
        .weak           $__internal_72_$__cuda_sm20_div_s64
        .type           $__internal_72_$__cuda_sm20_div_s64,@function
        .size           $__internal_72_$__cuda_sm20_div_s64,($__internal_73_$__cuda_sm20_rem_u64 - $__internal_72_$__cuda_sm20_div_s64)
$__internal_72_$__cuda_sm20_div_s64:
        /* <DEDUP_REMOVED lines=77> */
[----:B------:R-:W-:Y:S06]  /*61a0*/  RET.REL.NODEC R32 `(_ZN2at6native60_GLOBAL__N__fdc43544_27_DistributionRandomKernel_cu_f88cee4443distribution_elementwise_grid_stride_kernelIjLi4EZZZNS0_9templates4cuda21random_from_to_kernelIPNS_17CUDAGeneratorImplEEEvRNS_18TensorIteratorBaseEmlT_ENKUlvE_clEvENKUlvE9_clEvEUlP24curandStatePhilox4_32_10E0_ZNS1_27distribution_nullary_kernelItj5uint4S7_SF_ZZZS5_IS7_EvS9_mlSA_ENKSB_clEvENKSC_clEvEUljE_EEvS9_T2_RKT3_T4_EUlijE0_EEvlNS_15PhiloxCudaStateET1_SJ_) ;  /* 0xffffff9c20947950 */ /* 0x000fec0003c3ffff */
        .weak           $__internal_73_$__cuda_sm20_rem_u64
        .type           $__internal_73_$__cuda_sm20_rem_u64,@function
        .size           $__internal_73_$__cuda_sm20_rem_u64,(.L_x_2295 - $__internal_73_$__cuda_sm20_rem_u64)
$__internal_73_$__cuda_sm20_rem_u64:
        /* <DEDUP_REMOVED lines=65> */
[----:B------:R-:W-:Y:S06]  /*65c0*/  RET.REL.NODEC R24 `(_ZN2at6native60_GLOBAL__N__fdc43544_27_DistributionRandomKernel_cu_f88cee4443distribution_elementwise_grid_stride_kernelIjLi4EZZZNS0_9templates4cuda21random_from_to_kernelIPNS_17CUDAGeneratorImplEEEvRNS_18TensorIteratorBaseEmlT_ENKUlvE_clEvENKUlvE9_clEvEUlP24curandStatePhilox4_32_10E0_ZNS1_27distribution_nullary_kernelItj5uint4S7_SF_ZZZS5_IS7_EvS9_mlSA_ENKSB_clEvENKSC_clEvEUljE_EEvS9_T2_RKT3_T4_EUlijE0_EEvlNS_15PhiloxCudaStateET1_SJ_) ;  /* 0xffffff98188c7950 */ /* 0x000fec0003c3ffff */
.L_x_990:
        /* <DEDUP_REMOVED lines=11> */
.L_x_2295:


//--------------------- .text._ZN2at6native60_GLOBAL__N__fdc43544_27_DistributionRandomKernel_cu_f88cee4443distribution_elementwise_grid_stride_kernelIjLi4EZZZNS0_9templates4cuda21random_from_to_kernelIPNS_17CUDAGeneratorImplEEEvRNS_18TensorIteratorBaseEmlT_ENKUlvE_clEvENKUlvE9_clEvEUlP24curandStatePhilox4_32_10E0_ZNS1_27distribution_nullary_kernelItj5uint4S7_SF_ZZZS5_IS7_EvS9_mlSA_ENKSB_clEvENKSC_clEvEUljE_EEvS9_T2_RKT3_T4_EUlijE_EEvlNS_15PhiloxCudaStateET1_SJ_ --------------------------
	.section	.text._ZN2at6native60_GLOBAL__N__fdc43544_27_DistributionRandomKernel_cu_f88cee4443distribution_elementwise_grid_stride_kernelIjLi4EZZZNS0_9templates4cuda21random_from_to_kernelIPNS_17CUDAGeneratorImplEEEvRNS_18TensorIteratorBaseEmlT_ENKUlvE_clEvENKUlvE9_clEvEUlP24curandStatePhilox4_32_10E0_ZNS1_27distribution_nullary_kernelItj5uint4S7_SF_ZZZS5_IS7_EvS9_mlSA_ENKSB_clEvENKSC_clEvEUljE_EEvS9_T2_RKT3_T4_EUlijE_EEvlNS_15PhiloxCudaStateET1_SJ_,"ax",@progbits
	.align	128
.text._ZN2at6native60_GLOBAL__N__fdc43544_27_DistributionRandomKernel_cu_f88cee4443distribution_elementwise_grid_stride_kernelIjLi4EZZZNS0_9templates4cuda21random_from_to_kernelIPNS_17CUDAGeneratorImplEEEvRNS_18TensorIteratorBaseEmlT_ENKUlvE_clEvENKUlvE9_clEvEUlP24curandStatePhilox4_32_10E0_ZNS1_27distribution_nullary_kernelItj5uint4S7_SF_ZZZS5_IS7_EvS9_mlSA_ENKSB_clEvENKSC_clEvEUljE_EEvS9_T2_RKT3_T4_EUlijE_EEvlNS_15PhiloxCudaStateET1_SJ_:
        .type           _ZN2at6native60_GLOBAL__N__fdc43544_27_DistributionRandomKernel_cu_f88cee4443distribution_elementwise_grid_stride_kernelIjLi4EZZZNS0_9templates4cuda21random_from_to_kernelIPNS_17CUDAGeneratorImplEEEvRNS_18TensorIteratorBaseEmlT_ENKUlvE_clEvENKUlvE9_clEvEUlP24curandStatePhilox4_32_10E0_ZNS1_27distribution_nullary_kernelItj5uint4S7_SF_ZZZS5_IS7_EvS9_mlSA_ENKSB_clEvENKSC_clEvEUljE_EEvS9_T2_RKT3_T4_EUlijE_EEvlNS_15PhiloxCudaStateET1_SJ_,@function
        .size           _ZN2at6native60_GLOBAL__N__fdc43544_27_DistributionRandomKernel_cu_f88cee4443distribution_elementwise_grid_stride_kernelIjLi4EZZZNS0_9templates4cuda21random_from_to_kernelIPNS_17CUDAGeneratorImplEEEvRNS_18TensorIteratorBaseEmlT_ENKUlvE_clEvENKUlvE9_clEvEUlP24curandStatePhilox4_32_10E0_ZNS1_27distribution_nullary_kernelItj5uint4S7_SF_ZZZS5_IS7_EvS9_mlSA_ENKSB_clEvENKSC_clEvEUljE_EEvS9_T2_RKT3_T4_EUlijE_EEvlNS_15PhiloxCudaStateET1_SJ_,(.L_x_2298 - _ZN2at6native60_GLOBAL__N__fdc43544_27_DistributionRandomKernel_cu_f88cee4443distribution_elementwise_grid_stride_kernelIjLi4EZZZNS0_9templates4cuda21random_from_to_kernelIPNS_17CUDAGeneratorImplEEEvRNS_18TensorIteratorBaseEmlT_ENKUlvE_clEvENKUlvE9_clEvEUlP24curandStatePhilox4_32_10E0_ZNS1_27distribution_nullary_kernelItj5uint4S7_SF_ZZZS5_IS7_EvS9_mlSA_ENKSB_clEvENKSC_clEvEUljE_EEvS9_T2_RKT3_T4_EUlijE_EEvlNS_15PhiloxCudaStateET1_SJ_)
        .other          _ZN2at6native60_GLOBAL__N__fdc43544_27_DistributionRandomKernel_cu_f88cee4443distribution_elementwise_grid_stride_kernelIjLi4EZZZNS0_9templates4cuda21random_from_to_kernelIPNS_17CUDAGeneratorImplEEEvRNS_18TensorIteratorBaseEmlT_ENKUlvE_clEvENKUlvE9_clEvEUlP24curandStatePhilox4_32_10E0_ZNS1_27distribution_nullary_kernelItj5uint4S7_SF_ZZZS5_IS7_EvS9_mlSA_ENKSB_clEvENKSC_clEvEUljE_EEvS9_T2_RKT3_T4_EUlijE_EEvlNS_15PhiloxCudaStateET1_SJ_,@"STO_CUDA_ENTRY STV_DEFAULT"
_ZN2at6native60_GLOBAL__N__fdc43544_27_DistributionRandomKernel_cu_f88cee4443distribution_elementwise_grid_stride_kernelIjLi4EZZZNS0_9templates4cuda21random_from_to_kernelIPNS_17CUDAGeneratorImplEEEvRNS_18TensorIteratorBaseEmlT_ENKUlvE_clEvENKUlvE9_clEvEUlP24curandStatePhilox4_32_10E0_ZNS1_27distribution_nullary_kernelItj5uint4S7_SF_ZZZS5_IS7_EvS9_mlSA_ENKSB_clEvENKSC_clEvEUljE_EEvS9_T2_RKT3_T4_EUlijE_EEvlNS_15PhiloxCudaStateET1_SJ_:
        /* <DEDUP_REMOVED lines=114> */
.L_x_991:
[----:B------:R-:W-:-:S07]  /*0720*/  MOV R10, 0x740 ;  /* 0x00000740000a7802 */ /* 0x000fce0000000f00 */
[----:B------:R-:W-:Y:S05]  /*0730*/  CALL.REL.NOINC `($__internal_74_$__cuda_sm20_div_s64) ;  /* 0x0000000c00d87944 */ /* 0x000fea0003c00000 */
.L_x_992:
        /* <DEDUP_REMOVED lines=19> */
.L_x_1012:
        /* <DEDUP_REMOVED lines=13> */
.L_x_994:
[----:B01234-:R-:W-:Y:S05]  /*0940*/  BSYNC.RECONVERGENT B0 ;  /* 0x0000000000007941 */ /* 0x01ffea0003800200 */
.L_x_993:
        /* <DEDUP_REMOVED lines=51> */
.L_x_995:
        /* <DEDUP_REMOVED lines=9> */
.L_x_996:
        /* <DEDUP_REMOVED lines=27> */
.L_x_999:
[----:B------:R-:W-:-:S07]  /*0ec0*/  MOV R44, 0xee0 ;  /* 0x00000ee0002c7802 */ /* 0x000fce0000000f00 */
[----:B01----:R-:W-:Y:S05]  /*0ed0*/  CALL.REL.NOINC `($__internal_75_$__cuda_sm20_rem_u64) ;  /* 0x0000000c002c7944 */ /* 0x003fea0003c00000 */
.L_x_1000:
[----:B------:R-:W-:Y:S02]  /*0ee0*/  IMAD R45, R17, UR9, RZ ;  /* 0x00000009112d7c24 */ /* 0x000fe4000f8e02ff */
[----:B------:R-:W-:-:S03]  /*0ef0*/  VIADD R47, R0, UR8 ;  /* 0x00000008002f7c36 */ /* 0x000fc60008000000 */
[----:B------:R-:W-:-:S04]  /*0f00*/  IADD3 R44, P0, PT, R45, UR10, RZ ;  /* 0x0000000a2d2c7c10 */ /* 0x000fc8000ff1e0ff */
[----:B------:R-:W-:-:S05]  /*0f10*/  LEA.HI.X.SX32 R45, R45, UR11, 0x1, P0 ;  /* 0x0000000b2d2d7c11 */ /* 0x000fca00080f0eff */
[----:B------:R2:W-:Y:S04]  /*0f20*/  STG.E.U16 desc[UR6][R44.64], R47 ;  /* 0x0000002f2c007986 */ /* 0x0005e8000c101506 */
.L_x_998:
[----:B------:R-:W-:Y:S05]  /*0f30*/  BSYNC.RECONVERGENT B0 ;  /* 0x0000000000007941 */ /* 0x000fea0003800200 */
.L_x_997:
        /* <DEDUP_REMOVED lines=28> */
.L_x_1003:
[----:B------:R-:W-:Y:S01]  /*1100*/  IMAD.MOV.U32 R0, RZ, RZ, R49 ;  /* 0x000000ffff007224 */ /* 0x000fe200078e0031 */
[----:B--2---:R-:W-:-:S07]  /*1110*/  MOV R44, 0x1130 ;  /* 0x00001130002c7802 */ /* 0x004fce0000000f00 */
[----:B01----:R-:W-:Y:S05]  /*1120*/  CALL.REL.NOINC `($__internal_75_$__cuda_sm20_rem_u64) ;  /* 0x0000000800987944 */ /* 0x003fea0003c00000 */
.L_x_1004:
[----:B------:R-:W-:Y:S01]  /*1130*/  IADD3 R50, P0, PT, R50, UR10, RZ ;  /* 0x0000000a32327c10 */ /* 0x000fe2000ff1e0ff */
[----:B------:R-:W-:-:S03]  /*1140*/  VIADD R45, R0, UR8 ;  /* 0x00000008002d7c36 */ /* 0x000fc60008000000 */
[----:B------:R-:W-:-:S05]  /*1150*/  IADD3.X R51, PT, PT, R51, UR11, RZ, P0, !PT ;  /* 0x0000000b33337c10 */ /* 0x000fca00087fe4ff */
[----:B------:R3:W-:Y:S04]  /*1160*/  STG.E.U16 desc[UR6][R50.64], R45 ;  /* 0x0000002d32007986 */ /* 0x0007e8000c101506 */
.L_x_1002:
[----:B------:R-:W-:Y:S05]  /*1170*/  BSYNC.RECONVERGENT B0 ;  /* 0x0000000000007941 */ /* 0x000fea0003800200 */
.L_x_1001:
        /* <DEDUP_REMOVED lines=28> */
.L_x_1007:
[----:B------:R-:W-:Y:S01]  /*1340*/  IMAD.MOV.U32 R0, RZ, RZ, R6 ;  /* 0x000000ffff007224 */ /* 0x000fe200078e0006 */
[----:B--2---:R-:W-:-:S07]  /*1350*/  MOV R44, 0x1370 ;  /* 0x00001370002c7802 */ /* 0x004fce0000000f00 */
[----:B01----:R-:W-:Y:S05]  /*1360*/  CALL.REL.NOINC `($__internal_75_$__cuda_sm20_rem_u64) ;  /* 0x0000000800087944 */ /* 0x003fea0003c00000 */
.L_x_1008:
[----:B------:R-:W-:Y:S01]  /*1370*/  IADD3 R44, P0, PT, R49, UR10, RZ ;  /* 0x0000000a312c7c10 */ /* 0x000fe2000ff1e0ff */
[----:B------:R-:W-:-:S03]  /*1380*/  VIADD R47, R0, UR8 ;  /* 0x00000008002f7c36 */ /* 0x000fc60008000000 */
[----:B------:R-:W-:-:S05]  /*1390*/  IADD3.X R45, PT, PT, R50, UR11, RZ, P0, !PT ;  /* 0x0000000b322d7c10 */ /* 0x000fca00087fe4ff */
[----:B------:R4:W-:Y:S04]  /*13a0*/  STG.E.U16 desc[UR6][R44.64], R47 ;  /* 0x0000002f2c007986 */ /* 0x0009e8000c101506 */
.L_x_1006:
[----:B------:R-:W-:Y:S05]  /*13b0*/  BSYNC.RECONVERGENT B0 ;  /* 0x0000000000007941 */ /* 0x000fea0003800200 */
.L_x_1005:
        /* <DEDUP_REMOVED lines=28> */
.L_x_1010:
[----:B------:R-:W-:Y:S01]  /*1580*/  IMAD.MOV.U32 R0, RZ, RZ, R5 ;  /* 0x000000ffff007224 */ /* 0x000fe200078e0005 */
[----:B--2-4-:R-:W-:-:S07]  /*1590*/  MOV R44, 0x15b0 ;  /* 0x000015b0002c7802 */ /* 0x014fce0000000f00 */
[----:B01-3--:R-:W-:Y:S05]  /*15a0*/  CALL.REL.NOINC `($__internal_75_$__cuda_sm20_rem_u64) ;  /* 0x0000000400787944 */ /* 0x00bfea0003c00000 */
.L_x_1011:
[----:B------:R-:W-:Y:S01]  /*15b0*/  IADD3 R2, P0, PT, R6, UR10, RZ ;  /* 0x0000000a06027c10 */ /* 0x000fe2000ff1e0ff */
[----:B------:R-:W-:-:S03]  /*15c0*/  VIADD R5, R0, UR8 ;  /* 0x0000000800057c36 */ /* 0x000fc60008000000 */
[----:B------:R-:W-:-:S05]  /*15d0*/  IADD3.X R3, PT, PT, R49, UR11, RZ, P0, !PT ;  /* 0x0000000b31037c10 */ /* 0x000fca00087fe4ff */
[----:B------:R0:W-:Y:S04]  /*15e0*/  STG.E.U16 desc[UR6][R2.64], R5 ;  /* 0x0000000502007986 */ /* 0x0001e8000c101506 */
.L_x_1009:
        /* <DEDUP_REMOVED lines=11> */
        .weak           $__internal_74_$__cuda_sm20_div_s64
        .type           $__internal_74_$__cuda_sm20_div_s64,@function
        .size           $__internal_74_$__cuda_sm20_div_s64,($__internal_75_$__cuda_sm20_rem_u64 - $__internal_74_$__cuda_sm20_div_s64)
$__internal_74_$__cuda_sm20_div_s64:
        /* <DEDUP_REMOVED lines=78> */
[----:B------:R-:W-:Y:S06]  /*1b80*/  RET.REL.NODEC R2 `(_ZN2at6native60_GLOBAL__N__fdc43544_27_DistributionRandomKernel_cu_f88cee4443distribution_elementwise_grid_stride_kernelIjLi4EZZZNS0_9templates4cuda21random_from_to_kernelIPNS_17CUDAGeneratorImplEEEvRNS_18TensorIteratorBaseEmlT_ENKUlvE_clEvENKUlvE9_clEvEUlP24curandStatePhilox4_32_10E0_ZNS1_27distribution_nullary_kernelItj5uint4S7_SF_ZZZS5_IS7_EvS9_mlSA_ENKSB_clEvENKSC_clEvEUljE_EEvS9_T2_RKT3_T4_EUlijE_EEvlNS_15PhiloxCudaStateET1_SJ_) ;  /* 0xffffffe4021c7950 */ /* 0x000fec0003c3ffff */
        .weak           $__internal_75_$__cuda_sm20_rem_u64
        .type           $__internal_75_$__cuda_sm20_rem_u64,@function
        .size           $__internal_75_$__cuda_sm20_rem_u64,(.L_x_2298 - $__internal_75_$__cuda_sm20_rem_u64)
$__internal_75_$__cuda_sm20_rem_u64:
        /* <DEDUP_REMOVED lines=64> */
[----:B------:R-:W-:Y:S05]  /*1f90*/  RET.REL.NODEC R44 `(_ZN2at6native60_GLOBAL__N__fdc43544_27_DistributionRandomKernel_cu_f88cee4443distribution_elementwise_grid_stride_kernelIjLi4EZZZNS0_9templates4cuda21random_from_to_kernelIPNS_17CUDAGeneratorImplEEEvRNS_18TensorIteratorBaseEmlT_ENKUlvE_clEvENKUlvE9_clEvEUlP24curandStatePhilox4_32_10E0_ZNS1_27distribution_nullary_kernelItj5uint4S7_SF_ZZZS5_IS7_EvS9_mlSA_ENKSB_clEvENKSC_clEvEUljE_EEvS9_T2_RKT3_T4_EUlijE_EEvlNS_15PhiloxCudaStateET1_SJ_) ;  /* 0xffffffe02c187950 */ /* 0x000fea0003c3ffff */
.L_x_1013:
        /* <DEDUP_REMOVED lines=14> */
.L_x_2298:


//--------------------- .text._ZN2at6native60_GLOBAL__N__fdc43544_27_DistributionRandomKernel_cu_f88cee4443distribution_elementwise_grid_stride_kernelImLi2EZZZNS0_9templates4cuda21random_from_to_kernelIPNS_17CUDAGeneratorImplEEEvRNS_18TensorIteratorBaseEmlT_ENKUlvE_clEvENKUlvE9_clEvEUlP24curandStatePhilox4_32_10E_ZNS1_27distribution_nullary_kernelItm10ulonglong2S7_SF_ZZZS5_IS7_EvS9_mlSA_ENKSB_clEvENKSC_clEvEUlmE_EEvS9_T2_RKT3_T4_EUlimE0_EEvlNS_15PhiloxCudaStateET1_SJ_ --------------------------
	.section	.text._ZN2at6native60_GLOBAL__N__fdc43544_27_DistributionRandomKernel_cu_f88cee4443distribution_elementwise_grid_stride_kernelImLi2EZZZNS0_9templates4cuda21random_from_to_kernelIPNS_17CUDAGeneratorImplEEEvRNS_18TensorIteratorBaseEmlT_ENKUlvE_clEvENKUlvE9_clEvEUlP24curandStatePhilox4_32_10E_ZNS1_27distribution_nullary_kernelItm10ulonglong2S7_SF_ZZZS5_IS7_EvS9_mlSA_ENKSB_clEvENKSC_clEvEUlmE_EEvS9_T2_RKT3_T4_EUlimE0_EEvlNS_15PhiloxCudaStateET1_SJ_,"ax",@progbits
	.align	128
.text._ZN2at6native60_GLOBAL__N__fdc43544_27_DistributionRandomKernel_cu_f88cee4443distribution_elementwise_grid_stride_kernelImLi2EZZZNS0_9templates4cuda21random_from_to_kernelIPNS_17CUDAGeneratorImplEEEvRNS_18TensorIteratorBaseEmlT_ENKUlvE_clEvENKUlvE9_clEvEUlP24curandStatePhilox4_32_10E_ZNS1_27distribution_nullary_kernelItm10ulonglong2S7_SF_ZZZS5_IS7_EvS9_mlSA_ENKSB_clEvENKSC_clEvEUlmE_EEvS9_T2_RKT3_T4_EUlimE0_EEvlNS_15PhiloxCudaStateET1_SJ_:
        .type           _ZN2at6native60_GLOBAL__N__fdc43544_27_DistributionRandomKernel_cu_f88cee4443distribution_elementwise_grid_stride_kernelImLi2EZZZNS0_9templates4cuda21random_from_to_kernelIPNS_17CUDAGeneratorImplEEEvRNS_18TensorIteratorBaseEmlT_ENKUlvE_clEvENKUlvE9_clEvEUlP24curandStatePhilox4_32_10E_ZNS1_27distribution_nullary_kernelItm10ulonglong2S7_SF_ZZZS5_IS7_EvS9_mlSA_ENKSB_clEvENKSC_clEvEUlmE_EEvS9_T2_RKT3_T4_EUlimE0_EEvlNS_15PhiloxCudaStateET1_SJ_,@function
        .size           _ZN2at6native60_GLOBAL__N__fdc43544_27_DistributionRandomKernel_cu_f88cee4443distribution_elementwise_grid_stride_kernelImLi2EZZZNS0_9templates4cuda21random_from_to_kernelIPNS_17CUDAGeneratorImplEEEvRNS_18TensorIteratorBaseEmlT_ENKUlvE_clEvENKUlvE9_clEvEUlP24curandStatePhilox4_32_10E_ZNS1_27distribution_nullary_kernelItm10ulonglong2S7_SF_ZZZS5_IS7_EvS9_mlSA_ENKSB_clEvENKSC_clEvEUlmE_EEvS9_T2_RKT3_T4_EUlimE0_EEvlNS_15PhiloxCudaStateET1_SJ_,(.L_x_2301 - _ZN2at6native60_GLOBAL__N__fdc43544_27_DistributionRandomKernel_cu_f88cee4443distribution_elementwise_grid_stride_kernelImLi2EZZZNS0_9templates4cuda21random_from_to_kernelIPNS_17CUDAGeneratorImplEEEvRNS_18TensorIteratorBaseEmlT_ENKUlvE_clEvENKUlvE9_clEvEUlP24curandStatePhilox4_32_10E_ZNS1_27distribution_nullary_kernelItm10ulonglong2S7_SF_ZZZS5_IS7_EvS9_mlSA_ENKSB_clEvENKSC_clEvEUlmE_EEvS9_T2_RKT3_T4_EUlimE0_EEvlNS_15PhiloxCudaStateET1_SJ_)
        .other          _ZN2at6native60_GLOBAL__N__fdc43544_27_DistributionRandomKernel_cu_f88cee4443distribution_elementwise_grid_stride_kernelImLi2EZZZNS0_9templates4cuda21random_from_to_kernelIPNS_17CUDAGeneratorImplEEEvRNS_18TensorIteratorBaseEmlT_ENKUlvE_clEvENKUlvE9_clEvEUlP24curandStatePhilox4_32_10E_ZNS1_27distribution_nullary_kernelItm10ulonglong2S7_SF_ZZZS5_IS7_EvS9_mlSA_ENKSB_clEvENKSC_clEvEUlmE_EEvS9_T2_RKT3_T4_EUlimE0_EEvlNS_15PhiloxCudaStateET1_SJ_,@"STO_CUDA_ENTRY STV_DEFAULT"
_ZN2at6native60_GLOBAL__N__fdc43544_27_DistributionRandomKernel_cu_f88cee4443distribution_elementwise_grid_stride_kernelImLi2EZZZNS0_9templates4cuda21random_from_to_kernelIPNS_17CUDAGeneratorImplEEEvRNS_18TensorIteratorBaseEmlT_ENKUlvE_clEvENKUlvE9_clEvEUlP24curandStatePhilox4_32_10E_ZNS1_27distribution_nullary_kernelItm10ulonglong2S7_SF_ZZZS5_IS7_EvS9_mlSA_ENKSB_clEvENKSC_clEvEUlmE_EEvS9_T2_RKT3_T4_EUlimE0_EEvlNS_15PhiloxCudaStateET1_SJ_:
        /* <DEDUP_REMOVED lines=111> */
.L_x_1014:
[----:B------:R-:W-:-:S07]  /*06f0*/  MOV R30, 0x710 ;  /* 0x00000710001e7802 */ /* 0x000fce0000000f00 */
[----:B------:R-:W-:Y:S05]  /*0700*/  CALL.REL.NOINC `($__internal_76_$__cuda_sm20_div_s64) ;  /* 0x00000030008c7944 */ /* 0x000fea0003c00000 */
[----:B------:R-:W-:Y:S01]  /*0710*/  MOV R30, R28 ;  /* 0x0000001c001e7202 */ /* 0x000fe20000000f00 */
[----:B------:R-:W-:-:S07]  /*0720*/  IMAD.MOV.U32 R31, RZ, RZ, R29 ;  /* 0x000000ffff1f7224 */ /* 0x000fce00078e001d */
.L_x_1015:
        /* <DEDUP_REMOVED lines=79> */
.L_x_1040:
        /* <DEDUP_REMOVED lines=13> */
.L_x_1017:
[----:B0-----:R-:W-:Y:S05]  /*0cf0*/  BSYNC.RECONVERGENT B0 ;  /* 0x0000000000007941 */ /* 0x001fea0003800200 */
.L_x_1016:
        /* <DEDUP_REMOVED lines=55> */
.L_x_1018:
        /* <DEDUP_REMOVED lines=9> */
.L_x_1019:
        /* <DEDUP_REMOVED lines=31> */
.L_x_1024:
[----:B------:R-:W-:-:S07]  /*12f0*/  MOV R44, 0x1310 ;  /* 0x00001310002c7802 */ /* 0x000fce0000000f00 */
[----:B01----:R-:W-:Y:S05]  /*1300*/  CALL.REL.NOINC `($__internal_77_$__cuda_sm20_rem_u64) ;  /* 0x0000002800c07944 */ /* 0x003fea0003c00000 */
.L_x_1025:
[----:B------:R-:W-:Y:S05]  /*1310*/  BSYNC.RECONVERGENT B1 ;  /* 0x0000000000017941 */ /* 0x000fea0003800200 */
.L_x_1023:
[----:B------:R-:W2:Y:S01]  /*1320*/  LDC.64 R28, c[0x0][0x540] ;  /* 0x00015000ff1c7b82 */ /* 0x000ea20000000a00 */
[----:B------:R-:W-:-:S05]  /*1330*/  VIADD R31, R30, UR69 ;  /* 0x000000451e1f7c36 */ /* 0x000fca0008000000 */
[----:B--2---:R2:W-:Y:S02]  /*1340*/  STG.E.U16 desc[UR74][R28.64], R31 ;  /* 0x0000001f1c007986 */ /* 0x0045e4000c10154a */
.L_x_1022:
[----:B------:R-:W-:Y:S05]  /*1350*/  BSYNC.RECONVERGENT B0 ;  /* 0x0000000000007941 */ /* 0x000fea0003800200 */
.L_x_1021:
        /* <DEDUP_REMOVED lines=28> */
.L_x_1028:
[----:B------:R-:W-:Y:S01]  /*1520*/  MOV R47, R42 ;  /* 0x0000002a002f7202 */ /* 0x000fe20000000f00 */
[----:B------:R-:W-:Y:S01]  /*1530*/  IMAD.MOV.U32 R48, RZ, RZ, R41 ;  /* 0x000000ffff307224 */ /* 0x000fe200078e0029 */
[----:B------:R-:W-:-:S07]  /*1540*/  MOV R44, 0x1560 ;  /* 0x00001560002c7802 */ /* 0x000fce0000000f00 */
[----:B01----:R-:W-:Y:S05]  /*1550*/  CALL.REL.NOINC `($__internal_77_$__cuda_sm20_rem_u64) ;  /* 0x00000028002c7944 */ /* 0x003fea0003c00000 */
.L_x_1029:
[----:B------:R-:W-:Y:S05]  /*1560*/  BSYNC.RECONVERGENT B0 ;  /* 0x0000000000007941 */ /* 0x000fea0003800200 */
.L_x_1027:
[----:B------:R-:W2:Y:S01]  /*1570*/  LDC.64 R28, c[0x0][0x540] ;  /* 0x00015000ff1c7b82 */ /* 0x000ea20000000a00 */
[----:B------:R-:W-:-:S05]  /*1580*/  IADD3 R31, PT, PT, R30, UR69, RZ ;  /* 0x000000451e1f7c10 */ /* 0x000fca000fffe0ff */
[----:B--2---:R3:W-:Y:S01]  /*1590*/  STG.E.U16 desc[UR74][R28.64], R31 ;  /* 0x0000001f1c007986 */ /* 0x0047e2000c10154a */
[----:B------:R-:W-:Y:S05]  /*15a0*/  BRA `(.L_x_1026) ;  /* 0x0000002000c47947 */ /* 0x000fea0003800000 */
.L_x_1020:
        /* <DEDUP_REMOVED lines=247> */
.L_x_1032:
        /* <DEDUP_REMOVED lines=23> */
.L_x_1034:
[----:B------:R-:W-:-:S07]  /*2690*/  MOV R44, 0x26b0 ;  /* 0x000026b0002c7802 */ /* 0x000fce0000000f00 */
[----:B01----:R-:W-:Y:S05]  /*26a0*/  CALL.REL.NOINC `($__internal_77_$__cuda_sm20_rem_u64) ;  /* 0x0000001400d87944 */ /* 0x003fea0003c00000 */
[----:B------:R-:W-:-:S07]  /*26b0*/  IMAD.MOV.U32 R28, RZ, RZ, R30 ;  /* 0x000000ffff1c7224 */ /* 0x000fce00078e001e */
.L_x_1035:
[----:B------:R-:W-:Y:S05]  /*26c0*/  BSYNC.RECONVERGENT B1 ;  /* 0x0000000000017941 */ /* 0x000fea0003800200 */
.L_x_1033:
[----:B------:R-:W2:Y:S01]  /*26d0*/  LDCU.64 UR46, c[0x0][0x540] ;  /* 0x0000a800ff2e77ac */ /* 0x000ea20008000a00 */
[----:B------:R-:W-:Y:S02]  /*26e0*/  IADD3 R29, PT, PT, R28, UR69, RZ ;  /* 0x000000451c1d7c10 */ /* 0x000fe4000fffe0ff */
[----:B--2---:R-:W-:-:S04]  /*26f0*/  IADD3 R46, P0, PT, R46, UR46, RZ ;  /* 0x0000002e2e2e7c10 */ /* 0x004fc8000ff1e0ff */
[----:B------:R-:W-:-:S05]  /*2700*/  IADD3.X R47, PT, PT, RZ, UR47, RZ, P0, !PT ;  /* 0x0000002fff2f7c10 */ /* 0x000fca00087fe4ff */
[----:B------:R2:W-:Y:S04]  /*2710*/  STG.E.U16 desc[UR74][R46.64], R29 ;  /* 0x0000001d2e007986 */ /* 0x0005e8000c10154a */
.L_x_1031:
[----:B------:R-:W-:Y:S05]  /*2720*/  BSYNC.RECONVERGENT B0 ;  /* 0x0000000000007941 */ /* 0x000fea0003800200 */
.L_x_1030:
        /* <DEDUP_REMOVED lines=247> */
.L_x_1036:
        /* <DEDUP_REMOVED lines=23> */
.L_x_1038:
[----:B------:R-:W-:Y:S02]  /*3810*/  MOV R47, R42 ;  /* 0x0000002a002f7202 */ /* 0x000fe40000000f00 */
[----:B------:R-:W-:Y:S02]  /*3820*/  MOV R48, R41 ;  /* 0x0000002900307202 */ /* 0x000fe40000000f00 */
[----:B------:R-:W-:-:S07]  /*3830*/  MOV R44, 0x3850 ;  /* 0x00003850002c7802 */ /* 0x000fce0000000f00 */
[----:B01----:R-:W-:Y:S05]  /*3840*/  CALL.REL.NOINC `($__internal_77_$__cuda_sm20_rem_u64) ;  /* 0x0000000400707944 */ /* 0x003fea0003c00000 */
[----:B------:R-:W-:-:S07]  /*3850*/  IMAD.MOV.U32 R28, RZ, RZ, R30 ;  /* 0x000000ffff1c7224 */ /* 0x000fce00078e001e */
.L_x_1039:
[----:B------:R-:W-:Y:S05]  /*3860*/  BSYNC.RECONVERGENT B0 ;  /* 0x0000000000007941 */ /* 0x000fea0003800200 */
.L_x_1037:
[----:B------:R-:W2:Y:S01]  /*3870*/  LDCU.64 UR46, c[0x0][0x540] ;  /* 0x0000a800ff2e77ac */ /* 0x000ea20008000a00 */
[----:B------:R-:W-:Y:S02]  /*3880*/  IADD3 R29, PT, PT, R28, UR69, RZ ;  /* 0x000000451c1d7c10 */ /* 0x000fe4000fffe0ff */
[----:B--2---:R-:W-:-:S04]  /*3890*/  IADD3 R46, P0, PT, R46, UR46, RZ ;  /* 0x0000002e2e2e7c10 */ /* 0x004fc8000ff1e0ff */
[----:B------:R-:W-:-:S05]  /*38a0*/  IADD3.X R47, PT, PT, RZ, UR47, RZ, P0, !PT ;  /* 0x0000002fff2f7c10 */ /* 0x000fca00087fe4ff */
[----:B------:R2:W-:Y:S04]  /*38b0*/  STG.E.U16 desc[UR74][R46.64], R29 ;  /* 0x0000001d2e007986 */ /* 0x0005e8000c10154a */
.L_x_1026:
        /* <DEDUP_REMOVED lines=8> */
        .weak           $__internal_76_$__cuda_sm20_div_s64
        .type           $__internal_76_$__cuda_sm20_div_s64,@function
        .size           $__internal_76_$__cuda_sm20_div_s64,($__internal_77_$__cuda_sm20_rem_u64 - $__internal_76_$__cuda_sm20_div_s64)
$__internal_76_$__cuda_sm20_div_s64:
        /* <DEDUP_REMOVED lines=76> */
[----:B------:R-:W-:Y:S06]  /*3e00*/  RET.REL.NODEC R30 `(_ZN2at6native60_GLOBAL__N__fdc43544_27_DistributionRandomKernel_cu_f88cee4443distribution_elementwise_grid_stride_kernelImLi2EZZZNS0_9templates4cuda21random_from_to_kernelIPNS_17CUDAGeneratorImplEEEvRNS_18TensorIteratorBaseEmlT_ENKUlvE_clEvENKUlvE9_clEvEUlP24curandStatePhilox4_32_10E_ZNS1_27distribution_nullary_kernelItm10ulonglong2S7_SF_ZZZS5_IS7_EvS9_mlSA_ENKSB_clEvENKSC_clEvEUlmE_EEvS9_T2_RKT3_T4_EUlimE0_EEvlNS_15PhiloxCudaStateET1_SJ_) ;  /* 0xffffffc01e7c7950 */ /* 0x000fec0003c3ffff */
        .weak           $__internal_77_$__cuda_sm20_rem_u64
        .type           $__internal_77_$__cuda_sm20_rem_u64,@function
        .size           $__internal_77_$__cuda_sm20_rem_u64,(.L_x_2301 - $__internal_77_$__cuda_sm20_rem_u64)
$__internal_77_$__cuda_sm20_rem_u64:
        /* <DEDUP_REMOVED lines=65> */
[----:B------:R-:W-:Y:S05]  /*4220*/  RET.REL.NODEC R28 `(_ZN2at6native60_GLOBAL__N__fdc43544_27_DistributionRandomKernel_cu_f88cee4443distribution_elementwise_grid_stride_kernelImLi2EZZZNS0_9templates4cuda21random_from_to_kernelIPNS_17CUDAGeneratorImplEEEvRNS_18TensorIteratorBaseEmlT_ENKUlvE_clEvENKUlvE9_clEvEUlP24curandStatePhilox4_32_10E_ZNS1_27distribution_nullary_kernelItm10ulonglong2S7_SF_ZZZS5_IS7_EvS9_mlSA_ENKSB_clEvENKSC_clEvEUlmE_EEvS9_T2_RKT3_T4_EUlimE0_EEvlNS_15PhiloxCudaStateET1_SJ_) ;  /* 0xffffffbc1c747950 */ /* 0x000fea0003c3ffff */
.L_x_1041:
        /* <DEDUP_REMOVED lines=13> */
.L_x_2301:


//--------------------- .text._ZN2at6native60_GLOBAL__N__fdc43544_27_DistributionRandomKernel_cu_f88cee4443distribution_elementwise_grid_stride_kernelImLi2EZZZNS0_9templates4cuda21random_from_to_kernelIPNS_17CUDAGeneratorImplEEEvRNS_18TensorIteratorBaseEmlT_ENKUlvE_clEvENKUlvE9_clEvEUlP24curandStatePhilox4_32_10E_ZNS1_27distribution_nullary_kernelItm10ulonglong2S7_SF_ZZZS5_IS7_EvS9_mlSA_ENKSB_clEvENKSC_clEvEUlmE_EEvS9_T2_RKT3_T4_EUlimE_EEvlNS_15PhiloxCudaStateET1_SJ_ --------------------------
	.section	.text._ZN2at6native60_GLOBAL__N__fdc43544_27_DistributionRandomKernel_cu_f88cee4443distribution_elementwise_grid_stride_kernelImLi2EZZZNS0_9templates4cuda21random_from_to_kernelIPNS_17CUDAGeneratorImplEEEvRNS_18TensorIteratorBaseEmlT_ENKUlvE_clEvENKUlvE9_clEvEUlP24curandStatePhilox4_32_10E_ZNS1_27distribution_nullary_kernelItm10ulonglong2S7_SF_ZZZS5_IS7_EvS9_mlSA_ENKSB_clEvENKSC_clEvEUlmE_EEvS9_T2_RKT3_T4_EUlimE_EEvlNS_15PhiloxCudaStateET1_SJ_,"ax",@progbits
	.align	128
.text._ZN2at6native60_GLOBAL__N__fdc43544_27_DistributionRandomKernel_cu_f88cee4443distribution_elementwise_grid_stride_kernelImLi2EZZZNS0_9templates4cuda21random_from_to_kernelIPNS_17CUDAGeneratorImplEEEvRNS_18TensorIteratorBaseEmlT_ENKUlvE_clEvENKUlvE9_clEvEUlP24curandStatePhilox4_32_10E_ZNS1_27distribution_nullary_kernelItm10ulonglong2S7_SF_ZZZS5_IS7_EvS9_mlSA_ENKSB_clEvENKSC_clEvEUlmE_EEvS9_T2_RKT3_T4_EUlimE_EEvlNS_15PhiloxCudaStateET1_SJ_:
        .type           _ZN2at6native60_GLOBAL__N__fdc43544_27_DistributionRandomKernel_cu_f88cee4443distribution_elementwise_grid_stride_kernelImLi2EZZZNS0_9templates4cuda21random_from_to_kernelIPNS_17CUDAGeneratorImplEEEvRNS_18TensorIteratorBaseEmlT_ENKUlvE_clEvENKUlvE9_clEvEUlP24curandStatePhilox4_32_10E_ZNS1_27distribution_nullary_kernelItm10ulonglong2S7_SF_ZZZS5_IS7_EvS9_mlSA_ENKSB_clEvENKSC_clEvEUlmE_EEvS9_T2_RKT3_T4_EUlimE_EEvlNS_15PhiloxCudaStateET1_SJ_,@function
        .size           _ZN2at6native60_GLOBAL__N__fdc43544_27_DistributionRandomKernel_cu_f88cee4443distribution_elementwise_grid_stride_kernelImLi2EZZZNS0_9templates4cuda21random_from_to_kernelIPNS_17CUDAGeneratorImplEEEvRNS_18TensorIteratorBaseEmlT_ENKUlvE_clEvENKUlvE9_clEvEUlP24curandStatePhilox4_32_10E_ZNS1_27distribution_nullary_kernelItm10ulonglong2S7_SF_ZZZS5_IS7_EvS9_mlSA_ENKSB_clEvENKSC_clEvEUlmE_EEvS9_T2_RKT3_T4_EUlimE_EEvlNS_15PhiloxCudaStateET1_SJ_,(.L_x_2304 - _ZN2at6native60_GLOBAL__N__fdc43544_27_DistributionRandomKernel_cu_f88cee4443distribution_elementwise_grid_stride_kernelImLi2EZZZNS0_9templates4cuda21random_from_to_kernelIPNS_17CUDAGeneratorImplEEEvRNS_18TensorIteratorBaseEmlT_ENKUlvE_clEvENKUlvE9_clEvEUlP24curandStatePhilox4_32_10E_ZNS1_27distribution_nullary_kernelItm10ulonglong2S7_SF_ZZZS5_IS7_EvS9_mlSA_ENKSB_clEvENKSC_clEvEUlmE_EEvS9_T2_RKT3_T4_EUlimE_EEvlNS_15PhiloxCudaStateET1_SJ_)
        .other          _ZN2at6native60_GLOBAL__N__fdc43544_27_DistributionRandomKernel_cu_f88cee4443distribution_elementwise_grid_stride_kernelImLi2EZZZNS0_9templates4cuda21random_from_to_kernelIPNS_17CUDAGeneratorImplEEEvRNS_18TensorIteratorBaseEmlT_ENKUlvE_clEvENKUlvE9_clEvEUlP24curandStatePhilox4_32_10E_ZNS1_27distribution_nullary_kernelItm10ulonglong2S7_SF_ZZZS5_IS7_EvS9_mlSA_ENKSB_clEvENKSC_clEvEUlmE_EEvS9_T2_RKT3_T4_EUlimE_EEvlNS_15PhiloxCudaStateET1_SJ_,@"STO_CUDA_ENTRY STV_DEFAULT"
_ZN2at6native60_GLOBAL__N__fdc43544_27_DistributionRandomKernel_cu_f88cee4443distribution_elementwise_grid_stride_kernelImLi2EZZZNS0_9templates4cuda21random_from_to_kernelIPNS_17CUDAGeneratorImplEEEvRNS_18TensorIteratorBaseEmlT_ENKUlvE_clEvENKUlvE9_clEvEUlP24curandStatePhilox4_32_10E_ZNS1_27distribution_nullary_kernelItm10ulonglong2S7_SF_ZZZS5_IS7_EvS9_mlSA_ENKSB_clEvENKSC_clEvEUlmE_EEvS9_T2_RKT3_T4_EUlimE_EEvlNS_15PhiloxCudaStateET1_SJ_:
        /* <DEDUP_REMOVED lines=113> */
.L_x_1042:
[----:B------:R-:W-:-:S07]  /*0710*/  MOV R40, 0x730 ;  /* 0x0000073000287802 */ /* 0x000fce0000000f00 */
[----:B------:R-:W-:Y:S05]  /*0720*/  CALL.REL.NOINC `($__internal_78_$__cuda_sm20_div_s64) ;  /* 0x0000000800d47944 */ /* 0x000fea0003c00000 */
.L_x_1043:
        /* <DEDUP_REMOVED lines=19> */
.L_x_1057:
        /* <DEDUP_REMOVED lines=13> */
.L_x_1045:
[----:B01234-:R-:W-:Y:S05]  /*0930*/  BSYNC.RECONVERGENT B0 ;  /* 0x0000000000007941 */ /* 0x01ffea0003800200 */
.L_x_1044:
        /* <DEDUP_REMOVED lines=51> */
.L_x_1046:
        /* <DEDUP_REMOVED lines=9> */
.L_x_1047:
        /* <DEDUP_REMOVED lines=29> */
.L_x_1051:
[----:B------:R-:W-:-:S07]  /*0ed0*/  MOV R44, 0xef0 ;  /* 0x00000ef0002c7802 */ /* 0x000fce0000000f00 */
[----:B01----:R-:W-:Y:S05]  /*0ee0*/  CALL.REL.NOINC `($__internal_79_$__cuda_sm20_rem_u64) ;  /* 0x00000008001c7944 */ /* 0x003fea0003c00000 */
.L_x_1052:
[----:B------:R-:W-:Y:S05]  /*0ef0*/  BSYNC.RECONVERGENT B1 ;  /* 0x0000000000017941 */ /* 0x000fea0003800200 */
.L_x_1050:
[----:B------:R-:W-:Y:S02]  /*0f00*/  IMAD R29, R21, UR9, RZ ;  /* 0x00000009151d7c24 */ /* 0x000fe4000f8e02ff */
[----:B------:R-:W-:-:S03]  /*0f10*/  VIADD R31, R30, UR8 ;  /* 0x000000081e1f7c36 */ /* 0x000fc60008000000 */
[----:B------:R-:W-:-:S04]  /*0f20*/  IADD3 R28, P0, PT, R29, UR10, RZ ;  /* 0x0000000a1d1c7c10 */ /* 0x000fc8000ff1e0ff */
[----:B------:R-:W-:-:S05]  /*0f30*/  LEA.HI.X.SX32 R29, R29, UR11, 0x1, P0 ;  /* 0x0000000b1d1d7c11 */ /* 0x000fca00080f0eff */
[----:B------:R2:W-:Y:S04]  /*0f40*/  STG.E.U16 desc[UR6][R28.64], R31 ;  /* 0x0000001f1c007986 */ /* 0x0005e8000c101506 */
.L_x_1049:
[----:B------:R-:W-:Y:S05]  /*0f50*/  BSYNC.RECONVERGENT B0 ;  /* 0x0000000000007941 */ /* 0x000fea0003800200 */
.L_x_1048:
        /* <DEDUP_REMOVED lines=29> */
.L_x_1055:
[----:B------:R-:W-:Y:S01]  /*1130*/  MOV R49, R43 ;  /* 0x0000002b00317202 */ /* 0x000fe20000000f00 */
[----:B------:R-:W-:Y:S01]  /*1140*/  IMAD.MOV.U32 R50, RZ, RZ, R42 ;  /* 0x000000ffff327224 */ /* 0x000fe200078e002a */
[----:B------:R-:W-:-:S07]  /*1150*/  MOV R44, 0x1170 ;  /* 0x00001170002c7802 */ /* 0x000fce0000000f00 */
[----:B01----:R-:W-:Y:S05]  /*1160*/  CALL.REL.NOINC `($__internal_79_$__cuda_sm20_rem_u64) ;  /* 0x00000004007c7944 */ /* 0x003fea0003c00000 */
[----:B------:R-:W-:-:S07]  /*1170*/  IMAD.MOV.U32 R28, RZ, RZ, R30 ;  /* 0x000000ffff1c7224 */ /* 0x000fce00078e001e */
.L_x_1056:
[----:B------:R-:W-:Y:S05]  /*1180*/  BSYNC.RECONVERGENT B0 ;  /* 0x0000000000007941 */ /* 0x000fea0003800200 */
.L_x_1054:
[----:B------:R-:W-:Y:S02]  /*1190*/  IADD3 R46, P0, PT, R46, UR10, RZ ;  /* 0x0000000a2e2e7c10 */ /* 0x000fe4000ff1e0ff */
[----:B------:R-:W-:Y:S02]  /*11a0*/  IADD3 R29, PT, PT, R28, UR8, RZ ;  /* 0x000000081c1d7c10 */ /* 0x000fe4000fffe0ff */
[----:B-1----:R-:W-:-:S05]  /*11b0*/  IADD3.X R47, PT, PT, R48, UR11, RZ, P0, !PT ;  /* 0x0000000b302f7c10 */ /* 0x002fca00087fe4ff */
[----:B------:R2:W-:Y:S04]  /*11c0*/  STG.E.U16 desc[UR6][R46.64], R29 ;  /* 0x0000001d2e007986 */ /* 0x0005e8000c101506 */
.L_x_1053:
        /* <DEDUP_REMOVED lines=11> */
        .weak           $__internal_78_$__cuda_sm20_div_s64
        .type           $__internal_78_$__cuda_sm20_div_s64,@function
        .size           $__internal_78_$__cuda_sm20_div_s64,($__internal_79_$__cuda_sm20_rem_u64 - $__internal_78_$__cuda_sm20_div_s64)
$__internal_78_$__cuda_sm20_div_s64:
        /* <DEDUP_REMOVED lines=77> */
[----:B------:R-:W-:Y:S06]  /*1750*/  RET.REL.NODEC R40 `(_ZN2at6native60_GLOBAL__N__fdc43544_27_DistributionRandomKernel_cu_f88cee4443distribution_elementwise_grid_stride_kernelImLi2EZZZNS0_9templates4cuda21random_from_to_kernelIPNS_17CUDAGeneratorImplEEEvRNS_18TensorIteratorBaseEmlT_ENKUlvE_clEvENKUlvE9_clEvEUlP24curandStatePhilox4_32_10E_ZNS1_27distribution_nullary_kernelItm10ulonglong2S7_SF_ZZZS5_IS7_EvS9_mlSA_ENKSB_clEvENKSC_clEvEUlmE_EEvS9_T2_RKT3_T4_EUlimE_EEvlNS_15PhiloxCudaStateET1_SJ_) ;  /* 0xffffffe828287950 */ /* 0x000fec0003c3ffff */
        .weak           $__internal_79_$__cuda_sm20_rem_u64
        .type           $__internal_79_$__cuda_sm20_rem_u64,@function
        .size           $__internal_79_$__cuda_sm20_rem_u64,(.L_x_2304 - $__internal_79_$__cuda_sm20_rem_u64)
$__internal_79_$__cuda_sm20_rem_u64:
        /* <DEDUP_REMOVED lines=65> */
[----:B------:R-:W-:Y:S06]  /*1b70*/  RET.REL.NODEC R28 `(_ZN2at6native60_GLOBAL__N__fdc43544_27_DistributionRandomKernel_cu_f88cee4443distribution_elementwise_grid_stride_kernelImLi2EZZZNS0_9templates4cuda21random_from_to_kernelIPNS_17CUDAGeneratorImplEEEvRNS_18TensorIteratorBaseEmlT_ENKUlvE_clEvENKUlvE9_clEvEUlP24curandStatePhilox4_32_10E_ZNS1_27distribution_nullary_kernelItm10ulonglong2S7_SF_ZZZS5_IS7_EvS9_mlSA_ENKSB_clEvENKSC_clEvEUlmE_EEvS9_T2_RKT3_T4_EUlimE_EEvlNS_15PhiloxCudaStateET1_SJ_) ;  /* 0xffffffe41c207950 */ /* 0x000fec0003c3ffff */
.L_x_1058:
        /* <DEDUP_REMOVED lines=16> */
.L_x_2304:


//--------------------- .text._ZN2at6native60_GLOBAL__N__fdc43544_27_DistributionRandomKernel_cu_f88cee4443distribution_elementwise_grid_stride_kernelIjLi4EZZZNS0_9templates4cuda21random_from_to_kernelIPNS_17CUDAGeneratorImplEEEvRNS_18TensorIteratorBaseEmlT_ENKUlvE_clEvENKUlvE8_clEvEUlP24curandStatePhilox4_32_10E0_ZNS1_27distribution_nullary_kernelIN3c108BFloat16Ej5uint4S7_SF_ZZZS5_IS7_EvS9_mlSA_ENKSB_clEvENKSC_clEvEUljE_EEvS9_T2_RKT3_T4_EUlijE0_EEvlNS_15PhiloxCudaStateET1_SL_ --------------------------
	.section	.text._ZN2at6native60_GLOBAL__N__fdc43544_27_DistributionRandomKernel_cu_f88cee4443distribution_elementwise_grid_stride_kernelIjLi4EZZZNS0_9templates4cuda21random_from_to_kernelIPNS_17CUDAGeneratorImplEEEvRNS_18TensorIteratorBaseEmlT_ENKUlvE_clEvENKUlvE8_clEvEUlP24curandStatePhilox4_32_10E0_ZNS1_27distribution_nullary_kernelIN3c108BFloat16Ej5uint4S7_SF_ZZZS5_IS7_EvS9_mlSA_ENKSB_clEvENKSC_clEvEUljE_EEvS9_T2_RKT3_T4_EUlijE0_EEvlNS_15PhiloxCudaStateET1_SL_,"ax",@progbits
	.align	128
.text._ZN2at6native60_GLOBAL__N__fdc43544_27_DistributionRandomKernel_cu_f88cee4443distribution_elementwise_grid_stride_kernelIjLi4EZZZNS0_9templates4cuda21random_from_to_kernelIPNS_17CUDAGeneratorImplEEEvRNS_18TensorIteratorBaseEmlT_ENKUlvE_clEvENKUlvE8_clEvEUlP24curandStatePhilox4_32_10E0_ZNS1_27distribution_nullary_kernelIN3c108BFloat16Ej5uint4S7_SF_ZZZS5_IS7_EvS9_mlSA_ENKSB_clEvENKSC_clEvEUljE_EEvS9_T2_RKT3_T4_EUlijE0_EEvlNS_15PhiloxCudaStateET1_SL_:
        .type           _ZN2at6native60_GLOBAL__N__fdc43544_27_DistributionRandomKernel_cu_f88cee4443distribution_elementwise_grid_stride_kernelIjLi4EZZZNS0_9templates4cuda21random_from_to_kernelIPNS_17CUDAGeneratorImplEEEvRNS_18TensorIteratorBaseEmlT_ENKUlvE_clEvENKUlvE8_clEvEUlP24curandStatePhilox4_32_10E0_ZNS1_27distribution_nullary_kernelIN3c108BFloat16Ej5uint4S7_SF_ZZZS5_IS7_EvS9_mlSA_ENKSB_clEvENKSC_clEvEUljE_EEvS9_T2_RKT3_T4_EUlijE0_EEvlNS_15PhiloxCudaStateET1_SL_,@function
        .size           _ZN2at6native60_GLOBAL__N__fdc43544_27_DistributionRandomKernel_cu_f88cee4443distribution_elementwise_grid_stride_kernelIjLi4EZZZNS0_9templates4cuda21random_from_to_kernelIPNS_17CUDAGeneratorImplEEEvRNS_18TensorIteratorBaseEmlT_ENKUlvE_clEvENKUlvE8_clEvEUlP24curandStatePhilox4_32_10E0_ZNS1_27distribution_nullary_kernelIN3c108BFloat16Ej5uint4S7_SF_ZZZS5_IS7_EvS9_mlSA_ENKSB_clEvENKSC_clEvEUljE_EEvS9_T2_RKT3_T4_EUlijE0_EEvlNS_15PhiloxCudaStateET1_SL_,(.L_x_2307 - _ZN2at6native60_GLOBAL__N__fdc43544_27_DistributionRandomKernel_cu_f88cee4443distribution_elementwise_grid_stride_kernelIjLi4EZZZNS0_9templates4cuda21random_from_to_kernelIPNS_17CUDAGeneratorImplEEEvRNS_18TensorIteratorBaseEmlT_ENKUlvE_clEvENKUlvE8_clEvEUlP24curandStatePhilox4_32_10E0_ZNS1_27distribution_nullary_kernelIN3c108BFloat16Ej5uint4S7_SF_ZZZS5_IS7_EvS9_mlSA_ENKSB_clEvENKSC_clEvEUljE_EEvS9_T2_RKT3_T4_EUlijE0_EEvlNS_15PhiloxCudaStateET1_SL_)
        .other          _ZN2at6native60_GLOBAL__N__fdc43544_27_DistributionRandomKernel_cu_f88cee4443distribution_elementwise_grid_stride_kernelIjLi4EZZZNS0_9templates4cuda21random_from_to_kernelIPNS_17CUDAGeneratorImplEEEvRNS_18TensorIteratorBaseEmlT_ENKUlvE_clEvENKUlvE8_clEvEUlP24curandStatePhilox4_32_10E0_ZNS1_27distribution_nullary_kernelIN3c108BFloat16Ej5uint4S7_SF_ZZZS5_IS7_EvS9_mlSA_ENKSB_clEvENKSC_clEvEUljE_EEvS9_T2_RKT3_T4_EUlijE0_EEvlNS_15PhiloxCudaStateET1_SL_,@"STO_CUDA_ENTRY STV_DEFAULT"
_ZN2at6native60_GLOBAL__N__fdc43544_27_DistributionRandomKernel_cu_f88cee4443distribution_elementwise_grid_stride_kernelIjLi4EZZZNS0_9templates4cuda21random_from_to_kernelIPNS_17CUDAGeneratorImplEEEvRNS_18TensorIteratorBaseEmlT_ENKUlvE_clEvENKUlvE8_clEvEUlP24curandStatePhilox4_32_10E0_ZNS1_27distribution_nullary_kernelIN3c108BFloat16Ej5uint4S7_SF_ZZZS5_IS7_EvS9_mlSA_ENKSB_clEvENKSC_clEvEUljE_EEvS9_T2_RKT3_T4_EUlijE0_EEvlNS_15PhiloxCudaStateET1_SL_:
        /* <DEDUP_REMOVED lines=112> */
.L_x_1059:
[----:B------:R-:W-:-:S07]  /*0700*/  MOV R32, 0x720 ;  /* 0x0000072000207802 */ /* 0x000fce0000000f00 */
[----:B------:R-:W-:Y:S05]  /*0710*/  CALL.REL.NOINC `($__internal_80_$__cuda_sm20_div_s64) ;  /* 0x00000058000c7944 */ /* 0x000fea0003c00000 */
.L_x_1060:
        /* <DEDUP_REMOVED lines=81> */
.L_x_1099:
        /* <DEDUP_REMOVED lines=13> */
.L_x_1062:
[----:B0-----:R-:W-:Y:S05]  /*0d00*/  BSYNC.RECONVERGENT B0 ;  /* 0x0000000000007941 */ /* 0x001fea0003800200 */
.L_x_1061:
        /* <DEDUP_REMOVED lines=35> */
[----:B------:R-:W-:Y:S02]  /*0f40*/  IADD3 R33, PT, PT, R21, 0x1fd5c5a3, RZ ;  /* 0x1fd5c5a315217810 */ /* 0x000fe40007ffe0ff */
[----:B------:R-:W-:Y:S01]  /*0f50*/  MOV R39, R26 ;  /* 0x0000001a00277202 */ /* 0x000fe20000000f00 */
[----:B------:R-:W-:Y:S01]  /*0f60*/  IMAD.WIDE.U32 R34, R34, -0x2daee0ad, RZ ;  /* 0xd2511f5322227825 */ /* 0x000fe200078e00ff */
[----:B------:R-:W-:Y:S02]  /*0f70*/  LOP3.LUT R36, R33, R36, R25, 0x96, !PT ;  /* 0x0000002421247212 */ /* 0x000fe400078e9619 */
[----:B------:R-:W-:Y:S02]  /*0f80*/  IADD3 R33, PT, PT, R20, -0xe443238, RZ ;  /* 0xf1bbcdc814217810 */ /* 0x000fe40007ffe0ff */
[----:B------:R-:W-:Y:S01]  /*0f90*/  LOP3.LUT R24, R37, R24, R35, 0x96, !PT ;  /* 0x0000001825187212 */ /* 0x000fe200078e9623 */
[----:B------:R-:W-:-:S04]  /*0fa0*/  IMAD.WIDE.U32 R36, R36, -0x326172a9, RZ ;  /* 0xcd9e8d5724247825 */ /* 0x000fc800078e00ff */
[----:B------:R-:W-:Y:S01]  /*0fb0*/  VIADD R35, R20, 0x8ff34781 ;  /* 0x8ff3478114237836 */ /* 0x000fe20000000000 */
[----:B------:R-:W-:Y:S01]  /*0fc0*/  LOP3.LUT R14, R33, R38, R37, 0x96, !PT ;  /* 0x00000026210e7212 */ /* 0x000fe200078e9625 */
[----:B------:R-:W-:Y:S01]  /*0fd0*/  IMAD.WIDE.U32 R24, R24, -0x326172a9, RZ ;  /* 0xcd9e8d5718187825 */ /* 0x000fe200078e00ff */
[----:B------:R-:W-:-:S03]  /*0fe0*/  MOV R33, R29 ;  /* 0x0000001d00217202 */ /* 0x000fc60000000f00 */
[----:B------:R-:W-:Y:S01]  /*0ff0*/  IMAD.MOV.U32 R29, RZ, RZ, R24 ;  /* 0x000000ffff1d7224 */ /* 0x000fe200078e0018 */
[----:B------:R-:W-:Y:S01]  /*1000*/  LOP3.LUT R26, R35, R36, R25, 0x96, !PT ;  /* 0x00000024231a7212 */ /* 0x000fe200078e9619 */
[----:B------:R-:W-:Y:S01]  /*1010*/  IMAD.HI.U32 R25, R14, -0x2daee0ad, RZ ;  /* 0xd2511f530e197827 */ /* 0x000fe200078e00ff */
[----:B------:R-:W-:-:S03]  /*1020*/  MOV R24, R28 ;  /* 0x0000001c00187202 */ /* 0x000fc60000000f00 */
[----:B------:R-:W-:-:S05]  /*1030*/  VIADD R35, R21, 0x96a522ad ;  /* 0x96a522ad15237836 */ /* 0x000fca0000000000 */
        /* <DEDUP_REMOVED lines=8> */
[----:B------:R-:W-:Y:S01]  /*10c0*/  IMAD.MOV.U32 R35, RZ, RZ, R26 ;  /* 0x000000ffff237224 */ /* 0x000fe200078e001a */
[----:B------:R-:W-:Y:S01]  /*10d0*/  MOV R33, R24 ;  /* 0x0000001800217202 */ /* 0x000fe20000000f00 */
[----:B------:R-:W-:Y:S06]  /*10e0*/  BRA `(.L_x_1064) ;  /* 0x0000000000247947 */ /* 0x000fec0003800000 */
.L_x_1063:
[----:B------:R-:W-:Y:S01]  /*10f0*/  ISETP.NE.AND P0, PT, R30, 0x3, PT ;  /* 0x000000031e00780c */ /* 0x000fe20003f05270 */
[----:B------:R-:W-:Y:S01]  /*1100*/  IMAD.MOV.U32 R39, RZ, RZ, R40 ;  /* 0x000000ffff277224 */ /* 0x000fe200078e0028 */
[----:B------:R-:W-:Y:S01]  /*1110*/  MOV R33, R26 ;  /* 0x0000001a00217202 */ /* 0x000fe20000000f00 */
[----:B------:R-:W-:Y:S01]  /*1120*/  IMAD.MOV.U32 R34, RZ, RZ, R29 ;  /* 0x000000ffff227224 */ /* 0x000fe200078e001d */
[----:B------:R-:W-:-:S09]  /*1130*/  MOV R35, R28 ;  /* 0x0000001c00237202 */ /* 0x000fd20000000f00 */
[----:B------:R-:W-:Y:S01]  /*1140*/  @P0 IMAD.MOV.U32 R39, RZ, RZ, R24 ;  /* 0x000000ffff270224 */ /* 0x000fe200078e0018 */
[----:B------:R-:W-:Y:S01]  /*1150*/  @P0 MOV R33, R40 ;  /* 0x0000002800210202 */ /* 0x000fe20000000f00 */
[----:B------:R-:W-:Y:S01]  /*1160*/  @P0 IMAD.MOV.U32 R34, RZ, RZ, R26 ;  /* 0x000000ffff220224 */ /* 0x000fe200078e001a */
[----:B------:R-:W-:-:S07]  /*1170*/  @P0 MOV R35, R29 ;  /* 0x0000001d00230202 */ /* 0x000fce0000000f00 */
.L_x_1064:
[----:B------:R-:W0:Y:S01]  /*1180*/  LDC R36, c[0x0][0x548] ;  /* 0x00015200ff247b82 */ /* 0x000e220000000800 */
[----:B------:R-:W-:Y:S01]  /*1190*/  UISETP.NE.AND UP0, UPT, UR32, URZ, UPT ;  /* 0x000000ff2000728c */ /* 0x000fe2000bf05270 */
[----:B------:R-:W-:-:S06]  /*11a0*/  IMAD.MOV.U32 R38, RZ, RZ, RZ ;  /* 0x000000ffff267224 */ /* 0x000fcc00078e00ff */
        /* <DEDUP_REMOVED lines=28> */
.L_x_1068:
[----:B------:R-:W-:-:S07]  /*1370*/  MOV R40, 0x1390 ;  /* 0x0000139000287802 */ /* 0x000fce0000000f00 */
[----:B01----:R-:W-:Y:S05]  /*1380*/  CALL.REL.NOINC `($__internal_81_$__cuda_sm20_rem_u64) ;  /* 0x0000005000287944 */ /* 0x003fea0003c00000 */
.L_x_1069:
[----:B------:R-:W2:Y:S01]  /*1390*/  LDC.64 R40, c[0x0][0x540] ;  /* 0x00015000ff287b82 */ /* 0x000ea20000000a00 */
[----:B------:R-:W-:-:S04]  /*13a0*/  IADD3 R24, P0, PT, R24, UR36, RZ ;  /* 0x0000002418187c10 */ /* 0x000fc8000ff1e0ff */
[----:B------:R-:W-:-:S04]  /*13b0*/  IADD3.X R25, PT, PT, R25, UR37, RZ, P0, !PT ;  /* 0x0000002519197c10 */ /* 0x000fc800087fe4ff */
[----:B------:R-:W3:Y:S02]  /*13c0*/  I2F.S64 R24, R24 ;  /* 0x0000001800187312 */ /* 0x000ee40000301400 */
[----:B---3--:R-:W-:-:S05]  /*13d0*/  F2FP.BF16.F32.PACK_AB R25, RZ, R24 ;  /* 0x00000018ff19723e */ /* 0x008fca00000010ff */
[----:B--2---:R2:W-:Y:S02]  /*13e0*/  STG.E.U16 desc[UR76][R40.64], R25 ;  /* 0x0000001928007986 */ /* 0x0045e4000c10154c */
.L_x_1067:
[----:B------:R-:W-:Y:S05]  /*13f0*/  BSYNC.RECONVERGENT B0 ;  /* 0x0000000000007941 */ /* 0x000fea0003800200 */
.L_x_1066:
[----:B------:R-:W-:Y:S01]  /*1400*/  IADD3 R24, P1, PT, R15, R16, RZ ;  /* 0x000000100f187210 */ /* 0x000fe20007f3e0ff */
[----:B------:R-:W-:Y:S03]  /*1410*/  BSSY.RECONVERGENT B0, `(.L_x_1070) ;  /* 0x0000025000007945 */ /* 0x000fe60003800200 */
[----:B------:R-:W-:Y:S02]  /*1420*/  ISETP.GE.U32.AND P0, PT, R24, UR34, PT ;  /* 0x0000002218007c0c */ /* 0x000fe4000bf06070 */
[----:B------:R-:W-:-:S04]  /*1430*/  IADD3.X R24, PT, PT, RZ, R17, RZ, P1, !PT ;  /* 0x00000011ff187210 */ /* 0x000fc80000ffe4ff */
[----:B------:R-:W-:-:S13]  /*1440*/  ISETP.GE.AND.EX P0, PT, R24, UR35, PT, P0 ;  /* 0x0000002318007c0c */ /* 0x000fda000bf06300 */
[----:B------:R-:W-:Y:S05]  /*1450*/  @P0 BRA `(.L_x_1071) ;  /* 0x0000000000800947 */ /* 0x000fea0003800000 */
[----:B------:R-:W-:-:S09]  /*1460*/  UISETP.NE.U32.AND UP0, UPT, UR72, URZ, UPT ;  /* 0x000000ff4800728c */ /* 0x000fd2000bf05070 */
[----:B------:R-:W-:Y:S05]  /*1470*/  BRA.U UP0, `(.L_x_1072) ;  /* 0x00000001004c7547 */ /* 0x000fea000b800000 */
[----:B------:R-:W3:Y:S01]  /*1480*/  I2F.U32.RP R39, UR71 ;  /* 0x0000004700277d06 */ /* 0x000ee20008209000 */
[----:B------:R-:W-:Y:S01]  /*1490*/  HFMA2 R24, -RZ, RZ, 0, 0 ;  /* 0x00000000ff187431 */ /* 0x000fe200000001ff */
[----:B------:R-:W-:-:S06]  /*14a0*/  ISETP.NE.U32.AND P1, PT, RZ, UR71, PT ;  /* 0x00000047ff007c0c */ /* 0x000fcc000bf25070 */
[----:B---3--:R-:W2:Y:S02]  /*14b0*/  MUFU.RCP R39, R39 ;  /* 0x0000002700277308 */ /* 0x008ea40000001000 */
        /* <DEDUP_REMOVED lines=15> */
.L_x_1072:
[----:B------:R-:W-:Y:S01]  /*15b0*/  IMAD.MOV.U32 R39, RZ, RZ, R33 ;  /* 0x000000ffff277224 */ /* 0x000fe200078e0021 */
[----:B--2---:R-:W-:-:S07]  /*15c0*/  MOV R40, 0x15e0 ;  /* 0x000015e000287802 */ /* 0x004fce0000000f00 */
[----:B01----:R-:W-:Y:S05]  /*15d0*/  CALL.REL.NOINC `($__internal_81_$__cuda_sm20_rem_u64) ;  /* 0x0000004c00947944 */ /* 0x003fea0003c00000 */
[----:B------:R-:W-:Y:S02]  /*15e0*/  MOV R40, R24 ;  /* 0x0000001800287202 */ /* 0x000fe40000000f00 */
[----:B------:R-:W-:-:S07]  /*15f0*/  MOV R41, R25 ;  /* 0x0000001900297202 */ /* 0x000fce0000000f00 */
.L_x_1073:
[----:B------:R-:W2:Y:S01]  /*1600*/  LDC.64 R24, c[0x0][0x540] ;  /* 0x00015000ff187b82 */ /* 0x000ea20000000a00 */
[----:B------:R-:W-:-:S04]  /*1610*/  IADD3 R40, P0, PT, R40, UR36, RZ ;  /* 0x0000002428287c10 */ /* 0x000fc8000ff1e0ff */
[----:B------:R-:W-:-:S04]  /*1620*/  IADD3.X R41, PT, PT, R41, UR37, RZ, P0, !PT ;  /* 0x0000002529297c10 */ /* 0x000fc800087fe4ff */
[----:B------:R-:W3:Y:S02]  /*1630*/  I2F.S64 R40, R40 ;  /* 0x0000002800287312 */ /* 0x000ee40000301400 */
[----:B---3--:R-:W-:-:S05]  /*1640*/  F2FP.BF16.F32.PACK_AB R33, RZ, R40 ;  /* 0x00000028ff21723e */ /* 0x008fca00000010ff */
[----:B--2---:R3:W-:Y:S02]  /*1650*/  STG.E.U16 desc[UR76][R24.64], R33 ;  /* 0x0000002118007986 */ /* 0x0047e4000c10154c */
.L_x_1071:
[----:B------:R-:W-:Y:S05]  /*1660*/  BSYNC.RECONVERGENT B0 ;  /* 0x0000000000007941 */ /* 0x000fea0003800200 */
.L_x_1070:
[----:B---3--:R-:W-:Y:S01]  /*1670*/  IADD3 R24, P1, PT, R31, R16, RZ ;  /* 0x000000101f187210 */ /* 0x008fe20007f3e0ff */
[----:B------:R-:W-:Y:S03]  /*1680*/  BSSY.RECONVERGENT B0, `(.L_x_1074) ;  /* 0x0000025000007945 */ /* 0x000fe60003800200 */
[----:B------:R-:W-:Y:S01]  /*1690*/  ISETP.GE.U32.AND P0, PT, R24, UR34, PT ;  /* 0x0000002218007c0c */ /* 0x000fe2000bf06070 */
[----:B------:R-:W-:-:S05]  /*16a0*/  IMAD.X R24, RZ, RZ, R17, P1 ;  /* 0x000000ffff187224 */ /* 0x000fca00008e0611 */
[----:B------:R-:W-:-:S13]  /*16b0*/  ISETP.GE.AND.EX P0, PT, R24, UR35, PT, P0 ;  /* 0x0000002318007c0c */ /* 0x000fda000bf06300 */
[----:B------:R-:W-:Y:S05]  /*16c0*/  @P0 BRA `(.L_x_1075) ;  /* 0x0000000000800947 */ /* 0x000fea0003800000 */
[----:B------:R-:W-:-:S09]  /*16d0*/  UISETP.NE.U32.AND UP0, UPT, UR72, URZ, UPT ;  /* 0x000000ff4800728c */ /* 0x000fd2000bf05070 */
[----:B------:R-:W-:Y:S05]  /*16e0*/  BRA.U UP0, `(.L_x_1076) ;  /* 0x00000001004c7547 */ /* 0x000fea000b800000 */
[----:B------:R-:W3:Y:S01]  /*16f0*/  I2F.U32.RP R33, UR71 ;  /* 0x0000004700217d06 */ /* 0x000ee20008209000 */
[----:B------:R-:W-:Y:S01]  /*1700*/  IMAD.MOV.U32 R24, RZ, RZ, RZ ;  /* 0x000000ffff187224 */ /* 0x000fe200078e00ff */
[----:B------:R-:W-:-:S06]  /*1710*/  ISETP.NE.U32.AND P1, PT, RZ, UR71, PT ;  /* 0x00000047ff007c0c */ /* 0x000fcc000bf25070 */
[----:B---3--:R-:W3:Y:S02]  /*1720*/  MUFU.RCP R33, R33 ;  /* 0x0000002100217308 */ /* 0x008ee40000001000 */
[----:B---3--:R-:W-:-:S06]  /*1730*/  IADD3 R39, PT, PT, R33, 0xffffffe, RZ ;  /* 0x0ffffffe21277810 */ /* 0x008fcc0007ffe0ff */
[----:B--2---:R-:W2:Y:S02]  /*1740*/  F2I.FTZ.U32.TRUNC.NTZ R25, R39 ;  /* 0x0000002700197305 */ /* 0x004ea4000021f000 */
        /* <DEDUP_REMOVED lines=13> */
.L_x_1076:
[----:B------:R-:W-:Y:S02]  /*1820*/  MOV R39, R34 ;  /* 0x0000002200277202 */ /* 0x000fe40000000f00 */
[----:B--2---:R-:W-:-:S07]  /*1830*/  MOV R40, 0x1850 ;  /* 0x0000185000287802 */ /* 0x004fce0000000f00 */
[----:B01----:R-:W-:Y:S05]  /*1840*/  CALL.REL.NOINC `($__internal_81_$__cuda_sm20_rem_u64) ;  /* 0x0000004800f87944 */ /* 0x003fea0003c00000 */
[----:B------:R-:W-:Y:S01]  /*1850*/  IMAD.MOV.U32 R40, RZ, RZ, R24 ;  /* 0x000000ffff287224 */ /* 0x000fe200078e0018 */
[----:B------:R-:W-:-:S07]  /*1860*/  MOV R41, R25 ;  /* 0x0000001900297202 */ /* 0x000fce0000000f00 */
.L_x_1077:
[----:B------:R-:W2:Y:S01]  /*1870*/  LDC.64 R24, c[0x0][0x540] ;  /* 0x00015000ff187b82 */ /* 0x000ea20000000a00 */
[----:B------:R-:W-:-:S04]  /*1880*/  IADD3 R40, P0, PT, R40, UR36, RZ ;  /* 0x0000002428287c10 */ /* 0x000fc8000ff1e0ff */
[----:B------:R-:W-:-:S04]  /*1890*/  IADD3.X R41, PT, PT, R41, UR37, RZ, P0, !PT ;  /* 0x0000002529297c10 */ /* 0x000fc800087fe4ff */
[----:B------:R-:W3:Y:S02]  /*18a0*/  I2F.S64 R40, R40 ;  /* 0x0000002800287312 */ /* 0x000ee40000301400 */
[----:B---3--:R-:W-:-:S05]  /*18b0*/  F2FP.BF16.F32.PACK_AB R33, RZ, R40 ;  /* 0x00000028ff21723e */ /* 0x008fca00000010ff */
[----:B--2---:R3:W-:Y:S02]  /*18c0*/  STG.E.U16 desc[UR76][R24.64], R33 ;  /* 0x0000002118007986 */ /* 0x0047e4000c10154c */
.L_x_1075:
[----:B------:R-:W-:Y:S05]  /*18d0*/  BSYNC.RECONVERGENT B0 ;  /* 0x0000000000007941 */ /* 0x000fea0003800200 */
.L_x_1074:
[----:B---3--:R-:W-:-:S04]  /*18e0*/  IADD3 R24, P1, PT, R32, R16, RZ ;  /* 0x0000001020187210 */ /* 0x008fc80007f3e0ff */
        /* <DEDUP_REMOVED lines=25> */
.L_x_1079:
[----:B------:R-:W-:Y:S02]  /*1a80*/  MOV R39, R35 ;  /* 0x0000002300277202 */ /* 0x000fe40000000f00 */
[----:B--2---:R-:W-:-:S07]  /*1a90*/  MOV R40, 0x1ab0 ;  /* 0x00001ab000287802 */ /* 0x004fce0000000f00 */
[----:B01----:R-:W-:Y:S05]  /*1aa0*/  CALL.REL.NOINC `($__internal_81_$__cuda_sm20_rem_u64) ;  /* 0x0000004800607944 */ /* 0x003fea0003c00000 */
[----:B------:R-:W-:Y:S01]  /*1ab0*/  MOV R34, R24 ;  /* 0x0000001800227202 */ /* 0x000fe20000000f00 */
[----:B------:R-:W-:-:S07]  /*1ac0*/  IMAD.MOV.U32 R35, RZ, RZ, R25 ;  /* 0x000000ffff237224 */ /* 0x000fce00078e0019 */
.L_x_1080:
[----:B------:R-:W1:Y:S01]  /*1ad0*/  LDC.64 R24, c[0x0][0x540] ;  /* 0x00015000ff187b82 */ /* 0x000e620000000a00 */
[----:B------:R-:W-:-:S04]  /*1ae0*/  IADD3 R34, P0, PT, R34, UR36, RZ ;  /* 0x0000002422227c10 */ /* 0x000fc8000ff1e0ff */
[----:B------:R-:W-:-:S04]  /*1af0*/  IADD3.X R35, PT, PT, R35, UR37, RZ, P0, !PT ;  /* 0x0000002523237c10 */ /* 0x000fc800087fe4ff */
[----:B------:R-:W2:Y:S02]  /*1b00*/  I2F.S64 R34, R34 ;  /* 0x0000002200227312 */ /* 0x000ea40000301400 */
[----:B--2---:R-:W-:-:S05]  /*1b10*/  F2FP.BF16.F32.PACK_AB R33, RZ, R34 ;  /* 0x00000022ff21723e */ /* 0x004fca00000010ff */
[----:B-1----:R3:W-:Y:S01]  /*1b20*/  STG.E.U16 desc[UR76][R24.64], R33 ;  /* 0x0000002118007986 */ /* 0x0027e2000c10154c */
[----:B------:R-:W-:Y:S05]  /*1b30*/  BRA `(.L_x_1078) ;  /* 0x0000004000d87947 */ /* 0x000fea0003800000 */
.L_x_1065:
        /* <DEDUP_REMOVED lines=235> */
.L_x_1083:
        /* <DEDUP_REMOVED lines=22> */
.L_x_1084:
[----:B------:R-:W-:-:S07]  /*2b50*/  MOV R40, 0x2b70 ;  /* 0x00002b7000287802 */ /* 0x000fce0000000f00 */
[----:B01----:R-:W-:Y:S05]  /*2b60*/  CALL.REL.NOINC `($__internal_81_$__cuda_sm20_rem_u64) ;  /* 0x0000003800307944 */ /* 0x003fea0003c00000 */
.L_x_1085:
[----:B------:R-:W2:Y:S01]  /*2b70*/  LDCU.64 UR48, c[0x0][0x540] ;  /* 0x0000a800ff3077ac */ /* 0x000ea20008000a00 */
[----:B------:R-:W-:-:S04]  /*2b80*/  IADD3 R24, P0, PT, R24, UR36, RZ ;  /* 0x0000002418187c10 */ /* 0x000fc8000ff1e0ff */
[----:B------:R-:W-:-:S06]  /*2b90*/  IADD3.X R25, PT, PT, R25, UR37, RZ, P0, !PT ;  /* 0x0000002519197c10 */ /* 0x000fcc00087fe4ff */
[----:B------:R-:W3:Y:S02]  /*2ba0*/  I2F.S64 R25, R24 ;  /* 0x0000001800197312 */ /* 0x000ee40000301400 */
[----:B---3--:R-:W-:Y:S02]  /*2bb0*/  F2FP.BF16.F32.PACK_AB R39, RZ, R25 ;  /* 0x00000019ff27723e */ /* 0x008fe400000010ff */
[----:B--2---:R-:W-:-:S05]  /*2bc0*/  IADD3 R24, P0, PT, R43, UR48, RZ ;  /* 0x000000302b187c10 */ /* 0x004fca000ff1e0ff */
[----:B------:R-:W-:-:S05]  /*2bd0*/  IMAD.X R25, RZ, RZ, UR49, P0 ;  /* 0x00000031ff197e24 */ /* 0x000fca00080e06ff */
[----:B------:R2:W-:Y:S03]  /*2be0*/  STG.E.U16 desc[UR76][R24.64], R39 ;  /* 0x0000002718007986 */ /* 0x0005e6000c10154c */
.L_x_1082:
[----:B------:R-:W-:Y:S05]  /*2bf0*/  BSYNC.RECONVERGENT B0 ;  /* 0x0000000000007941 */ /* 0x000fea0003800200 */
.L_x_1081:
        /* <DEDUP_REMOVED lines=236> */
.L_x_1088:
        /* <DEDUP_REMOVED lines=22> */
.L_x_1089:
[----:B------:R-:W-:Y:S01]  /*3c20*/  IMAD.MOV.U32 R39, RZ, RZ, R33 ;  /* 0x000000ffff277224 */ /* 0x000fe200078e0021 */
[----:B------:R-:W-:-:S07]  /*3c30*/  MOV R40, 0x3c50 ;  /* 0x00003c5000287802 */ /* 0x000fce0000000f00 */
[----:B01----:R-:W-:Y:S05]  /*3c40*/  CALL.REL.NOINC `($__internal_81_$__cuda_sm20_rem_u64) ;  /* 0x0000002400f87944 */ /* 0x003fea0003c00000 */
.L_x_1090:
[----:B------:R-:W2:Y:S01]  /*3c50*/  LDCU.64 UR48, c[0x0][0x540] ;  /* 0x0000a800ff3077ac */ /* 0x000ea20008000a00 */
[----:B------:R-:W-:-:S04]  /*3c60*/  IADD3 R24, P0, PT, R24, UR36, RZ ;  /* 0x0000002418187c10 */ /* 0x000fc8000ff1e0ff */
[----:B------:R-:W-:-:S06]  /*3c70*/  IADD3.X R25, PT, PT, R25, UR37, RZ, P0, !PT ;  /* 0x0000002519197c10 */ /* 0x000fcc00087fe4ff */
[----:B------:R-:W3:Y:S02]  /*3c80*/  I2F.S64 R25, R24 ;  /* 0x0000001800197312 */ /* 0x000ee40000301400 */
[----:B---3--:R-:W-:Y:S02]  /*3c90*/  F2FP.BF16.F32.PACK_AB R33, RZ, R25 ;  /* 0x00000019ff21723e */ /* 0x008fe400000010ff */
[----:B--2---:R-:W-:-:S04]  /*3ca0*/  IADD3 R24, P0, PT, R43, UR48, RZ ;  /* 0x000000302b187c10 */ /* 0x004fc8000ff1e0ff */
[----:B------:R-:W-:-:S05]  /*3cb0*/  IADD3.X R25, PT, PT, RZ, UR49, RZ, P0, !PT ;  /* 0x00000031ff197c10 */ /* 0x000fca00087fe4ff */
[----:B------:R2:W-:Y:S04]  /*3cc0*/  STG.E.U16 desc[UR76][R24.64], R33 ;  /* 0x0000002118007986 */ /* 0x0005e8000c10154c */
.L_x_1087:
[----:B------:R-:W-:Y:S05]  /*3cd0*/  BSYNC.RECONVERGENT B0 ;  /* 0x0000000000007941 */ /* 0x000fea0003800200 */
.L_x_1086:
        /* <DEDUP_REMOVED lines=237> */
.L_x_1093:
        /* <DEDUP_REMOVED lines=22> */
.L_x_1094:
[----:B------:R-:W-:Y:S02]  /*4d10*/  MOV R39, R34 ;  /* 0x0000002200277202 */ /* 0x000fe40000000f00 */
[----:B------:R-:W-:-:S07]  /*4d20*/  MOV R40, 0x4d40 ;  /* 0x00004d4000287802 */ /* 0x000fce0000000f00 */
[----:B01----:R-:W-:Y:S05]  /*4d30*/  CALL.REL.NOINC `($__internal_81_$__cuda_sm20_rem_u64) ;  /* 0x0000001400bc7944 */ /* 0x003fea0003c00000 */
.L_x_1095:
[----:B------:R-:W2:Y:S01]  /*4d40*/  LDCU.64 UR48, c[0x0][0x540] ;  /* 0x0000a800ff3077ac */ /* 0x000ea20008000a00 */
[----:B------:R-:W-:-:S04]  /*4d50*/  IADD3 R24, P0, PT, R24, UR36, RZ ;  /* 0x0000002418187c10 */ /* 0x000fc8000ff1e0ff */
[----:B------:R-:W-:-:S06]  /*4d60*/  IADD3.X R25, PT, PT, R25, UR37, RZ, P0, !PT ;  /* 0x0000002519197c10 */ /* 0x000fcc00087fe4ff */
[----:B------:R2:W3:Y:S02]  /*4d70*/  I2F.S64 R25, R24 ;  /* 0x0000001800197312 */ /* 0x0004e40000301400 */
[----:B--2---:R-:W-:Y:S02]  /*4d80*/  IADD3 R24, P0, PT, R33, UR48, RZ ;  /* 0x0000003021187c10 */ /* 0x004fe4000ff1e0ff */
[----:B---3--:R-:W-:-:S03]  /*4d90*/  F2FP.BF16.F32.PACK_AB R33, RZ, R25 ;  /* 0x00000019ff21723e */ /* 0x008fc600000010ff */
[----:B------:R-:W-:-:S05]  /*4da0*/  IMAD.X R25, RZ, RZ, UR49, P0 ;  /* 0x00000031ff197e24 */ /* 0x000fca00080e06ff */
[----:B------:R2:W-:Y:S03]  /*4db0*/  STG.E.U16 desc[UR76][R24.64], R33 ;  /* 0x0000002118007986 */ /* 0x0005e6000c10154c */
.L_x_1092:
[----:B------:R-:W-:Y:S05]  /*4dc0*/  BSYNC.RECONVERGENT B0 ;  /* 0x0000000000007941 */ /* 0x000fea0003800200 */
.L_x_1091:
        /* <DEDUP_REMOVED lines=236> */
.L_x_1096:
        /* <DEDUP_REMOVED lines=22> */
.L_x_1097:
[----:B------:R-:W-:Y:S02]  /*5df0*/  MOV R39, R35 ;  /* 0x0000002300277202 */ /* 0x000fe40000000f00 */
[----:B------:R-:W-:-:S07]  /*5e00*/  MOV R40, 0x5e20 ;  /* 0x00005e2000287802 */ /* 0x000fce0000000f00 */
[----:B01----:R-:W-:Y:S05]  /*5e10*/  CALL.REL.NOINC `($__internal_81_$__cuda_sm20_rem_u64) ;  /* 0x0000000400847944 */ /* 0x003fea0003c00000 */
.L_x_1098:
[----:B------:R-:W0:Y:S01]  /*5e20*/  LDCU.64 UR48, c[0x0][0x540] ;  /* 0x0000a800ff3077ac */ /* 0x000e220008000a00 */
[----:B------:R-:W-:-:S04]  /*5e30*/  IADD3 R24, P0, PT, R24, UR36, RZ ;  /* 0x0000002418187c10 */ /* 0x000fc8000ff1e0ff */
[----:B------:R-:W-:-:S06]  /*5e40*/  IADD3.X R25, PT, PT, R25, UR37, RZ, P0, !PT ;  /* 0x0000002519197c10 */ /* 0x000fcc00087fe4ff */
[----:B------:R0:W1:Y:S02]  /*5e50*/  I2F.S64 R25, R24 ;  /* 0x0000001800197312 */ /* 0x0000640000301400 */
[----:B0-----:R-:W-:Y:S02]  /*5e60*/  IADD3 R24, P0, PT, R33, UR48, RZ ;  /* 0x0000003021187c10 */ /* 0x001fe4000ff1e0ff */
[----:B-1----:R-:W-:Y:S02]  /*5e70*/  F2FP.BF16.F32.PACK_AB R33, RZ, R25 ;  /* 0x00000019ff21723e */ /* 0x002fe400000010ff */
[----:B------:R-:W-:-:S05]  /*5e80*/  IADD3.X R25, PT, PT, RZ, UR49, RZ, P0, !PT ;  /* 0x00000031ff197c10 */ /* 0x000fca00087fe4ff */
[----:B------:R4:W-:Y:S04]  /*5e90*/  STG.E.U16 desc[UR76][R24.64], R33 ;  /* 0x0000002118007986 */ /* 0x0009e8000c10154c */
.L_x_1078:
[----:B------:R-:W-:Y:S05]  /*5ea0*/  WARPSYNC.ALL ;  /* 0x0000000000007948 */ /* 0x000fea0003800000 */
[----:B------:R-:W5:Y:S01]  /*5eb0*/  LDCU UR48, c[0x0][0x360] ;  /* 0x00006c00ff3077ac */ /* 0x000f620008000800 */
[----:B--234-:R-:W5:Y:S08]  /*5ec0*/  LDC R25, c[0x0][0x370] ;  /* 0x0000dc00ff197b82 */ /* 0x01cf700000000800 */
[----:B------:R-:W-:Y:S01]  /*5ed0*/  BAR.SYNC.DEFER_BLOCKING 0x0 ;  /* 0x0000000000007b1d */ /* 0x000fe20000010000 */
[----:B-----5:R-:W-:-:S05]  /*5ee0*/  IMAD R25, R25, UR48, RZ ;  /* 0x0000003019197c24 */ /* 0x020fca000f8e02ff */
[----:B------:R-:W-:-:S05]  /*5ef0*/  LEA R16, P0, R25, R16, 0x2 ;  /* 0x0000001019107211 */ /* 0x000fca00078010ff */
[----:B------:R-:W-:Y:S01]  /*5f00*/  IMAD.X R17, RZ, RZ, R17, P0 ;  /* 0x000000ffff117224 */ /* 0x000fe200000e0611 */
[----:B------:R-:W-:-:S04]  /*5f10*/  ISETP.GE.U32.AND P0, PT, R16, R22, PT ;  /* 0x000000161000720c */ /* 0x000fc80003f06070 */
[----:B------:R-:W-:-:S13]  /*5f20*/  ISETP.GE.AND.EX P0, PT, R17, R27, PT, P0 ;  /* 0x0000001b1100720c */ /* 0x000fda0003f06300 */
[----:B------:R-:W-:Y:S05]  /*5f30*/  @!P0 BRA `(.L_x_1099) ;  /* 0xffffffac003c8947 */ /* 0x000fea000383ffff */
[----:B------:R-:W-:Y:S05]  /*5f40*/  EXIT ;  /* 0x000000000000794d */ /* 0x000fea0003800000 */
        .weak           $__internal_80_$__cuda_sm20_div_s64
        .type           $__internal_80_$__cuda_sm20_div_s64,@function
        .size           $__internal_80_$__cuda_sm20_div_s64,($__internal_81_$__cuda_sm20_rem_u64 - $__internal_80_$__cuda_sm20_div_s64)
$__internal_80_$__cuda_sm20_div_s64:
        /* <DEDUP_REMOVED lines=77> */
[----:B------:R-:W-:Y:S06]  /*6420*/  RET.REL.NODEC R32 `(_ZN2at6native60_GLOBAL__N__fdc43544_27_DistributionRandomKernel_cu_f88cee4443distribution_elementwise_grid_stride_kernelIjLi4EZZZNS0_9templates4cuda21random_from_to_kernelIPNS_17CUDAGeneratorImplEEEvRNS_18TensorIteratorBaseEmlT_ENKUlvE_clEvENKUlvE8_clEvEUlP24curandStatePhilox4_32_10E0_ZNS1_27distribution_nullary_kernelIN3c108BFloat16Ej5uint4S7_SF_ZZZS5_IS7_EvS9_mlSA_ENKSB_clEvENKSC_clEvEUljE_EEvS9_T2_RKT3_T4_EUlijE0_EEvlNS_15PhiloxCudaStateET1_SL_) ;  /* 0xffffff9820f47950 */ /* 0x000fec0003c3ffff */
        .weak           $__internal_81_$__cuda_sm20_rem_u64
        .type           $__internal_81_$__cuda_sm20_rem_u64,@function
        .size           $__internal_81_$__cuda_sm20_rem_u64,(.L_x_2307 - $__internal_81_$__cuda_sm20_rem_u64)
$__internal_81_$__cuda_sm20_rem_u64:
        /* <DEDUP_REMOVED lines=67> */
[----:B------:R-:W-:Y:S06]  /*6860*/  RET.REL.NODEC R40 `(_ZN2at6native60_GLOBAL__N__fdc43544_27_DistributionRandomKernel_cu_f88cee4443distribution_elementwise_grid_stride_kernelIjLi4EZZZNS0_9templates4cuda21random_from_to_kernelIPNS_17CUDAGeneratorImplEEEvRNS_18TensorIteratorBaseEmlT_ENKUlvE_clEvENKUlvE8_clEvEUlP24curandStatePhilox4_32_10E0_ZNS1_27distribution_nullary_kernelIN3c108BFloat16Ej5uint4S7_SF_ZZZS5_IS7_EvS9_mlSA_ENKSB_clEvENKSC_clEvEUljE_EEvS9_T2_RKT3_T4_EUlijE0_EEvlNS_15PhiloxCudaStateET1_SL_) ;  /* 0xffffff9428e47950 */ /* 0x000fec0003c3ffff */
.L_x_1100:
        /* <DEDUP_REMOVED lines=9> */
.L_x_2307:


//--------------------- .text._ZN2at6native60_GLOBAL__N__fdc43544_27_DistributionRandomKernel_cu_f88cee4443distribution_elementwise_grid_stride_kernelIjLi4EZZZNS0_9templates4cuda21random_from_to_kernelIPNS_17CUDAGeneratorImplEEEvRNS_18TensorIteratorBaseEmlT_ENKUlvE_clEvENKUlvE8_clEvEUlP24curandStatePhilox4_32_10E0_ZNS1_27distribution_nullary_kernelIN3c108BFloat16Ej5uint4S7_SF_ZZZS5_IS7_EvS9_mlSA_ENKSB_clEvENKSC_clEvEUljE_EEvS9_T2_RKT3_T4_EUlijE_EEvlNS_15PhiloxCudaStateET1_SL_ --------------------------
	.section	.text._ZN2at6native60_GLOBAL__N__fdc43544_27_DistributionRandomKernel_cu_f88cee4443distribution_elementwise_grid_stride_kernelIjLi4EZZZNS0_9templates4cuda21random_from_to_kernelIPNS_17CUDAGeneratorImplEEEvRNS_18TensorIteratorBaseEmlT_ENKUlvE_clEvENKUlvE8_clEvEUlP24curandStatePhilox4_32_10E0_ZNS1_27distribution_nullary_kernelIN3c108BFloat16Ej5uint4S7_SF_ZZZS5_IS7_EvS9_mlSA_ENKSB_clEvENKSC_clEvEUljE_EEvS9_T2_RKT3_T4_EUlijE_EEvlNS_15PhiloxCudaStateET1_SL_,"ax",@progbits
	.align	128
.text._ZN2at6native60_GLOBAL__N__fdc43544_27_DistributionRandomKernel_cu_f88cee4443distribution_elementwise_grid_stride_kernelIjLi4EZZZNS0_9templates4cuda21random_from_to_kernelIPNS_17CUDAGeneratorImplEEEvRNS_18TensorIteratorBaseEmlT_ENKUlvE_clEvENKUlvE8_clEvEUlP24curandStatePhilox4_32_10E0_ZNS1_27distribution_nullary_kernelIN3c108BFloat16Ej5uint4S7_SF_ZZZS5_IS7_EvS9_mlSA_ENKSB_clEvENKSC_clEvEUljE_EEvS9_T2_RKT3_T4_EUlijE_EEvlNS_15PhiloxCudaStateET1_SL_:
        .type           _ZN2at6native60_GLOBAL__N__fdc43544_27_DistributionRandomKernel_cu_f88cee4443distribution_elementwise_grid_stride_kernelIjLi4EZZZNS0_9templates4cuda21random_from_to_kernelIPNS_17CUDAGeneratorImplEEEvRNS_18TensorIteratorBaseEmlT_ENKUlvE_clEvENKUlvE8_clEvEUlP24curandStatePhilox4_32_10E0_ZNS1_27distribution_nullary_kernelIN3c108BFloat16Ej5uint4S7_SF_ZZZS5_IS7_EvS9_mlSA_ENKSB_clEvENKSC_clEvEUljE_EEvS9_T2_RKT3_T4_EUlijE_EEvlNS_15PhiloxCudaStateET1_SL_,@function
        .size           _ZN2at6native60_GLOBAL__N__fdc43544_27_DistributionRandomKernel_cu_f88cee4443distribution_elementwise_grid_stride_kernelIjLi4EZZZNS0_9templates4cuda21random_from_to_kernelIPNS_17CUDAGeneratorImplEEEvRNS_18TensorIteratorBaseEmlT_ENKUlvE_clEvENKUlvE8_clEvEUlP24curandStatePhilox4_32_10E0_ZNS1_27distribution_nullary_kernelIN3c108BFloat16Ej5uint4S7_SF_ZZZS5_IS7_EvS9_mlSA_ENKSB_clEvENKSC_clEvEUljE_EEvS9_T2_RKT3_T4_EUlijE_EEvlNS_15PhiloxCudaStateET1_SL_,(.L_x_2310 - _ZN2at6native60_GLOBAL__N__fdc43544_27_DistributionRandomKernel_cu_f88cee4443distribution_elementwise_grid_stride_kernelIjLi4EZZZNS0_9templates4cuda21random_from_to_kernelIPNS_17CUDAGeneratorImplEEEvRNS_18TensorIteratorBaseEmlT_ENKUlvE_clEvENKUlvE8_clEvEUlP24curandStatePhilox4_32_10E0_ZNS1_27distribution_nullary_kernelIN3c108BFloat16Ej5uint4S7_SF_ZZZS5_IS7_EvS9_mlSA_ENKSB_clEvENKSC_clEvEUljE_EEvS9_T2_RKT3_T4_EUlijE_EEvlNS_15PhiloxCudaStateET1_SL_)
        .other          _ZN2at6native60_GLOBAL__N__fdc43544_27_DistributionRandomKernel_cu_f88cee4443distribution_elementwise_grid_stride_kernelIjLi4EZZZNS0_9templates4cuda21random_from_to_kernelIPNS_17CUDAGeneratorImplEEEvRNS_18TensorIteratorBaseEmlT_ENKUlvE_clEvENKUlvE8_clEvEUlP24curandStatePhilox4_32_10E0_ZNS1_27distribution_nullary_kernelIN3c108BFloat16Ej5uint4S7_SF_ZZZS5_IS7_EvS9_mlSA_ENKSB_clEvENKSC_clEvEUljE_EEvS9_T2_RKT3_T4_EUlijE_EEvlNS_15PhiloxCudaStateET1_SL_,@"STO_CUDA_ENTRY STV_DEFAULT"
_ZN2at6native60_GLOBAL__N__fdc43544_27_DistributionRandomKernel_cu_f88cee4443distribution_elementwise_grid_stride_kernelIjLi4EZZZNS0_9templates4cuda21random_from_to_kernelIPNS_17CUDAGeneratorImplEEEvRNS_18TensorIteratorBaseEmlT_ENKUlvE_clEvENKUlvE8_clEvEUlP24curandStatePhilox4_32_10E0_ZNS1_27distribution_nullary_kernelIN3c108BFloat16Ej5uint4S7_SF_ZZZS5_IS7_EvS9_mlSA_ENKSB_clEvENKSC_clEvEUljE_EEvS9_T2_RKT3_T4_EUlijE_EEvlNS_15PhiloxCudaStateET1_SL_:
        /* <DEDUP_REMOVED lines=40> */
[----:B------:R-:W-:Y:S01]  /*0280*/  IADD3 R36, PT, PT, R24, -0x255992d5, RZ ;  /* 0xdaa66d2b18247810 */ /* 0x000fe20007ffe0ff */
[C---:B------:R-:W-:Y:S01]  /*0290*/  VIADD R37, R25.reuse, 0x32370b8f ;  /* 0x32370b8f19257836 */ /* 0x040fe20000000000 */
[----:B------:R-:W-:Y:S01]  /*02a0*/  LOP3.LUT R10, R25, R3, R13, 0x96, !PT ;  /* 0x00000003190a7212 */ /* 0x000fe200078e960d */
[----:B------:R-:W-:Y:S01]  /*02b0*/  IMAD.WIDE.U32 R8, R8, -0x2daee0ad, RZ ;  /* 0xd2511f5308087825 */ /* 0x000fe200078e00ff */
[C---:B------:R-:W-:Y:S02]  /*02c0*/  IADD3 R32, PT, PT, R24.reuse, 0x1715609d, RZ ;  /* 0x1715609d18207810 */ /* 0x040fe40007ffe0ff */
        /* <DEDUP_REMOVED lines=41> */
[----:B------:R-:W-:-:S03]  /*0560*/  IMAD.HI.U32 R3, R19, -0x2daee0ad, RZ ;  /* 0xd2511f5313037827 */ /* 0x000fc600078e00ff */
[----:B------:R-:W-:Y:S01]  /*0570*/  LOP3.LUT R49, R20, R4, R45, 0x96, !PT ;  /* 0x0000000414317212 */ /* 0x000fe200078e962d */
[----:B------:R-:W-:Y:S01]  /*0580*/  VIADD R14, R24, 0x8ff34781 ;  /* 0x8ff34781180e7836 */ /* 0x000fe20000000000 */
[----:B------:R-:W-:-:S03]  /*0590*/  LOP3.LUT R44, R44, R3, RZ, 0x3c, !PT ;  /* 0x000000032c2c7212 */ /* 0x000fc600078e3cff */
[----:B------:R-:W-:-:S05]  /*05a0*/  IMAD.HI.U32 R5, R49, -0x326172a9, RZ ;  /* 0xcd9e8d5731057827 */ /* 0x000fca00078e00ff */
[----:B------:R-:W-:Y:S01]  /*05b0*/  LOP3.LUT R0, R14, R2, R5, 0x96, !PT ;  /* 0x000000020e007212 */ /* 0x000fe200078e9605 */
        /* <DEDUP_REMOVED lines=22> */
.L_x_1101:
[----:B------:R-:W-:-:S07]  /*0720*/  MOV R10, 0x740 ;  /* 0x00000740000a7802 */ /* 0x000fce0000000f00 */
[----:B------:R-:W-:Y:S05]  /*0730*/  CALL.REL.NOINC `($__internal_82_$__cuda_sm20_div_s64) ;  /* 0x00000010002c7944 */ /* 0x000fea0003c00000 */
.L_x_1102:
        /* <DEDUP_REMOVED lines=19> */
.L_x_1122:
        /* <DEDUP_REMOVED lines=13> */
.L_x_1104:
[----:B01234-:R-:W-:Y:S05]  /*0940*/  BSYNC.RECONVERGENT B0 ;  /* 0x0000000000007941 */ /* 0x01ffea0003800200 */
.L_x_1103:
        /* <DEDUP_REMOVED lines=51> */
.L_x_1105:
        /* <DEDUP_REMOVED lines=9> */
.L_x_1106:
        /* <DEDUP_REMOVED lines=29> */
.L_x_1109:
[----:B------:R-:W-:-:S07]  /*0ee0*/  MOV R44, 0xf00 ;  /* 0x00000f00002c7802 */ /* 0x000fce0000000f00 */
[----:B01----:R-:W-:Y:S05]  /*0ef0*/  CALL.REL.NOINC `($__internal_83_$__cuda_sm20_rem_u64) ;  /* 0x0000000c00787944 */ /* 0x003fea0003c00000 */
[----:B------:R-:W-:-:S07]  /*0f00*/  IMAD.MOV.U32 R44, RZ, RZ, R0 ;  /* 0x000000ffff2c7224 */ /* 0x000fce00078e0000 */
.L_x_1110:
[----:B------:R-:W-:-:S04]  /*0f10*/  IADD3 R46, P0, PT, R44, UR8, RZ ;  /* 0x000000082c2e7c10 */ /* 0x000fc8000ff1e0ff */
[----:B------:R-:W-:Y:S01]  /*0f20*/  IADD3.X R47, PT, PT, R45, UR9, RZ, P0, !PT ;  /* 0x000000092d2f7c10 */ /* 0x000fe200087fe4ff */
[----:B------:R-:W-:-:S03]  /*0f30*/  IMAD R45, R17, UR10, RZ ;  /* 0x0000000a112d7c24 */ /* 0x000fc6000f8e02ff */
[----:B------:R-:W2:Y:S02]  /*0f40*/  I2F.S64 R46, R46 ;  /* 0x0000002e002e7312 */ /* 0x000ea40000301400 */
[C---:B------:R-:W-:Y:S02]  /*0f50*/  IADD3 R44, P0, PT, R45.reuse, UR12, RZ ;  /* 0x0000000c2d2c7c10 */ /* 0x040fe4000ff1e0ff */
[----:B--2---:R-:W-:Y:S02]  /*0f60*/  F2FP.BF16.F32.PACK_AB R0, RZ, R46 ;  /* 0x0000002eff00723e */ /* 0x004fe400000010ff */
[----:B------:R-:W-:-:S05]  /*0f70*/  LEA.HI.X.SX32 R45, R45, UR13, 0x1, P0 ;  /* 0x0000000d2d2d7c11 */ /* 0x000fca00080f0eff */
[----:B------:R2:W-:Y:S04]  /*0f80*/  STG.E.U16 desc[UR6][R44.64], R0 ;  /* 0x000000002c007986 */ /* 0x0005e8000c101506 */
.L_x_1108:
[----:B------:R-:W-:Y:S05]  /*0f90*/  BSYNC.RECONVERGENT B0 ;  /* 0x0000000000007941 */ /* 0x000fea0003800200 */
.L_x_1107:
[----:B------:R-:W-:Y:S01]  /*0fa0*/  IADD3 R50, P1, PT, R18, R17, RZ ;  /* 0x0000001112327210 */ /* 0x000fe20007f3e0ff */
[----:B------:R-:W-:Y:S03]  /*0fb0*/  BSSY.RECONVERGENT B0, `(.L_x_1111) ;  /* 0x0000027000007945 */ /* 0x000fe60003800200 */
[----:B------:R-:W-:Y:S02]  /*0fc0*/  ISETP.GE.U32.AND P0, PT, R50, UR14, PT ;  /* 0x0000000e32007c0c */ /* 0x000fe4000bf06070 */
[----:B--2---:R-:W-:-:S04]  /*0fd0*/  IADD3.X R0, PT, PT, RZ, R15, RZ, P1, !PT ;  /* 0x0000000fff007210 */ /* 0x004fc80000ffe4ff */
[----:B------:R-:W-:-:S13]  /*0fe0*/  ISETP.GE.AND.EX P0, PT, R0, UR15, PT, P0 ;  /* 0x0000000f00007c0c */ /* 0x000fda000bf06300 */
[----:B------:R-:W-:Y:S05]  /*0ff0*/  @P0 BRA `(.L_x_1112) ;  /* 0x0000000000880947 */ /* 0x000fea0003800000 */
[----:B------:R-:W-:Y:S01]  /*1000*/  UISETP.NE.U32.AND UP0, UPT, UR4, URZ, UPT ;  /* 0x000000ff0400728c */ /* 0x000fe2000bf05070 */
[----:B------:R-:W-:-:S05]  /*1010*/  IMAD R50, R50, UR10, RZ ;  /* 0x0000000a32327c24 */ /* 0x000fca000f8e02ff */
[----:B------:R-:W-:-:S03]  /*1020*/  SHF.R.S32.HI R51, RZ, 0x1f, R50 ;  /* 0x0000001fff337819 */ /* 0x000fc60000011432 */
[----:B------:R-:W-:Y:S05]  /*1030*/  BRA.U UP0, `(.L_x_1113) ;  /* 0x00000001004c7547 */ /* 0x000fea000b800000 */
[----:B------:R-:W2:Y:S01]  /*1040*/  I2F.U32.RP R46, UR5 ;  /* 0x00000005002e7d06 */ /* 0x000ea20008209000 */
        /* <DEDUP_REMOVED lines=18> */
.L_x_1113:
[----:B------:R-:W-:Y:S01]  /*1170*/  IMAD.MOV.U32 R0, RZ, RZ, R49 ;  /* 0x000000ffff007224 */ /* 0x000fe200078e0031 */
[----:B------:R-:W-:-:S07]  /*1180*/  MOV R44, 0x11a0 ;  /* 0x000011a0002c7802 */ /* 0x000fce0000000f00 */
[----:B01----:R-:W-:Y:S05]  /*1190*/  CALL.REL.NOINC `($__internal_83_$__cuda_sm20_rem_u64) ;  /* 0x0000000800d07944 */ /* 0x003fea0003c00000 */
[----:B------:R-:W-:-:S07]  /*11a0*/  MOV R44, R0 ;  /* 0x00000000002c7202 */ /* 0x000fce0000000f00 */
.L_x_1114:
[----:B------:R-:W-:-:S04]  /*11b0*/  IADD3 R44, P0, PT, R44, UR8, RZ ;  /* 0x000000082c2c7c10 */ /* 0x000fc8000ff1e0ff */
[----:B------:R-:W-:Y:S02]  /*11c0*/  IADD3.X R45, PT, PT, R45, UR9, RZ, P0, !PT ;  /* 0x000000092d2d7c10 */ /* 0x000fe400087fe4ff */
[----:B------:R-:W-:Y:S02]  /*11d0*/  IADD3 R50, P0, PT, R50, UR12, RZ ;  /* 0x0000000c32327c10 */ /* 0x000fe4000ff1e0ff */
[----:B------:R-:W2:Y:S02]  /*11e0*/  I2F.S64 R44, R44 ;  /* 0x0000002c002c7312 */ /* 0x000ea40000301400 */
[----:B--2---:R-:W-:Y:S02]  /*11f0*/  F2FP.BF16.F32.PACK_AB R0, RZ, R44 ;  /* 0x0000002cff00723e */ /* 0x004fe400000010ff */
[----:B------:R-:W-:-:S05]  /*1200*/  IADD3.X R51, PT, PT, R51, UR13, RZ, P0, !PT ;  /* 0x0000000d33337c10 */ /* 0x000fca00087fe4ff */
[----:B------:R2:W-:Y:S02]  /*1210*/  STG.E.U16 desc[UR6][R50.64], R0 ;  /* 0x0000000032007986 */ /* 0x0005e4000c101506 */
.L_x_1112:
[----:B------:R-:W-:Y:S05]  /*1220*/  BSYNC.RECONVERGENT B0 ;  /* 0x0000000000007941 */ /* 0x000fea0003800200 */
.L_x_1111:
[----:B------:R-:W-:Y:S01]  /*1230*/  LEA R49, P1, R18, R17, 0x1 ;  /* 0x0000001112317211 */ /* 0x000fe200078208ff */
[----:B------:R-:W-:Y:S03]  /*1240*/  BSSY.RECONVERGENT B0, `(.L_x_1115) ;  /* 0x0000027000007945 */ /* 0x000fe60003800200 */
[----:B------:R-:W-:Y:S01]  /*1250*/  ISETP.GE.U32.AND P0, PT, R49, UR14, PT ;  /* 0x0000000e31007c0c */ /* 0x000fe2000bf06070 */
[----:B--2---:R-:W-:-:S05]  /*1260*/  IMAD.X R0, RZ, RZ, R15, P1 ;  /* 0x000000ffff007224 */ /* 0x004fca00008e060f */
[----:B------:R-:W-:-:S13]  /*1270*/  ISETP.GE.AND.EX P0, PT, R0, UR15, PT, P0 ;  /* 0x0000000f00007c0c */ /* 0x000fda000bf06300 */
[----:B------:R-:W-:Y:S05]  /*1280*/  @P0 BRA `(.L_x_1116) ;  /* 0x0000000000880947 */ /* 0x000fea0003800000 */
[----:B------:R-:W-:Y:S01]  /*1290*/  UISETP.NE.U32.AND UP0, UPT, UR4, URZ, UPT ;  /* 0x000000ff0400728c */ /* 0x000fe2000bf05070 */
[----:B------:R-:W-:-:S05]  /*12a0*/  IMAD R49, R49, UR10, RZ ;  /* 0x0000000a31317c24 */ /* 0x000fca000f8e02ff */
[----:B------:R-:W-:-:S03]  /*12b0*/  SHF.R.S32.HI R50, RZ, 0x1f, R49 ;  /* 0x0000001fff327819 */ /* 0x000fc60000011431 */
[----:B------:R-:W-:Y:S05]  /*12c0*/  BRA.U UP0, `(.L_x_1117) ;  /* 0x00000001004c7547 */ /* 0x000fea000b800000 */
        /* <DEDUP_REMOVED lines=19> */
.L_x_1117:
[----:B------:R-:W-:Y:S02]  /*1400*/  MOV R0, R6 ;  /* 0x0000000600007202 */ /* 0x000fe40000000f00 */
[----:B------:R-:W-:-:S07]  /*1410*/  MOV R44, 0x1430 ;  /* 0x00001430002c7802 */ /* 0x000fce0000000f00 */
[----:B01----:R-:W-:Y:S05]  /*1420*/  CALL.REL.NOINC `($__internal_83_$__cuda_sm20_rem_u64) ;  /* 0x00000008002c7944 */ /* 0x003fea0003c00000 */
[----:B------:R-:W-:-:S07]  /*1430*/  IMAD.MOV.U32 R44, RZ, RZ, R0 ;  /* 0x000000ffff2c7224 */ /* 0x000fce00078e0000 */
.L_x_1118:
[----:B------:R-:W-:-:S04]  /*1440*/  IADD3 R44, P0, PT, R44, UR8, RZ ;  /* 0x000000082c2c7c10 */ /* 0x000fc8000ff1e0ff */
[----:B------:R-:W-:Y:S02]  /*1450*/  IADD3.X R45, PT, PT, R45, UR9, RZ, P0, !PT ;  /* 0x000000092d2d7c10 */ /* 0x000fe400087fe4ff */
[----:B------:R-:W-:Y:S02]  /*1460*/  IADD3 R46, P0, PT, R49, UR12, RZ ;  /* 0x0000000c312e7c10 */ /* 0x000fe4000ff1e0ff */
[----:B------:R-:W2:Y:S02]  /*1470*/  I2F.S64 R44, R44 ;  /* 0x0000002c002c7312 */ /* 0x000ea40000301400 */
[----:B--2---:R-:W-:Y:S02]  /*1480*/  F2FP.BF16.F32.PACK_AB R0, RZ, R44 ;  /* 0x0000002cff00723e */ /* 0x004fe400000010ff */
[----:B------:R-:W-:-:S05]  /*1490*/  IADD3.X R47, PT, PT, R50, UR13, RZ, P0, !PT ;  /* 0x0000000d322f7c10 */ /* 0x000fca00087fe4ff */
[----:B------:R2:W-:Y:S02]  /*14a0*/  STG.E.U16 desc[UR6][R46.64], R0 ;  /* 0x000000002e007986 */ /* 0x0005e4000c101506 */
.L_x_1116:
[----:B------:R-:W-:Y:S05]  /*14b0*/  BSYNC.RECONVERGENT B0 ;  /* 0x0000000000007941 */ /* 0x000fea0003800200 */
.L_x_1115:
[----:B------:R-:W-:-:S05]  /*14c0*/  IMAD R6, R18, 0x3, RZ ;  /* 0x0000000312067824 */ /* 0x000fca00078e02ff */
[----:B------:R-:W-:-:S04]  /*14d0*/  IADD3 R6, P1, PT, R6, R17, RZ ;  /* 0x0000001106067210 */ /* 0x000fc80007f3e0ff */
        /* <DEDUP_REMOVED lines=12> */
[----:B-1----:R0:W1:Y:S02]  /*15a0*/  F2I.FTZ.U32.TRUNC.NTZ R3, R2 ;  /* 0x0000000200037305 */ /* 0x002064000021f000 */
[----:B0-----:R-:W-:Y:S02]  /*15b0*/  IMAD.MOV.U32 R2, RZ, RZ, RZ ;  /* 0x000000ffff027224 */ /* 0x001fe400078e00ff */
[----:B-1----:R-:W-:-:S04]  /*15c0*/  IMAD.MOV R45, RZ, RZ, -R3 ;  /* 0x000000ffff2d7224 */ /* 0x002fc800078e0a03 */
        /* <DEDUP_REMOVED lines=12> */
.L_x_1120:
[----:B------:R-:W-:Y:S01]  /*1690*/  IMAD.MOV.U32 R0, RZ, RZ, R5 ;  /* 0x000000ffff007224 */ /* 0x000fe200078e0005 */
[----:B------:R-:W-:-:S07]  /*16a0*/  MOV R44, 0x16c0 ;  /* 0x000016c0002c7802 */ /* 0x000fce0000000f00 */
[----:B01----:R-:W-:Y:S05]  /*16b0*/  CALL.REL.NOINC `($__internal_83_$__cuda_sm20_rem_u64) ;  /* 0x0000000400887944 */ /* 0x003fea0003c00000 */
[----:B------:R-:W-:-:S07]  /*16c0*/  IMAD.MOV.U32 R44, RZ, RZ, R0 ;  /* 0x000000ffff2c7224 */ /* 0x000fce00078e0000 */
.L_x_1121:
[----:B------:R-:W-:-:S04]  /*16d0*/  IADD3 R2, P0, PT, R44, UR8, RZ ;  /* 0x000000082c027c10 */ /* 0x000fc8000ff1e0ff */
[----:B------:R-:W-:Y:S02]  /*16e0*/  IADD3.X R3, PT, PT, R45, UR9, RZ, P0, !PT ;  /* 0x000000092d037c10 */ /* 0x000fe400087fe4ff */
[----:B------:R-:W-:Y:S02]  /*16f0*/  IADD3 R4, P0, PT, R6, UR12, RZ ;  /* 0x0000000c06047c10 */ /* 0x000fe4000ff1e0ff */
[----:B------:R-:W0:Y:S02]  /*1700*/  I2F.S64 R2, R2 ;  /* 0x0000000200027312 */ /* 0x000e240000301400 */
[----:B0-----:R-:W-:Y:S02]  /*1710*/  F2FP.BF16.F32.PACK_AB R0, RZ, R2 ;  /* 0x00000002ff00723e */ /* 0x001fe400000010ff */
[----:B------:R-:W-:-:S05]  /*1720*/  IADD3.X R5, PT, PT, R49, UR13, RZ, P0, !PT ;  /* 0x0000000d31057c10 */ /* 0x000fca00087fe4ff */
[----:B------:R2:W-:Y:S02]  /*1730*/  STG.E.U16 desc[UR6][R4.64], R0 ;  /* 0x0000000004007986 */ /* 0x0005e4000c101506 */
.L_x_1119:
[----:B------:R-:W-:Y:S01]  /*1740*/  IADD3 R17, P0, PT, R12, R17, RZ ;  /* 0x000000110c117210 */ /* 0x000fe20007f1e0ff */
[----:B------:R-:W-:Y:S05]  /*1750*/  WARPSYNC.ALL ;  /* 0x0000000000007948 */ /* 0x000fea0003800000 */
[----:B------:R-:W-:Y:S01]  /*1760*/  IADD3.X R15, PT, PT, RZ, R15, RZ, P0, !PT ;  /* 0x0000000fff0f7210 */ /* 0x000fe200007fe4ff */
[----:B------:R-:W-:Y:S01]  /*1770*/  BAR.SYNC.DEFER_BLOCKING 0x0 ;  /* 0x0000000000007b1d */ /* 0x000fe20000010000 */
[----:B------:R-:W-:Y:S01]  /*1780*/  ISETP.GE.U32.AND P0, PT, R17, R26, PT ;  /* 0x0000001a1100720c */ /* 0x000fe20003f06070 */
[----:B------:R-:W-:Y:S01]  /*1790*/  IMAD.MOV.U32 R49, RZ, RZ, R28 ;  /* 0x000000ffff317224 */ /* 0x000fe200078e001c */
[----:B------:R-:W-:Y:S01]  /*17a0*/  MOV R44, R7 ;  /* 0x00000007002c7202 */ /* 0x000fe20000000f00 */
[----:B--2---:R-:W-:Y:S01]  /*17b0*/  IMAD.MOV.U32 R0, RZ, RZ, R8 ;  /* 0x000000ffff007224 */ /* 0x004fe200078e0008 */
[----:B------:R-:W-:-:S13]  /*17c0*/  ISETP.GE.AND.EX P0, PT, R15, R10, PT, P0 ;  /* 0x0000000a0f00720c */ /* 0x000fda0003f06300 */
[----:B------:R-:W-:Y:S05]  /*17d0*/  @!P0 BRA `(.L_x_1122) ;  /* 0xfffffff000248947 */ /* 0x000fea000383ffff */
[----:B------:R-:W-:Y:S05]  /*17e0*/  EXIT ;  /* 0x000000000000794d */ /* 0x000fea0003800000 */
        .weak           $__internal_82_$__cuda_sm20_div_s64
        .type           $__internal_82_$__cuda_sm20_div_s64,@function
        .size           $__internal_82_$__cuda_sm20_div_s64,($__internal_83_$__cuda_sm20_rem_u64 - $__internal_82_$__cuda_sm20_div_s64)
$__internal_82_$__cuda_sm20_div_s64:
        /* <DEDUP_REMOVED lines=78> */
[----:B------:R-:W-:Y:S06]  /*1cd0*/  RET.REL.NODEC R2 `(_ZN2at6native60_GLOBAL__N__fdc43544_27_DistributionRandomKernel_cu_f88cee4443distribution_elementwise_grid_stride_kernelIjLi4EZZZNS0_9templates4cuda21random_from_to_kernelIPNS_17CUDAGeneratorImplEEEvRNS_18TensorIteratorBaseEmlT_ENKUlvE_clEvENKUlvE8_clEvEUlP24curandStatePhilox4_32_10E0_ZNS1_27distribution_nullary_kernelIN3c108BFloat16Ej5uint4S7_SF_ZZZS5_IS7_EvS9_mlSA_ENKSB_clEvENKSC_clEvEUljE_EEvS9_T2_RKT3_T4_EUlijE_EEvlNS_15PhiloxCudaStateET1_SL_) ;  /* 0xffffffe002c87950 */ /* 0x000fec0003c3ffff */
        .weak           $__internal_83_$__cuda_sm20_rem_u64
        .type           $__internal_83_$__cuda_sm20_rem_u64,@function
        .size           $__internal_83_$__cuda_sm20_rem_u64,(.L_x_2310 - $__internal_83_$__cuda_sm20_rem_u64)
$__internal_83_$__cuda_sm20_rem_u64:
        /* <DEDUP_REMOVED lines=68> */
[----:B------:R-:W-:Y:S05]  /*2120*/  RET.REL.NODEC R46 `(_ZN2at6native60_GLOBAL__N__fdc43544_27_DistributionRandomKernel_cu_f88cee4443distribution_elementwise_grid_stride_kernelIjLi4EZZZNS0_9templates4cuda21random_from_to_kernelIPNS_17CUDAGeneratorImplEEEvRNS_18TensorIteratorBaseEmlT_ENKUlvE_clEvENKUlvE8_clEvEUlP24curandStatePhilox4_32_10E0_ZNS1_27distribution_nullary_kernelIN3c108BFloat16Ej5uint4S7_SF_ZZZS5_IS7_EvS9_mlSA_ENKSB_clEvENKSC_clEvEUljE_EEvS9_T2_RKT3_T4_EUlijE_EEvlNS_15PhiloxCudaStateET1_SL_) ;  /* 0xffffffdc2eb47950 */ /* 0x000fea0003c3ffff */
.L_x_1123:
        /* <DEDUP_REMOVED lines=13> */
.L_x_2310:


//--------------------- .text._ZN2at6native60_GLOBAL__N__fdc43544_27_DistributionRandomKernel_cu_f88cee4443distribution_elementwise_grid_stride_kernelImLi2EZZZNS0_9templates4cuda21random_from_to_kernelIPNS_17CUDAGeneratorImplEEEvRNS_18TensorIteratorBaseEmlT_ENKUlvE_clEvENKUlvE8_clEvEUlP24curandStatePhilox4_32_10E_ZNS1_27distribution_nullary_kernelIN3c108BFloat16Em10ulonglong2S7_SF_ZZZS5_IS7_EvS9_mlSA_ENKSB_clEvENKSC_clEvEUlmE_EEvS9_T2_RKT3_T4_EUlimE0_EEvlNS_15PhiloxCudaStateET1_SL_ --------------------------
	.section	.text._ZN2at6native60_GLOBAL__N__fdc43544_27_DistributionRandomKernel_cu_f88cee4443distribution_elementwise_grid_stride_kernelImLi2EZZZNS0_9templates4cuda21random_from_to_kernelIPNS_17CUDAGeneratorImplEEEvRNS_18TensorIteratorBaseEmlT_ENKUlvE_clEvENKUlvE8_clEvEUlP24curandStatePhilox4_32_10E_ZNS1_27distribution_nullary_kernelIN3c108BFloat16Em10ulonglong2S7_SF_ZZZS5_IS7_EvS9_mlSA_ENKSB_clEvENKSC_clEvEUlmE_EEvS9_T2_RKT3_T4_EUlimE0_EEvlNS_15PhiloxCudaStateET1_SL_,"ax",@progbits
	.align	128
.text._ZN2at6native60_GLOBAL__N__fdc43544_27_DistributionRandomKernel_cu_f88cee4443distribution_elementwise_grid_stride_kernelImLi2EZZZNS0_9templates4cuda21random_from_to_kernelIPNS_17CUDAGeneratorImplEEEvRNS_18TensorIteratorBaseEmlT_ENKUlvE_clEvENKUlvE8_clEvEUlP24curandStatePhilox4_32_10E_ZNS1_27distribution_nullary_kernelIN3c108BFloat16Em10ulonglong2S7_SF_ZZZS5_IS7_EvS9_mlSA_ENKSB_clEvENKSC_clEvEUlmE_EEvS9_T2_RKT3_T4_EUlimE0_EEvlNS_15PhiloxCudaStateET1_SL_:
        .type           _ZN2at6native60_GLOBAL__N__fdc43544_27_DistributionRandomKernel_cu_f88cee4443distribution_elementwise_grid_stride_kernelImLi2EZZZNS0_9templates4cuda21random_from_to_kernelIPNS_17CUDAGeneratorImplEEEvRNS_18TensorIteratorBaseEmlT_ENKUlvE_clEvENKUlvE8_clEvEUlP24curandStatePhilox4_32_10E_ZNS1_27distribution_nullary_kernelIN3c108BFloat16Em10ulonglong2S7_SF_ZZZS5_IS7_EvS9_mlSA_ENKSB_clEvENKSC_clEvEUlmE_EEvS9_T2_RKT3_T4_EUlimE0_EEvlNS_15PhiloxCudaStateET1_SL_,@function
        .size           _ZN2at6native60_GLOBAL__N__fdc43544_27_DistributionRandomKernel_cu_f88cee4443distribution_elementwise_grid_stride_kernelImLi2EZZZNS0_9templates4cuda21random_from_to_kernelIPNS_17CUDAGeneratorImplEEEvRNS_18TensorIteratorBaseEmlT_ENKUlvE_clEvENKUlvE8_clEvEUlP24curandStatePhilox4_32_10E_ZNS1_27distribution_nullary_kernelIN3c108BFloat16Em10ulonglong2S7_SF_ZZZS5_IS7_EvS9_mlSA_ENKSB_clEvENKSC_clEvEUlmE_EEvS9_T2_RKT3_T4_EUlimE0_EEvlNS_15PhiloxCudaStateET1_SL_,(.L_x_2313 - _ZN2at6native60_GLOBAL__N__fdc43544_27_DistributionRandomKernel_cu_f88cee4443distribution_elementwise_grid_stride_kernelImLi2EZZZNS0_9templates4cuda21random_from_to_kernelIPNS_17CUDAGeneratorImplEEEvRNS_18TensorIteratorBaseEmlT_ENKUlvE_clEvENKUlvE8_clEvEUlP24curandStatePhilox4_32_10E_ZNS1_27distribution_nullary_kernelIN3c108BFloat16Em10ulonglong2S7_SF_ZZZS5_IS7_EvS9_mlSA_ENKSB_clEvENKSC_clEvEUlmE_EEvS9_T2_RKT3_T4_EUlimE0_EEvlNS_15PhiloxCudaStateET1_SL_)
        .other          _ZN2at6native60_GLOBAL__N__fdc43544_27_DistributionRandomKernel_cu_f88cee4443distribution_elementwise_grid_stride_kernelImLi2EZZZNS0_9templates4cuda21random_from_to_kernelIPNS_17CUDAGeneratorImplEEEvRNS_18TensorIteratorBaseEmlT_ENKUlvE_clEvENKUlvE8_clEvEUlP24curandStatePhilox4_32_10E_ZNS1_27distribution_nullary_kernelIN3c108BFloat16Em10ulonglong2S7_SF_ZZZS5_IS7_EvS9_mlSA_ENKSB_clEvENKSC_clEvEUlmE_EEvS9_T2_RKT3_T4_EUlimE0_EEvlNS_15PhiloxCudaStateET1_SL_,@"STO_CUDA_ENTRY STV_DEFAULT"
_ZN2at6native60_GLOBAL__N__fdc43544_27_DistributionRandomKernel_cu_f88cee4443distribution_elementwise_grid_stride_kernelImLi2EZZZNS0_9templates4cuda21random_from_to_kernelIPNS_17CUDAGeneratorImplEEEvRNS_18TensorIteratorBaseEmlT_ENKUlvE_clEvENKUlvE8_clEvEUlP24curandStatePhilox4_32_10E_ZNS1_27distribution_nullary_kernelIN3c108BFloat16Em10ulonglong2S7_SF_ZZZS5_IS7_EvS9_mlSA_ENKSB_clEvENKSC_clEvEUlmE_EEvS9_T2_RKT3_T4_EUlimE0_EEvlNS_15PhiloxCudaStateET1_SL_:
        /* <DEDUP_REMOVED lines=111> */
.L_x_1124:
[----:B------:R-:W-:-:S07]  /*06f0*/  MOV R30, 0x710 ;  /* 0x00000710001e7802 */ /* 0x000fce0000000f00 */
[----:B------:R-:W-:Y:S05]  /*0700*/  CALL.REL.NOINC `($__internal_84_$__cuda_sm20_div_s64) ;  /* 0x00000030007c7944 */ /* 0x000fea0003c00000 */
[----:B------:R-:W-:Y:S01]  /*0710*/  MOV R30, R28 ;  /* 0x0000001c001e7202 */ /* 0x000fe20000000f00 */
[----:B------:R-:W-:-:S07]  /*0720*/  IMAD.MOV.U32 R31, RZ, RZ, R29 ;  /* 0x000000ffff1f7224 */ /* 0x000fce00078e001d */
.L_x_1125:
        /* <DEDUP_REMOVED lines=79> */
.L_x_1150:
        /* <DEDUP_REMOVED lines=13> */
.L_x_1127:
[----:B0-----:R-:W-:Y:S05]  /*0cf0*/  BSYNC.RECONVERGENT B0 ;  /* 0x0000000000007941 */ /* 0x001fea0003800200 */
.L_x_1126:
        /* <DEDUP_REMOVED lines=55> */
.L_x_1128:
        /* <DEDUP_REMOVED lines=9> */
.L_x_1129:
        /* <DEDUP_REMOVED lines=32> */
.L_x_1134:
[----:B------:R-:W-:-:S07]  /*1300*/  MOV R46, 0x1320 ;  /* 0x00001320002e7802 */ /* 0x000fce0000000f00 */
[----:B01----:R-:W-:Y:S05]  /*1310*/  CALL.REL.NOINC `($__internal_85_$__cuda_sm20_rem_u64) ;  /* 0x0000002800ac7944 */ /* 0x003fea0003c00000 */
[----:B------:R-:W-:Y:S01]  /*1320*/  MOV R28, R30 ;  /* 0x0000001e001c7202 */ /* 0x000fe20000000f00 */
[----:B------:R-:W-:-:S07]  /*1330*/  IMAD.MOV.U32 R29, RZ, RZ, R31 ;  /* 0x000000ffff1d7224 */ /* 0x000fce00078e001f */
.L_x_1135:
[----:B------:R-:W-:Y:S05]  /*1340*/  BSYNC.RECONVERGENT B1 ;  /* 0x0000000000017941 */ /* 0x000fea0003800200 */
.L_x_1133:
[----:B------:R-:W2:Y:S01]  /*1350*/  LDC.64 R30, c[0x0][0x540] ;  /* 0x00015000ff1e7b82 */ /* 0x000ea20000000a00 */
[----:B------:R-:W-:-:S04]  /*1360*/  IADD3 R28, P0, PT, R28, UR36, RZ ;  /* 0x000000241c1c7c10 */ /* 0x000fc8000ff1e0ff */
[----:B------:R-:W-:-:S04]  /*1370*/  IADD3.X R29, PT, PT, R29, UR37, RZ, P0, !PT ;  /* 0x000000251d1d7c10 */ /* 0x000fc800087fe4ff */
[----:B------:R-:W3:Y:S02]  /*1380*/  I2F.S64 R28, R28 ;  /* 0x0000001c001c7312 */ /* 0x000ee40000301400 */
[----:B---3--:R-:W-:-:S05]  /*1390*/  F2FP.BF16.F32.PACK_AB R29, RZ, R28 ;  /* 0x0000001cff1d723e */ /* 0x008fca00000010ff */
[----:B--2---:R2:W-:Y:S02]  /*13a0*/  STG.E.U16 desc[UR76][R30.64], R29 ;  /* 0x0000001d1e007986 */ /* 0x0045e4000c10154c */
.L_x_1132:
[----:B------:R-:W-:Y:S05]  /*13b0*/  BSYNC.RECONVERGENT B0 ;  /* 0x0000000000007941 */ /* 0x000fea0003800200 */
.L_x_1131:
[----:B------:R-:W-:-:S04]  /*13c0*/  IADD3 R28, P1, PT, R20, R21, RZ ;  /* 0x00000015141c7210 */ /* 0x000fc80007f3e0ff */
        /* <DEDUP_REMOVED lines=8> */
[----:B--2---:R-:W2:Y:S01]  /*1450*/  I2F.U32.RP R31, UR71 ;  /* 0x00000047001f7d06 */ /* 0x004ea20008209000 */
        /* <DEDUP_REMOVED lines=18> */
.L_x_1138:
[----:B------:R-:W-:Y:S01]  /*1580*/  MOV R44, R42 ;  /* 0x0000002a002c7202 */ /* 0x000fe20000000f00 */
[----:B------:R-:W-:Y:S01]  /*1590*/  IMAD.MOV.U32 R48, RZ, RZ, R41 ;  /* 0x000000ffff307224 */ /* 0x000fe200078e0029 */
[----:B------:R-:W-:-:S07]  /*15a0*/  MOV R46, 0x15c0 ;  /* 0x000015c0002e7802 */ /* 0x000fce0000000f00 */
[----:B012---:R-:W-:Y:S05]  /*15b0*/  CALL.REL.NOINC `($__internal_85_$__cuda_sm20_rem_u64) ;  /* 0x0000002800047944 */ /* 0x007fea0003c00000 */
.L_x_1139:
[----:B------:R-:W-:Y:S05]  /*15c0*/  BSYNC.RECONVERGENT B0 ;  /* 0x0000000000007941 */ /* 0x000fea0003800200 */
.L_x_1137:
[----:B------:R-:W0:Y:S01]  /*15d0*/  LDC.64 R28, c[0x0][0x540] ;  /* 0x00015000ff1c7b82 */ /* 0x000e220000000a00 */
[----:B------:R-:W-:-:S04]  /*15e0*/  IADD3 R30, P0, PT, R30, UR36, RZ ;  /* 0x000000241e1e7c10 */ /* 0x000fc8000ff1e0ff */
[----:B------:R-:W-:-:S04]  /*15f0*/  IADD3.X R31, PT, PT, R31, UR37, RZ, P0, !PT ;  /* 0x000000251f1f7c10 */ /* 0x000fc800087fe4ff */
[----:B------:R-:W2:Y:S02]  /*1600*/  I2F.S64 R30, R30 ;  /* 0x0000001e001e7312 */ /* 0x000ea40000301400 */
[----:B--2---:R-:W-:-:S05]  /*1610*/  F2FP.BF16.F32.PACK_AB R31, RZ, R30 ;  /* 0x0000001eff1f723e */ /* 0x004fca00000010ff */
[----:B0-----:R3:W-:Y:S01]  /*1620*/  STG.E.U16 desc[UR76][R28.64], R31 ;  /* 0x0000001f1c007986 */ /* 0x0017e2000c10154c */
[----:B------:R-:W-:Y:S05]  /*1630*/  BRA `(.L_x_1136) ;  /* 0x0000002000907947 */ /* 0x000fea0003800000 */
.L_x_1130:
        /* <DEDUP_REMOVED lines=235> */
.L_x_1142:
        /* <DEDUP_REMOVED lines=24> */
.L_x_1144:
[----:B------:R-:W-:-:S07]  /*2670*/  MOV R46, 0x2690 ;  /* 0x00002690002e7802 */ /* 0x000fce0000000f00 */
[----:B01----:R-:W-:Y:S05]  /*2680*/  CALL.REL.NOINC `($__internal_85_$__cuda_sm20_rem_u64) ;  /* 0x0000001400d07944 */ /* 0x003fea0003c00000 */
[----:B------:R-:W-:Y:S02]  /*2690*/  MOV R28, R30 ;  /* 0x0000001e001c7202 */ /* 0x000fe40000000f00 */
[----:B------:R-:W-:-:S07]  /*26a0*/  MOV R29, R31 ;  /* 0x0000001f001d7202 */ /* 0x000fce0000000f00 */
.L_x_1145:
[----:B------:R-:W-:Y:S05]  /*26b0*/  BSYNC.RECONVERGENT B1 ;  /* 0x0000000000017941 */ /* 0x000fea0003800200 */
.L_x_1143:
[----:B------:R-:W2:Y:S01]  /*26c0*/  LDCU.64 UR48, c[0x0][0x540] ;  /* 0x0000a800ff3077ac */ /* 0x000ea20008000a00 */
[----:B------:R-:W-:-:S04]  /*26d0*/  IADD3 R28, P0, PT, R28, UR36, RZ ;  /* 0x000000241c1c7c10 */ /* 0x000fc8000ff1e0ff */
[----:B------:R-:W-:-:S04]  /*26e0*/  IADD3.X R29, PT, PT, R29, UR37, RZ, P0, !PT ;  /* 0x000000251d1d7c10 */ /* 0x000fc800087fe4ff */
[----:B------:R-:W3:Y:S02]  /*26f0*/  I2F.S64 R28, R28 ;  /* 0x0000001c001c7312 */ /* 0x000ee40000301400 */
[----:B---3--:R-:W-:Y:S02]  /*2700*/  F2FP.BF16.F32.PACK_AB R29, RZ, R28 ;  /* 0x0000001cff1d723e */ /* 0x008fe400000010ff */
[----:B--2---:R-:W-:-:S05]  /*2710*/  IADD3 R30, P0, PT, R47, UR48, RZ ;  /* 0x000000302f1e7c10 */ /* 0x004fca000ff1e0ff */
[----:B------:R-:W-:-:S05]  /*2720*/  IMAD.X R31, RZ, RZ, UR49, P0 ;  /* 0x00000031ff1f7e24 */ /* 0x000fca00080e06ff */
[----:B------:R2:W-:Y:S03]  /*2730*/  STG.E.U16 desc[UR76][R30.64], R29 ;  /* 0x0000001d1e007986 */ /* 0x0005e6000c10154c */
.L_x_1141:
[----:B------:R-:W-:Y:S05]  /*2740*/  BSYNC.RECONVERGENT B0 ;  /* 0x0000000000007941 */ /* 0x000fea0003800200 */
.L_x_1140:
        /* <DEDUP_REMOVED lines=236> */
.L_x_1146:
        /* <DEDUP_REMOVED lines=24> */
.L_x_1148:
[----:B------:R-:W-:Y:S02]  /*3790*/  MOV R44, R42 ;  /* 0x0000002a002c7202 */ /* 0x000fe40000000f00 */
[----:B------:R-:W-:Y:S02]  /*37a0*/  MOV R48, R41 ;  /* 0x0000002900307202 */ /* 0x000fe40000000f00 */
[----:B------:R-:W-:-:S07]  /*37b0*/  MOV R46, 0x37d0 ;  /* 0x000037d0002e7802 */ /* 0x000fce0000000f00 */
[----:B01----:R-:W-:Y:S05]  /*37c0*/  CALL.REL.NOINC `($__internal_85_$__cuda_sm20_rem_u64) ;  /* 0x0000000400807944 */ /* 0x003fea0003c00000 */
[----:B------:R-:W-:Y:S01]  /*37d0*/  IMAD.MOV.U32 R28, RZ, RZ, R30 ;  /* 0x000000ffff1c7224 */ /* 0x000fe200078e001e */
[----:B------:R-:W-:-:S07]  /*37e0*/  MOV R29, R31 ;  /* 0x0000001f001d7202 */ /* 0x000fce0000000f00 */
.L_x_1149:
[----:B------:R-:W-:Y:S05]  /*37f0*/  BSYNC.RECONVERGENT B0 ;  /* 0x0000000000007941 */ /* 0x000fea0003800200 */
.L_x_1147:
[----:B------:R-:W2:Y:S01]  /*3800*/  LDCU.64 UR48, c[0x0][0x540] ;  /* 0x0000a800ff3077ac */ /* 0x000ea20008000a00 */
[----:B------:R-:W-:-:S04]  /*3810*/  IADD3 R28, P0, PT, R28, UR36, RZ ;  /* 0x000000241c1c7c10 */ /* 0x000fc8000ff1e0ff */
[----:B------:R-:W-:-:S04]  /*3820*/  IADD3.X R29, PT, PT, R29, UR37, RZ, P0, !PT ;  /* 0x000000251d1d7c10 */ /* 0x000fc800087fe4ff */
[----:B------:R-:W3:Y:S02]  /*3830*/  I2F.S64 R28, R28 ;  /* 0x0000001c001c7312 */ /* 0x000ee40000301400 */
[----:B---3--:R-:W-:Y:S02]  /*3840*/  F2FP.BF16.F32.PACK_AB R29, RZ, R28 ;  /* 0x0000001cff1d723e */ /* 0x008fe400000010ff */
[----:B--2---:R-:W-:-:S04]  /*3850*/  IADD3 R30, P0, PT, R47, UR48, RZ ;  /* 0x000000302f1e7c10 */ /* 0x004fc8000ff1e0ff */
[----:B------:R-:W-:-:S05]  /*3860*/  IADD3.X R31, PT, PT, RZ, UR49, RZ, P0, !PT ;  /* 0x00000031ff1f7c10 */ /* 0x000fca00087fe4ff */
[----:B------:R2:W-:Y:S04]  /*3870*/  STG.E.U16 desc[UR76][R30.64], R29 ;  /* 0x0000001d1e007986 */ /* 0x0005e8000c10154c */
.L_x_1136:
        /* <DEDUP_REMOVED lines=8> */
        .weak           $__internal_84_$__cuda_sm20_div_s64
        .type           $__internal_84_$__cuda_sm20_div_s64,@function
        .size           $__internal_84_$__cuda_sm20_div_s64,($__internal_85_$__cuda_sm20_rem_u64 - $__internal_84_$__cuda_sm20_div_s64)
$__internal_84_$__cuda_sm20_div_s64:
        /* <DEDUP_REMOVED lines=76> */
[----:B------:R-:W-:Y:S06]  /*3dc0*/  RET.REL.NODEC R30 `(_ZN2at6native60_GLOBAL__N__fdc43544_27_DistributionRandomKernel_cu_f88cee4443distribution_elementwise_grid_stride_kernelImLi2EZZZNS0_9templates4cuda21random_from_to_kernelIPNS_17CUDAGeneratorImplEEEvRNS_18TensorIteratorBaseEmlT_ENKUlvE_clEvENKUlvE8_clEvEUlP24curandStatePhilox4_32_10E_ZNS1_27distribution_nullary_kernelIN3c108BFloat16Em10ulonglong2S7_SF_ZZZS5_IS7_EvS9_mlSA_ENKSB_clEvENKSC_clEvEUlmE_EEvS9_T2_RKT3_T4_EUlimE0_EEvlNS_15PhiloxCudaStateET1_SL_) ;  /* 0xffffffc01e8c7950 */ /* 0x000fec0003c3ffff */
        .weak           $__internal_85_$__cuda_sm20_rem_u64
        .type           $__internal_85_$__cuda_sm20_rem_u64,@function
        .size           $__internal_85_$__cuda_sm20_rem_u64,(.L_x_2313 - $__internal_85_$__cuda_sm20_rem_u64)
$__internal_85_$__cuda_sm20_rem_u64:
        /* <DEDUP_REMOVED lines=68> */
[----:B------:R-:W-:Y:S06]  /*4210*/  RET.REL.NODEC R28 `(_ZN2at6native60_GLOBAL__N__fdc43544_27_DistributionRandomKernel_cu_f88cee4443distribution_elementwise_grid_stride_kernelImLi2EZZZNS0_9templates4cuda21random_from_to_kernelIPNS_17CUDAGeneratorImplEEEvRNS_18TensorIteratorBaseEmlT_ENKUlvE_clEvENKUlvE8_clEvEUlP24curandStatePhilox4_32_10E_ZNS1_27distribution_nullary_kernelIN3c108BFloat16Em10ulonglong2S7_SF_ZZZS5_IS7_EvS9_mlSA_ENKSB_clEvENKSC_clEvEUlmE_EEvS9_T2_RKT3_T4_EUlimE0_EEvlNS_15PhiloxCudaStateET1_SL_) ;  /* 0xffffffbc1c787950 */ /* 0x000fec0003c3ffff */
.L_x_1151:
        /* <DEDUP_REMOVED lines=14> */
.L_x_2313:


//--------------------- .text._ZN2at6native60_GLOBAL__N__fdc43544_27_DistributionRandomKernel_cu_f88cee4443distribution_elementwise_grid_stride_kernelImLi2EZZZNS0_9templates4cuda21random_from_to_kernelIPNS_17CUDAGeneratorImplEEEvRNS_18TensorIteratorBaseEmlT_ENKUlvE_clEvENKUlvE8_clEvEUlP24curandStatePhilox4_32_10E_ZNS1_27distribution_nullary_kernelIN3c108BFloat16Em10ulonglong2S7_SF_ZZZS5_IS7_EvS9_mlSA_ENKSB_clEvENKSC_clEvEUlmE_EEvS9_T2_RKT3_T4_EUlimE_EEvlNS_15PhiloxCudaStateET1_SL_ --------------------------
	.section	.text._ZN2at6native60_GLOBAL__N__fdc43544_27_DistributionRandomKernel_cu_f88cee4443distribution_elementwise_grid_stride_kernelImLi2EZZZNS0_9templates4cuda21random_from_to_kernelIPNS_17CUDAGeneratorImplEEEvRNS_18TensorIteratorBaseEmlT_ENKUlvE_clEvENKUlvE8_clEvEUlP24curandStatePhilox4_32_10E_ZNS1_27distribution_nullary_kernelIN3c108BFloat16Em10ulonglong2S7_SF_ZZZS5_IS7_EvS9_mlSA_ENKSB_clEvENKSC_clEvEUlmE_EEvS9_T2_RKT3_T4_EUlimE_EEvlNS_15PhiloxCudaStateET1_SL_,"ax",@progbits
	.align	128
.text._ZN2at6native60_GLOBAL__N__fdc43544_27_DistributionRandomKernel_cu_f88cee4443distribution_elementwise_grid_stride_kernelImLi2EZZZNS0_9templates4cuda21random_from_to_kernelIPNS_17CUDAGeneratorImplEEEvRNS_18TensorIteratorBaseEmlT_ENKUlvE_clEvENKUlvE8_clEvEUlP24curandStatePhilox4_32_10E_ZNS1_27distribution_nullary_kernelIN3c108BFloat16Em10ulonglong2S7_SF_ZZZS5_IS7_EvS9_mlSA_ENKSB_clEvENKSC_clEvEUlmE_EEvS9_T2_RKT3_T4_EUlimE_EEvlNS_15PhiloxCudaStateET1_SL_:
        .type           _ZN2at6native60_GLOBAL__N__fdc43544_27_DistributionRandomKernel_cu_f88cee4443distribution_elementwise_grid_stride_kernelImLi2EZZZNS0_9templates4cuda21random_from_to_kernelIPNS_17CUDAGeneratorImplEEEvRNS_18TensorIteratorBaseEmlT_ENKUlvE_clEvENKUlvE8_clEvEUlP24curandStatePhilox4_32_10E_ZNS1_27distribution_nullary_kernelIN3c108BFloat16Em10ulonglong2S7_SF_ZZZS5_IS7_EvS9_mlSA_ENKSB_clEvENKSC_clEvEUlmE_EEvS9_T2_RKT3_T4_EUlimE_EEvlNS_15PhiloxCudaStateET1_SL_,@function
        .size           _ZN2at6native60_GLOBAL__N__fdc43544_27_DistributionRandomKernel_cu_f88cee4443distribution_elementwise_grid_stride_kernelImLi2EZZZNS0_9templates4cuda21random_from_to_kernelIPNS_17CUDAGeneratorImplEEEvRNS_18TensorIteratorBaseEmlT_ENKUlvE_clEvENKUlvE8_clEvEUlP24curandStatePhilox4_32_10E_ZNS1_27distribution_nullary_kernelIN3c108BFloat16Em10ulonglong2S7_SF_ZZZS5_IS7_EvS9_mlSA_ENKSB_clEvENKSC_clEvEUlmE_EEvS9_T2_RKT3_T4_EUlimE_EEvlNS_15PhiloxCudaStateET1_SL_,(.L_x_2316 - _ZN2at6native60_GLOBAL__N__fdc43544_27_DistributionRandomKernel_cu_f88cee4443distribution_elementwise_grid_stride_kernelImLi2EZZZNS0_9templates4cuda21random_from_to_kernelIPNS_17CUDAGeneratorImplEEEvRNS_18TensorIteratorBaseEmlT_ENKUlvE_clEvENKUlvE8_clEvEUlP24curandStatePhilox4_32_10E_ZNS1_27distribution_nullary_kernelIN3c108BFloat16Em10ulonglong2S7_SF_ZZZS5_IS7_EvS9_mlSA_ENKSB_clEvENKSC_clEvEUlmE_EEvS9_T2_RKT3_T4_EUlimE_EEvlNS_15PhiloxCudaStateET1_SL_)
        .other          _ZN2at6native60_GLOBAL__N__fdc43544_27_DistributionRandomKernel_cu_f88cee4443distribution_elementwise_grid_stride_kernelImLi2EZZZNS0_9templates4cuda21random_from_to_kernelIPNS_17CUDAGeneratorImplEEEvRNS_18TensorIteratorBaseEmlT_ENKUlvE_clEvENKUlvE8_clEvEUlP24curandStatePhilox4_32_10E_ZNS1_27distribution_nullary_kernelIN3c108BFloat16Em10ulonglong2S7_SF_ZZZS5_IS7_EvS9_mlSA_ENKSB_clEvENKSC_clEvEUlmE_EEvS9_T2_RKT3_T4_EUlimE_EEvlNS_15PhiloxCudaStateET1_SL_,@"STO_CUDA_ENTRY STV_DEFAULT"
_ZN2at6native60_GLOBAL__N__fdc43544_27_DistributionRandomKernel_cu_f88cee4443distribution_elementwise_grid_stride_kernelImLi2EZZZNS0_9templates4cuda21random_from_to_kernelIPNS_17CUDAGeneratorImplEEEvRNS_18TensorIteratorBaseEmlT_ENKUlvE_clEvENKUlvE8_clEvEUlP24curandStatePhilox4_32_10E_ZNS1_27distribution_nullary_kernelIN3c108BFloat16Em10ulonglong2S7_SF_ZZZS5_IS7_EvS9_mlSA_ENKSB_clEvENKSC_clEvEUlmE_EEvS9_T2_RKT3_T4_EUlimE_EEvlNS_15PhiloxCudaStateET1_SL_:
        /* <DEDUP_REMOVED lines=113> */
.L_x_1152:
[----:B------:R-:W-:-:S07]  /*0710*/  MOV R38, 0x730 ;  /* 0x0000073000267802 */ /* 0x000fce0000000f00 */
[----:B------:R-:W-:Y:S05]  /*0720*/  CALL.REL.NOINC `($__internal_86_$__cuda_sm20_div_s64) ;  /* 0x0000000c00007944 */ /* 0x000fea0003c00000 */
.L_x_1153:
        /* <DEDUP_REMOVED lines=19> */
.L_x_1167:
        /* <DEDUP_REMOVED lines=13> */
.L_x_1155:
[----:B01234-:R-:W-:Y:S05]  /*0930*/  BSYNC.RECONVERGENT B0 ;  /* 0x0000000000007941 */ /* 0x01ffea0003800200 */
.L_x_1154:
        /* <DEDUP_REMOVED lines=51> */
.L_x_1156:
        /* <DEDUP_REMOVED lines=9> */
.L_x_1157:
        /* <DEDUP_REMOVED lines=30> */
.L_x_1161:
[----:B------:R-:W-:-:S07]  /*0ee0*/  MOV R46, 0xf00 ;  /* 0x00000f00002e7802 */ /* 0x000fce0000000f00 */
[----:B01----:R-:W-:Y:S05]  /*0ef0*/  CALL.REL.NOINC `($__internal_87_$__cuda_sm20_rem_u64) ;  /* 0x0000000800447944 */ /* 0x003fea0003c00000 */
[----:B------:R-:W-:Y:S01]  /*0f00*/  IMAD.MOV.U32 R28, RZ, RZ, R30 ;  /* 0x000000ffff1c7224 */ /* 0x000fe200078e001e */
[----:B------:R-:W-:-:S07]  /*0f10*/  MOV R29, R31 ;  /* 0x0000001f001d7202 */ /* 0x000fce0000000f00 */
.L_x_1162:
[----:B------:R-:W-:Y:S05]  /*0f20*/  BSYNC.RECONVERGENT B1 ;  /* 0x0000000000017941 */ /* 0x000fea0003800200 */
.L_x_1160:
        /* <DEDUP_REMOVED lines=8> */
.L_x_1159:
[----:B------:R-:W-:Y:S05]  /*0fb0*/  BSYNC.RECONVERGENT B0 ;  /* 0x0000000000007941 */ /* 0x000fea0003800200 */
.L_x_1158:
        /* <DEDUP_REMOVED lines=30> */
.L_x_1165:
[----:B------:R-:W-:Y:S01]  /*11a0*/  MOV R44, R43 ;  /* 0x0000002b002c7202 */ /* 0x000fe20000000f00 */
[----:B------:R-:W-:Y:S01]  /*11b0*/  IMAD.MOV.U32 R50, RZ, RZ, R42 ;  /* 0x000000ffff327224 */ /* 0x000fe200078e002a */
[----:B------:R-:W-:-:S07]  /*11c0*/  MOV R46, 0x11e0 ;  /* 0x000011e0002e7802 */ /* 0x000fce0000000f00 */
[----:B01----:R-:W-:Y:S05]  /*11d0*/  CALL.REL.NOINC `($__internal_87_$__cuda_sm20_rem_u64) ;  /* 0x00000004008c7944 */ /* 0x003fea0003c00000 */
[----:B------:R-:W-:Y:S01]  /*11e0*/  IMAD.MOV.U32 R28, RZ, RZ, R30 ;  /* 0x000000ffff1c7224 */ /* 0x000fe200078e001e */
[----:B------:R-:W-:-:S07]  /*11f0*/  MOV R29, R31 ;  /* 0x0000001f001d7202 */ /* 0x000fce0000000f00 */
.L_x_1166:
[----:B------:R-:W-:Y:S05]  /*1200*/  BSYNC.RECONVERGENT B0 ;  /* 0x0000000000007941 */ /* 0x000fea0003800200 */
.L_x_1164:
[----:B------:R-:W-:-:S04]  /*1210*/  IADD3 R28, P0, PT, R28, UR8, RZ ;  /* 0x000000081c1c7c10 */ /* 0x000fc8000ff1e0ff */
[----:B------:R-:W-:Y:S02]  /*1220*/  IADD3.X R29, PT, PT, R29, UR9, RZ, P0, !PT ;  /* 0x000000091d1d7c10 */ /* 0x000fe400087fe4ff */
[----:B------:R-:W-:Y:S02]  /*1230*/  IADD3 R48, P0, PT, R48, UR12, RZ ;  /* 0x0000000c30307c10 */ /* 0x000fe4000ff1e0ff */
[----:B------:R-:W2:Y:S02]  /*1240*/  I2F.S64 R28, R28 ;  /* 0x0000001c001c7312 */ /* 0x000ea40000301400 */
[----:B--2---:R-:W-:Y:S02]  /*1250*/  F2FP.BF16.F32.PACK_AB R29, RZ, R28 ;  /* 0x0000001cff1d723e */ /* 0x004fe400000010ff */
[----:B------:R-:W-:-:S05]  /*1260*/  IADD3.X R49, PT, PT, R49, UR13, RZ, P0, !PT ;  /* 0x0000000d31317c10 */ /* 0x000fca00087fe4ff */
[----:B------:R2:W-:Y:S02]  /*1270*/  STG.E.U16 desc[UR6][R48.64], R29 ;  /* 0x0000001d30007986 */ /* 0x0005e4000c101506 */
.L_x_1163:
        /* <DEDUP_REMOVED lines=11> */
        .weak           $__internal_86_$__cuda_sm20_div_s64
        .type           $__internal_86_$__cuda_sm20_div_s64,@function
        .size           $__internal_86_$__cuda_sm20_div_s64,($__internal_87_$__cuda_sm20_rem_u64 - $__internal_86_$__cuda_sm20_div_s64)
$__internal_86_$__cuda_sm20_div_s64:
        /* <DEDUP_REMOVED lines=77> */
[----:B------:R-:W-:Y:S06]  /*1800*/  RET.REL.NODEC R38 `(_ZN2at6native60_GLOBAL__N__fdc43544_27_DistributionRandomKernel_cu_f88cee4443distribution_elementwise_grid_stride_kernelImLi2EZZZNS0_9templates4cuda21random_from_to_kernelIPNS_17CUDAGeneratorImplEEEvRNS_18TensorIteratorBaseEmlT_ENKUlvE_clEvENKUlvE8_clEvEUlP24curandStatePhilox4_32_10E_ZNS1_27distribution_nullary_kernelIN3c108BFloat16Em10ulonglong2S7_SF_ZZZS5_IS7_EvS9_mlSA_ENKSB_clEvENKSC_clEvEUlmE_EEvS9_T2_RKT3_T4_EUlimE_EEvlNS_15PhiloxCudaStateET1_SL_) ;  /* 0xffffffe426fc7950 */ /* 0x000fec0003c3ffff */
        .weak           $__internal_87_$__cuda_sm20_rem_u64
        .type           $__internal_87_$__cuda_sm20_rem_u64,@function
        .size           $__internal_87_$__cuda_sm20_rem_u64,(.L_x_2316 - $__internal_87_$__cuda_sm20_rem_u64)
$__internal_87_$__cuda_sm20_rem_u64:
        /* <DEDUP_REMOVED lines=31> */
[----:B------:R-:W-:Y:S01]  /*1a00*/  IMAD.HI.U32 R31, P1, R51, R29, R30 ;  /* 0x0000001d331f7227 */ /* 0x000fe2000782001e */
[----:B------:R-:W-:-:S03]  /*1a10*/  MOV R29, RZ ;  /* 0x000000ff001d7202 */ /* 0x000fc60000000f00 */
        /* <DEDUP_REMOVED lines=28> */
[C---:B------:R-:W-:Y:S02]  /*1be0*/  IADD3.X R31, PT, PT, ~R47.reuse, R44, RZ, P2, !PT ;  /* 0x0000002c2f1f7210 */ /* 0x040fe400017fe5ff */
[----:B------:R-:W-:Y:S01]  /*1bf0*/  SEL R30, R30, R28, P0 ;  /* 0x0000001c1e1e7207 */ /* 0x000fe20000000000 */
[----:B------:R-:W-:Y:S01]  /*1c00*/  IMAD.MOV.U32 R28, RZ, RZ, R46 ;  /* 0x000000ffff1c7224 */ /* 0x000fe200078e002e */
[----:B------:R-:W-:Y:S02]  /*1c10*/  ISETP.NE.AND.EX P1, PT, R47, RZ, PT, P1 ;  /* 0x000000ff2f00720c */ /* 0x000fe40003f25310 */
[----:B------:R-:W-:Y:S02]  /*1c20*/  SEL R31, R31, R44, P0 ;  /* 0x0000002c1f1f7207 */ /* 0x000fe40000000000 */
[----:B------:R-:W-:Y:S02]  /*1c30*/  SEL R30, R30, 0xffffffff, P1 ;  /* 0xffffffff1e1e7807 */ /* 0x000fe40000800000 */
[----:B------:R-:W-:Y:S01]  /*1c40*/  SEL R31, R31, 0xffffffff, P1 ;  /* 0xffffffff1f1f7807 */ /* 0x000fe20000800000 */
[----:B------:R-:W-:Y:S06]  /*1c50*/  RET.REL.NODEC R28 `(_ZN2at6native60_GLOBAL__N__fdc43544_27_DistributionRandomKernel_cu_f88cee4443distribution_elementwise_grid_stride_kernelImLi2EZZZNS0_9templates4cuda21random_from_to_kernelIPNS_17CUDAGeneratorImplEEEvRNS_18TensorIteratorBaseEmlT_ENKUlvE_clEvENKUlvE8_clEvEUlP24curandStatePhilox4_32_10E_ZNS1_27distribution_nullary_kernelIN3c108BFloat16Em10ulonglong2S7_SF_ZZZS5_IS7_EvS9_mlSA_ENKSB_clEvENKSC_clEvEUlmE_EEvS9_T2_RKT3_T4_EUlimE_EEvlNS_15PhiloxCudaStateET1_SL_) ;  /* 0xffffffe01ce87950 */ /* 0x000fec0003c3ffff */
.L_x_1168:
        /* <DEDUP_REMOVED lines=10> */
.L_x_2316:


//--------------------- .text._ZN2at6native60_GLOBAL__N__fdc43544_27_DistributionRandomKernel_cu_f88cee4443distribution_elementwise_grid_stride_kernelIjLi4EZZZNS0_9templates4cuda21random_from_to_kernelIPNS_17CUDAGeneratorImplEEEvRNS_18TensorIteratorBaseEmlT_ENKUlvE_clEvENKUlvE7_clEvEUlP24curandStatePhilox4_32_10E0_ZNS1_27distribution_nullary_kernelIN3c104HalfEj5uint4S7_SF_ZZZS5_IS7_EvS9_mlSA_ENKSB_clEvENKSC_clEvEUljE_EEvS9_T2_RKT3_T4_EUlijE0_EEvlNS_15PhiloxCudaStateET1_SL_ --------------------------
	.section	.text._ZN2at6native60_GLOBAL__N__fdc43544_27_DistributionRandomKernel_cu_f88cee4443distribution_elementwise_grid_stride_kernelIjLi4EZZZNS0_9templates4cuda21random_from_to_kernelIPNS_17CUDAGeneratorImplEEEvRNS_18TensorIteratorBaseEmlT_ENKUlvE_clEvENKUlvE7_clEvEUlP24curandStatePhilox4_32_10E0_ZNS1_27distribution_nullary_kernelIN3c104HalfEj5uint4S7_SF_ZZZS5_IS7_EvS9_mlSA_ENKSB_clEvENKSC_clEvEUljE_EEvS9_T2_RKT3_T4_EUlijE0_EEvlNS_15PhiloxCudaStateET1_SL_,"ax",@progbits
	.align	128
.text._ZN2at6native60_GLOBAL__N__fdc43544_27_DistributionRandomKernel_cu_f88cee4443distribution_elementwise_grid_stride_kernelIjLi4EZZZNS0_9templates4cuda21random_from_to_kernelIPNS_17CUDAGeneratorImplEEEvRNS_18TensorIteratorBaseEmlT_ENKUlvE_clEvENKUlvE7_clEvEUlP24curandStatePhilox4_32_10E0_ZNS1_27distribution_nullary_kernelIN3c104HalfEj5uint4S7_SF_ZZZS5_IS7_EvS9_mlSA_ENKSB_clEvENKSC_clEvEUljE_EEvS9_T2_RKT3_T4_EUlijE0_EEvlNS_15PhiloxCudaStateET1_SL_:
        .type           _ZN2at6native60_GLOBAL__N__fdc43544_27_DistributionRandomKernel_cu_f88cee4443distribution_elementwise_grid_stride_kernelIjLi4EZZZNS0_9templates4cuda21random_from_to_kernelIPNS_17CUDAGeneratorImplEEEvRNS_18TensorIteratorBaseEmlT_ENKUlvE_clEvENKUlvE7_clEvEUlP24curandStatePhilox4_32_10E0_ZNS1_27distribution_nullary_kernelIN3c104HalfEj5uint4S7_SF_ZZZS5_IS7_EvS9_mlSA_ENKSB_clEvENKSC_clEvEUljE_EEvS9_T2_RKT3_T4_EUlijE0_EEvlNS_15PhiloxCudaStateET1_SL_,@function
        .size           _ZN2at6native60_GLOBAL__N__fdc43544_27_DistributionRandomKernel_cu_f88cee4443distribution_elementwise_grid_stride_kernelIjLi4EZZZNS0_9templates4cuda21random_from_to_kernelIPNS_17CUDAGeneratorImplEEEvRNS_18TensorIteratorBaseEmlT_ENKUlvE_clEvENKUlvE7_clEvEUlP24curandStatePhilox4_32_10E0_ZNS1_27distribution_nullary_kernelIN3c104HalfEj5uint4S7_SF_ZZZS5_IS7_EvS9_mlSA_ENKSB_clEvENKSC_clEvEUljE_EEvS9_T2_RKT3_T4_EUlijE0_EEvlNS_15PhiloxCudaStateET1_SL_,(.L_x_2319 - _ZN2at6native60_GLOBAL__N__fdc43544_27_DistributionRandomKernel_cu_f88cee4443distribution_elementwise_grid_stride_kernelIjLi4EZZZNS0_9templates4cuda21random_from_to_kernelIPNS_17CUDAGeneratorImplEEEvRNS_18TensorIteratorBaseEmlT_ENKUlvE_clEvENKUlvE7_clEvEUlP24curandStatePhilox4_32_10E0_ZNS1_27distribution_nullary_kernelIN3c104HalfEj5uint4S7_SF_ZZZS5_IS7_EvS9_mlSA_ENKSB_clEvENKSC_clEvEUljE_EEvS9_T2_RKT3_T4_EUlijE0_EEvlNS_15PhiloxCudaStateET1_SL_)
        .other          _ZN2at6native60_GLOBAL__N__fdc43544_27_DistributionRandomKernel_cu_f88cee4443distribution_elementwise_grid_stride_kernelIjLi4EZZZNS0_9templates4cuda21random_from_to_kernelIPNS_17CUDAGeneratorImplEEEvRNS_18TensorIteratorBaseEmlT_ENKUlvE_clEvENKUlvE7_clEvEUlP24curandStatePhilox4_32_10E0_ZNS1_27distribution_nullary_kernelIN3c104HalfEj5uint4S7_SF_ZZZS5_IS7_EvS9_mlSA_ENKSB_clEvENKSC_clEvEUljE_EEvS9_T2_RKT3_T4_EUlijE0_EEvlNS_15PhiloxCudaStateET1_SL_,@"STO_CUDA_ENTRY STV_DEFAULT"
_ZN2at6native60_GLOBAL__N__fdc43544_27_DistributionRandomKernel_cu_f88cee4443distribution_elementwise_grid_stride_kernelIjLi4EZZZNS0_9templates4cuda21random_from_to_kernelIPNS_17CUDAGeneratorImplEEEvRNS_18TensorIteratorBaseEmlT_ENKUlvE_clEvENKUlvE7_clEvEUlP24curandStatePhilox4_32_10E0_ZNS1_27distribution_nullary_kernelIN3c104HalfEj5uint4S7_SF_ZZZS5_IS7_EvS9_mlSA_ENKSB_clEvENKSC_clEvEUljE_EEvS9_T2_RKT3_T4_EUlijE0_EEvlNS_15PhiloxCudaStateET1_SL_:
        /* <DEDUP_REMOVED lines=112> */
.L_x_1169:
[----:B------:R-:W-:-:S07]  /*0700*/  MOV R32, 0x720 ;  /* 0x0000072000207802 */ /* 0x000fce0000000f00 */
[----:B------:R-:W-:Y:S05]  /*0710*/  CALL.REL.NOINC `($__internal_88_$__cuda_sm20_div_s64) ;  /* 0x00000058000c7944 */ /* 0x000fea0003c00000 */
.L_x_1170:
        /* <DEDUP_REMOVED lines=81> */
.L_x_1209:
        /* <DEDUP_REMOVED lines=13> */
.L_x_1172:
[----:B0-----:R-:W-:Y:S05]  /*0d00*/  BSYNC.RECONVERGENT B0 ;  /* 0x0000000000007941 */ /* 0x001fea0003800200 */
.L_x_1171:
        /* <DEDUP_REMOVED lines=62> */
.L_x_1173:
        /* <DEDUP_REMOVED lines=9> */
.L_x_1174:
        /* <DEDUP_REMOVED lines=31> */
.L_x_1178:
[----:B------:R-:W-:-:S07]  /*1370*/  MOV R40, 0x1390 ;  /* 0x0000139000287802 */ /* 0x000fce0000000f00 */
[----:B01----:R-:W-:Y:S05]  /*1380*/  CALL.REL.NOINC `($__internal_89_$__cuda_sm20_rem_u64) ;  /* 0x0000005000287944 */ /* 0x003fea0003c00000 */
.L_x_1179:
[----:B------:R-:W2:Y:S01]  /*1390*/  LDC.64 R40, c[0x0][0x540] ;  /* 0x00015000ff287b82 */ /* 0x000ea20000000a00 */
[----:B------:R-:W-:-:S04]  /*13a0*/  IADD3 R24, P0, PT, R24, UR36, RZ ;  /* 0x0000002418187c10 */ /* 0x000fc8000ff1e0ff */
[----:B------:R-:W-:-:S04]  /*13b0*/  IADD3.X R25, PT, PT, R25, UR37, RZ, P0, !PT ;  /* 0x0000002519197c10 */ /* 0x000fc800087fe4ff */
[----:B------:R-:W3:Y:S02]  /*13c0*/  I2F.S64 R24, R24 ;  /* 0x0000001800187312 */ /* 0x000ee40000301400 */
[----:B---3--:R-:W-:-:S05]  /*13d0*/  F2FP.F16.F32.PACK_AB R25, RZ, R24 ;  /* 0x00000018ff19723e */ /* 0x008fca00000000ff */
[----:B--2---:R2:W-:Y:S02]  /*13e0*/  STG.E.U16 desc[UR76][R40.64], R25 ;  /* 0x0000001928007986 */ /* 0x0045e4000c10154c */
.L_x_1177:
[----:B------:R-:W-:Y:S05]  /*13f0*/  BSYNC.RECONVERGENT B0 ;  /* 0x0000000000007941 */ /* 0x000fea0003800200 */
.L_x_1176:
        /* <DEDUP_REMOVED lines=27> */
.L_x_1182:
[----:B------:R-:W-:Y:S01]  /*15b0*/  IMAD.MOV.U32 R39, RZ, RZ, R33 ;  /* 0x000000ffff277224 */ /* 0x000fe200078e0021 */
[----:B--2---:R-:W-:-:S07]  /*15c0*/  MOV R40, 0x15e0 ;  /* 0x000015e000287802 */ /* 0x004fce0000000f00 */
[----:B01----:R-:W-:Y:S05]  /*15d0*/  CALL.REL.NOINC `($__internal_89_$__cuda_sm20_rem_u64) ;  /* 0x0000004c00947944 */ /* 0x003fea0003c00000 */
[----:B------:R-:W-:Y:S02]  /*15e0*/  MOV R40, R24 ;  /* 0x0000001800287202 */ /* 0x000fe40000000f00 */
[----:B------:R-:W-:-:S07]  /*15f0*/  MOV R41, R25 ;  /* 0x0000001900297202 */ /* 0x000fce0000000f00 */
.L_x_1183:
[----:B------:R-:W2:Y:S01]  /*1600*/  LDC.64 R24, c[0x0][0x540] ;  /* 0x00015000ff187b82 */ /* 0x000ea20000000a00 */
[----:B------:R-:W-:-:S04]  /*1610*/  IADD3 R40, P0, PT, R40, UR36, RZ ;  /* 0x0000002428287c10 */ /* 0x000fc8000ff1e0ff */
[----:B------:R-:W-:-:S04]  /*1620*/  IADD3.X R41, PT, PT, R41, UR37, RZ, P0, !PT ;  /* 0x0000002529297c10 */ /* 0x000fc800087fe4ff */
[----:B------:R-:W3:Y:S02]  /*1630*/  I2F.S64 R40, R40 ;  /* 0x0000002800287312 */ /* 0x000ee40000301400 */
[----:B---3--:R-:W-:-:S05]  /*1640*/  F2FP.F16.F32.PACK_AB R33, RZ, R40 ;  /* 0x00000028ff21723e */ /* 0x008fca00000000ff */
[----:B--2---:R3:W-:Y:S02]  /*1650*/  STG.E.U16 desc[UR76][R24.64], R33 ;  /* 0x0000002118007986 */ /* 0x0047e4000c10154c */
.L_x_1181:
[----:B------:R-:W-:Y:S05]  /*1660*/  BSYNC.RECONVERGENT B0 ;  /* 0x0000000000007941 */ /* 0x000fea0003800200 */
.L_x_1180:
        /* <DEDUP_REMOVED lines=27> */
.L_x_1186:
[----:B------:R-:W-:Y:S02]  /*1820*/  MOV R39, R34 ;  /* 0x0000002200277202 */ /* 0x000fe40000000f00 */
[----:B--2---:R-:W-:-:S07]  /*1830*/  MOV R40, 0x1850 ;  /* 0x0000185000287802 */ /* 0x004fce0000000f00 */
[----:B01----:R-:W-:Y:S05]  /*1840*/  CALL.REL.NOINC `($__internal_89_$__cuda_sm20_rem_u64) ;  /* 0x0000004800f87944 */ /* 0x003fea0003c00000 */
[----:B------:R-:W-:Y:S01]  /*1850*/  IMAD.MOV.U32 R40, RZ, RZ, R24 ;  /* 0x000000ffff287224 */ /* 0x000fe200078e0018 */
[----:B------:R-:W-:-:S07]  /*1860*/  MOV R41, R25 ;  /* 0x0000001900297202 */ /* 0x000fce0000000f00 */
.L_x_1187:
[----:B------:R-:W2:Y:S01]  /*1870*/  LDC.64 R24, c[0x0][0x540] ;  /* 0x00015000ff187b82 */ /* 0x000ea20000000a00 */
[----:B------:R-:W-:-:S04]  /*1880*/  IADD3 R40, P0, PT, R40, UR36, RZ ;  /* 0x0000002428287c10 */ /* 0x000fc8000ff1e0ff */
[----:B------:R-:W-:-:S04]  /*1890*/  IADD3.X R41, PT, PT, R41, UR37, RZ, P0, !PT ;  /* 0x0000002529297c10 */ /* 0x000fc800087fe4ff */
[----:B------:R-:W3:Y:S02]  /*18a0*/  I2F.S64 R40, R40 ;  /* 0x0000002800287312 */ /* 0x000ee40000301400 */
[----:B---3--:R-:W-:-:S05]  /*18b0*/  F2FP.F16.F32.PACK_AB R33, RZ, R40 ;  /* 0x00000028ff21723e */ /* 0x008fca00000000ff */
[----:B--2---:R3:W-:Y:S02]  /*18c0*/  STG.E.U16 desc[UR76][R24.64], R33 ;  /* 0x0000002118007986 */ /* 0x0047e4000c10154c */
.L_x_1185:
[----:B------:R-:W-:Y:S05]  /*18d0*/  BSYNC.RECONVERGENT B0 ;  /* 0x0000000000007941 */ /* 0x000fea0003800200 */
.L_x_1184:
        /* <DEDUP_REMOVED lines=26> */
.L_x_1189:
[----:B------:R-:W-:Y:S02]  /*1a80*/  MOV R39, R35 ;  /* 0x0000002300277202 */ /* 0x000fe40000000f00 */
[----:B--2---:R-:W-:-:S07]  /*1a90*/  MOV R40, 0x1ab0 ;  /* 0x00001ab000287802 */ /* 0x004fce0000000f00 */
[----:B01----:R-:W-:Y:S05]  /*1aa0*/  CALL.REL.NOINC `($__internal_89_$__cuda_sm20_rem_u64) ;  /* 0x0000004800607944 */ /* 0x003fea0003c00000 */
[----:B------:R-:W-:Y:S01]  /*1ab0*/  MOV R34, R24 ;  /* 0x0000001800227202 */ /* 0x000fe20000000f00 */
[----:B------:R-:W-:-:S07]  /*1ac0*/  IMAD.MOV.U32 R35, RZ, RZ, R25 ;  /* 0x000000ffff237224 */ /* 0x000fce00078e0019 */
.L_x_1190:
[----:B------:R-:W1:Y:S01]  /*1ad0*/  LDC.64 R24, c[0x0][0x540] ;  /* 0x00015000ff187b82 */ /* 0x000e620000000a00 */
[----:B------:R-:W-:-:S04]  /*1ae0*/  IADD3 R34, P0, PT, R34, UR36, RZ ;  /* 0x0000002422227c10 */ /* 0x000fc8000ff1e0ff */
[----:B------:R-:W-:-:S04]  /*1af0*/  IADD3.X R35, PT, PT, R35, UR37, RZ, P0, !PT ;  /* 0x0000002523237c10 */ /* 0x000fc800087fe4ff */
[----:B------:R-:W2:Y:S02]  /*1b00*/  I2F.S64 R34, R34 ;  /* 0x0000002200227312 */ /* 0x000ea40000301400 */
[----:B--2---:R-:W-:-:S05]  /*1b10*/  F2FP.F16.F32.PACK_AB R33, RZ, R34 ;  /* 0x00000022ff21723e */ /* 0x004fca00000000ff */
[----:B-1----:R3:W-:Y:S01]  /*1b20*/  STG.E.U16 desc[UR76][R24.64], R33 ;  /* 0x0000002118007986 */ /* 0x0027e2000c10154c */
[----:B------:R-:W-:Y:S05]  /*1b30*/  BRA `(.L_x_1188) ;  /* 0x0000004000d87947 */ /* 0x000fea0003800000 */
.L_x_1175:
        /* <DEDUP_REMOVED lines=235> */
.L_x_1193:
        /* <DEDUP_REMOVED lines=22> */
.L_x_1194:
[----:B------:R-:W-:-:S07]  /*2b50*/  MOV R40, 0x2b70 ;  /* 0x00002b7000287802 */ /* 0x000fce0000000f00 */
[----:B01----:R-:W-:Y:S05]  /*2b60*/  CALL.REL.NOINC `($__internal_89_$__cuda_sm20_rem_u64) ;  /* 0x0000003800307944 */ /* 0x003fea0003c00000 */
.L_x_1195:
[----:B------:R-:W2:Y:S01]  /*2b70*/  LDCU.64 UR48, c[0x0][0x540] ;  /* 0x0000a800ff3077ac */ /* 0x000ea20008000a00 */
[----:B------:R-:W-:-:S04]  /*2b80*/  IADD3 R24, P0, PT, R24, UR36, RZ ;  /* 0x0000002418187c10 */ /* 0x000fc8000ff1e0ff */
[----:B------:R-:W-:-:S06]  /*2b90*/  IADD3.X R25, PT, PT, R25, UR37, RZ, P0, !PT ;  /* 0x0000002519197c10 */ /* 0x000fcc00087fe4ff */
[----:B------:R-:W3:Y:S02]  /*2ba0*/  I2F.S64 R25, R24 ;  /* 0x0000001800197312 */ /* 0x000ee40000301400 */
[----:B---3--:R-:W-:Y:S02]  /*2bb0*/  F2FP.F16.F32.PACK_AB R39, RZ, R25 ;  /* 0x00000019ff27723e */ /* 0x008fe400000000ff */
[----:B--2---:R-:W-:-:S05]  /*2bc0*/  IADD3 R24, P0, PT, R43, UR48, RZ ;  /* 0x000000302b187c10 */ /* 0x004fca000ff1e0ff */
[----:B------:R-:W-:-:S05]  /*2bd0*/  IMAD.X R25, RZ, RZ, UR49, P0 ;  /* 0x00000031ff197e24 */ /* 0x000fca00080e06ff */
[----:B------:R2:W-:Y:S03]  /*2be0*/  STG.E.U16 desc[UR76][R24.64], R39 ;  /* 0x0000002718007986 */ /* 0x0005e6000c10154c */
.L_x_1192:
[----:B------:R-:W-:Y:S05]  /*2bf0*/  BSYNC.RECONVERGENT B0 ;  /* 0x0000000000007941 */ /* 0x000fea0003800200 */
.L_x_1191:
        /* <DEDUP_REMOVED lines=236> */
.L_x_1198:
        /* <DEDUP_REMOVED lines=22> */
.L_x_1199:
[----:B------:R-:W-:Y:S01]  /*3c20*/  IMAD.MOV.U32 R39, RZ, RZ, R33 ;  /* 0x000000ffff277224 */ /* 0x000fe200078e0021 */
[----:B------:R-:W-:-:S07]  /*3c30*/  MOV R40, 0x3c50 ;  /* 0x00003c5000287802 */ /* 0x000fce0000000f00 */
[----:B01----:R-:W-:Y:S05]  /*3c40*/  CALL.REL.NOINC `($__internal_89_$__cuda_sm20_rem_u64) ;  /* 0x0000002400f87944 */ /* 0x003fea0003c00000 */
.L_x_1200:
[----:B------:R-:W2:Y:S01]  /*3c50*/  LDCU.64 UR48, c[0x0][0x540] ;  /* 0x0000a800ff3077ac */ /* 0x000ea20008000a00 */
[----:B------:R-:W-:-:S04]  /*3c60*/  IADD3 R24, P0, PT, R24, UR36, RZ ;  /* 0x0000002418187c10 */ /* 0x000fc8000ff1e0ff */
[----:B------:R-:W-:-:S06]  /*3c70*/  IADD3.X R25, PT, PT, R25, UR37, RZ, P0, !PT ;  /* 0x0000002519197c10 */ /* 0x000fcc00087fe4ff */
[----:B------:R-:W3:Y:S02]  /*3c80*/  I2F.S64 R25, R24 ;  /* 0x0000001800197312 */ /* 0x000ee40000301400 */
[----:B---3--:R-:W-:Y:S02]  /*3c90*/  F2FP.F16.F32.PACK_AB R33, RZ, R25 ;  /* 0x00000019ff21723e */ /* 0x008fe400000000ff */
[----:B--2---:R-:W-:-:S04]  /*3ca0*/  IADD3 R24, P0, PT, R43, UR48, RZ ;  /* 0x000000302b187c10 */ /* 0x004fc8000ff1e0ff */
[----:B------:R-:W-:-:S05]  /*3cb0*/  IADD3.X R25, PT, PT, RZ, UR49, RZ, P0, !PT ;  /* 0x00000031ff197c10 */ /* 0x000fca00087fe4ff */
[----:B------:R2:W-:Y:S04]  /*3cc0*/  STG.E.U16 desc[UR76][R24.64], R33 ;  /* 0x0000002118007986 */ /* 0x0005e8000c10154c */
.L_x_1197:
[----:B------:R-:W-:Y:S05]  /*3cd0*/  BSYNC.RECONVERGENT B0 ;  /* 0x0000000000007941 */ /* 0x000fea0003800200 */
.L_x_1196:
        /* <DEDUP_REMOVED lines=237> */
.L_x_1203:
        /* <DEDUP_REMOVED lines=22> */
.L_x_1204:
[----:B------:R-:W-:Y:S02]  /*4d10*/  MOV R39, R34 ;  /* 0x0000002200277202 */ /* 0x000fe40000000f00 */
[----:B------:R-:W-:-:S07]  /*4d20*/  MOV R40, 0x4d40 ;  /* 0x00004d4000287802 */ /* 0x000fce0000000f00 */
[----:B01----:R-:W-:Y:S05]  /*4d30*/  CALL.REL.NOINC `($__internal_89_$__cuda_sm20_rem_u64) ;  /* 0x0000001400bc7944 */ /* 0x003fea0003c00000 */
.L_x_1205:
[----:B------:R-:W2:Y:S01]  /*4d40*/  LDCU.64 UR48, c[0x0][0x540] ;  /* 0x0000a800ff3077ac */ /* 0x000ea20008000a00 */
[----:B------:R-:W-:-:S04]  /*4d50*/  IADD3 R24, P0, PT, R24, UR36, RZ ;  /* 0x0000002418187c10 */ /* 0x000fc8000ff1e0ff */
[----:B------:R-:W-:-:S06]  /*4d60*/  IADD3.X R25, PT, PT, R25, UR37, RZ, P0, !PT ;  /* 0x0000002519197c10 */ /* 0x000fcc00087fe4ff */
[----:B------:R2:W3:Y:S02]  /*4d70*/  I2F.S64 R25, R24 ;  /* 0x0000001800197312 */ /* 0x0004e40000301400 */
[----:B--2---:R-:W-:Y:S02]  /*4d80*/  IADD3 R24, P0, PT, R33, UR48, RZ ;  /* 0x0000003021187c10 */ /* 0x004fe4000ff1e0ff */
[----:B---3--:R-:W-:-:S03]  /*4d90*/  F2FP.F16.F32.PACK_AB R33, RZ, R25 ;  /* 0x00000019ff21723e */ /* 0x008fc600000000ff */
[----:B------:R-:W-:-:S05]  /*4da0*/  IMAD.X R25, RZ, RZ, UR49, P0 ;  /* 0x00000031ff197e24 */ /* 0x000fca00080e06ff */
[----:B------:R2:W-:Y:S03]  /*4db0*/  STG.E.U16 desc[UR76][R24.64], R33 ;  /* 0x0000002118007986 */ /* 0x0005e6000c10154c */
.L_x_1202:
[----:B------:R-:W-:Y:S05]  /*4dc0*/  BSYNC.RECONVERGENT B0 ;  /* 0x0000000000007941 */ /* 0x000fea0003800200 */
.L_x_1201:
        /* <DEDUP_REMOVED lines=236> */
.L_x_1206:
        /* <DEDUP_REMOVED lines=22> */
.L_x_1207:
[----:B------:R-:W-:Y:S02]  /*5df0*/  MOV R39, R35 ;  /* 0x0000002300277202 */ /* 0x000fe40000000f00 */
[----:B------:R-:W-:-:S07]  /*5e00*/  MOV R40, 0x5e20 ;  /* 0x00005e2000287802 */ /* 0x000fce0000000f00 */
[----:B01----:R-:W-:Y:S05]  /*5e10*/  CALL.REL.NOINC `($__internal_89_$__cuda_sm20_rem_u64) ;  /* 0x0000000400847944 */ /* 0x003fea0003c00000 */
.L_x_1208:
[----:B------:R-:W0:Y:S01]  /*5e20*/  LDCU.64 UR48, c[0x0][0x540] ;  /* 0x0000a800ff3077ac */ /* 0x000e220008000a00 */
[----:B------:R-:W-:-:S04]  /*5e30*/  IADD3 R24, P0, PT, R24, UR36, RZ ;  /* 0x0000002418187c10 */ /* 0x000fc8000ff1e0ff */
[----:B------:R-:W-:-:S06]  /*5e40*/  IADD3.X R25, PT, PT, R25, UR37, RZ, P0, !PT ;  /* 0x0000002519197c10 */ /* 0x000fcc00087fe4ff */
[----:B------:R0:W1:Y:S02]  /*5e50*/  I2F.S64 R25, R24 ;  /* 0x0000001800197312 */ /* 0x0000640000301400 */
[----:B0-----:R-:W-:Y:S02]  /*5e60*/  IADD3 R24, P0, PT, R33, UR48, RZ ;  /* 0x0000003021187c10 */ /* 0x001fe4000ff1e0ff */
[----:B-1----:R-:W-:Y:S02]  /*5e70*/  F2FP.F16.F32.PACK_AB R33, RZ, R25 ;  /* 0x00000019ff21723e */ /* 0x002fe400000000ff */
[----:B------:R-:W-:-:S05]  /*5e80*/  IADD3.X R25, PT, PT, RZ, UR49, RZ, P0, !PT ;  /* 0x00000031ff197c10 */ /* 0x000fca00087fe4ff */
[----:B------:R4:W-:Y:S04]  /*5e90*/  STG.E.U16 desc[UR76][R24.64], R33 ;  /* 0x0000002118007986 */ /* 0x0009e8000c10154c */
.L_x_1188:
        /* <DEDUP_REMOVED lines=11> */
        .weak           $__internal_88_$__cuda_sm20_div_s64
        .type           $__internal_88_$__cuda_sm20_div_s64,@function
        .size           $__internal_88_$__cuda_sm20_div_s64,($__internal_89_$__cuda_sm20_rem_u64 - $__internal_88_$__cuda_sm20_div_s64)
$__internal_88_$__cuda_sm20_div_s64:
        /* <DEDUP_REMOVED lines=77> */
[----:B------:R-:W-:Y:S06]  /*6420*/  RET.REL.NODEC R32 `(_ZN2at6native60_GLOBAL__N__fdc43544_27_DistributionRandomKernel_cu_f88cee4443distribution_elementwise_grid_stride_kernelIjLi4EZZZNS0_9templates4cuda21random_from_to_kernelIPNS_17CUDAGeneratorImplEEEvRNS_18TensorIteratorBaseEmlT_ENKUlvE_clEvENKUlvE7_clEvEUlP24curandStatePhilox4_32_10E0_ZNS1_27distribution_nullary_kernelIN3c104HalfEj5uint4S7_SF_ZZZS5_IS7_EvS9_mlSA_ENKSB_clEvENKSC_clEvEUljE_EEvS9_T2_RKT3_T4_EUlijE0_EEvlNS_15PhiloxCudaStateET1_SL_) ;  /* 0xffffff9820f47950 */ /* 0x000fec0003c3ffff */
        .weak           $__internal_89_$__cuda_sm20_rem_u64
        .type           $__internal_89_$__cuda_sm20_rem_u64,@function
        .size           $__internal_89_$__cuda_sm20_rem_u64,(.L_x_2319 - $__internal_89_$__cuda_sm20_rem_u64)
$__internal_89_$__cuda_sm20_rem_u64:
        /* <DEDUP_REMOVED lines=67> */
[----:B------:R-:W-:Y:S06]  /*6860*/  RET.REL.NODEC R40 `(_ZN2at6native60_GLOBAL__N__fdc43544_27_DistributionRandomKernel_cu_f88cee4443distribution_elementwise_grid_stride_kernelIjLi4EZZZNS0_9templates4cuda21random_from_to_kernelIPNS_17CUDAGeneratorImplEEEvRNS_18TensorIteratorBaseEmlT_ENKUlvE_clEvENKUlvE7_clEvEUlP24curandStatePhilox4_32_10E0_ZNS1_27distribution_nullary_kernelIN3c104HalfEj5uint4S7_SF_ZZZS5_IS7_EvS9_mlSA_ENKSB_clEvENKSC_clEvEUljE_EEvS9_T2_RKT3_T4_EUlijE0_EEvlNS_15PhiloxCudaStateET1_SL_) ;  /* 0xffffff9428e47950 */ /* 0x000fec0003c3ffff */
.L_x_1210:
        /* <DEDUP_REMOVED lines=9> */
.L_x_2319:


//--------------------- .text._ZN2at6native60_GLOBAL__N__fdc43544_27_DistributionRandomKernel_cu_f88cee4443distribution_elementwise_grid_stride_kernelIjLi4EZZZNS0_9templates4cuda21random_from_to_kernelIPNS_17CUDAGeneratorImplEEEvRNS_18TensorIteratorBaseEmlT_ENKUlvE_clEvENKUlvE7_clEvEUlP24curandStatePhilox4_32_10E0_ZNS1_27distribution_nullary_kernelIN3c104HalfEj5uint4S7_SF_ZZZS5_IS7_EvS9_mlSA_ENKSB_clEvENKSC_clEvEUljE_EEvS9_T2_RKT3_T4_EUlijE_EEvlNS_15PhiloxCudaStateET1_SL_ --------------------------
	.section	.text._ZN2at6native60_GLOBAL__N__fdc43544_27_DistributionRandomKernel_cu_f88cee4443distribution_elementwise_grid_stride_kernelIjLi4EZZZNS0_9templates4cuda21random_from_to_kernelIPNS_17CUDAGeneratorImplEEEvRNS_18TensorIteratorBaseEmlT_ENKUlvE_clEvENKUlvE7_clEvEUlP24curandStatePhilox4_32_10E0_ZNS1_27distribution_nullary_kernelIN3c104HalfEj5uint4S7_SF_ZZZS5_IS7_EvS9_mlSA_ENKSB_clEvENKSC_clEvEUljE_EEvS9_T2_RKT3_T4_EUlijE_EEvlNS_15PhiloxCudaStateET1_SL_,"ax",@progbits
	.align	128
.text._ZN2at6native60_GLOBAL__N__fdc43544_27_DistributionRandomKernel_cu_f88cee4443distribution_elementwise_grid_stride_kernelIjLi4EZZZNS0_9templates4cuda21random_from_to_kernelIPNS_17CUDAGeneratorImplEEEvRNS_18TensorIteratorBaseEmlT_ENKUlvE_clEvENKUlvE7_clEvEUlP24curandStatePhilox4_32_10E0_ZNS1_27distribution_nullary_kernelIN3c104HalfEj5uint4S7_SF_ZZZS5_IS7_EvS9_mlSA_ENKSB_clEvENKSC_clEvEUljE_EEvS9_T2_RKT3_T4_EUlijE_EEvlNS_15PhiloxCudaStateET1_SL_:
        .type           _ZN2at6native60_GLOBAL__N__fdc43544_27_DistributionRandomKernel_cu_f88cee4443distribution_elementwise_grid_stride_kernelIjLi4EZZZNS0_9templates4cuda21random_from_to_kernelIPNS_17CUDAGeneratorImplEEEvRNS_18TensorIteratorBaseEmlT_ENKUlvE_clEvENKUlvE7_clEvEUlP24curandStatePhilox4_32_10E0_ZNS1_27distribution_nullary_kernelIN3c104HalfEj5uint4S7_SF_ZZZS5_IS7_EvS9_mlSA_ENKSB_clEvENKSC_clEvEUljE_EEvS9_T2_RKT3_T4_EUlijE_EEvlNS_15PhiloxCudaStateET1_SL_,@function
        .size           _ZN2at6native60_GLOBAL__N__fdc43544_27_DistributionRandomKernel_cu_f88cee4443distribution_elementwise_grid_stride_kernelIjLi4EZZZNS0_9templates4cuda21random_from_to_kernelIPNS_17CUDAGeneratorImplEEEvRNS_18TensorIteratorBaseEmlT_ENKUlvE_clEvENKUlvE7_clEvEUlP24curandStatePhilox4_32_10E0_ZNS1_27distribution_nullary_kernelIN3c104HalfEj5uint4S7_SF_ZZZS5_IS7_EvS9_mlSA_ENKSB_clEvENKSC_clEvEUljE_EEvS9_T2_RKT3_T4_EUlijE_EEvlNS_15PhiloxCudaStateET1_SL_,(.L_x_2322 - _ZN2at6native60_GLOBAL__N__fdc43544_27_DistributionRandomKernel_cu_f88cee4443distribution_elementwise_grid_stride_kernelIjLi4EZZZNS0_9templates4cuda21random_from_to_kernelIPNS_17CUDAGeneratorImplEEEvRNS_18TensorIteratorBaseEmlT_ENKUlvE_clEvENKUlvE7_clEvEUlP24curandStatePhilox4_32_10E0_ZNS1_27distribution_nullary_kernelIN3c104HalfEj5uint4S7_SF_ZZZS5_IS7_EvS9_mlSA_ENKSB_clEvENKSC_clEvEUljE_EEvS9_T2_RKT3_T4_EUlijE_EEvlNS_15PhiloxCudaStateET1_SL_)
        .other          _ZN2at6native60_GLOBAL__N__fdc43544_27_DistributionRandomKernel_cu_f88cee4443distribution_elementwise_grid_stride_kernelIjLi4EZZZNS0_9templates4cuda21random_from_to_kernelIPNS_17CUDAGeneratorImplEEEvRNS_18TensorIteratorBaseEmlT_ENKUlvE_clEvENKUlvE7_clEvEUlP24curandStatePhilox4_32_10E0_ZNS1_27distribution_nullary_kernelIN3c104HalfEj5uint4S7_SF_ZZZS5_IS7_EvS9_mlSA_ENKSB_clEvENKSC_clEvEUljE_EEvS9_T2_RKT3_T4_EUlijE_EEvlNS_15PhiloxCudaStateET1_SL_,@"STO_CUDA_ENTRY STV_DEFAULT"
_ZN2at6native60_GLOBAL__N__fdc43544_27_DistributionRandomKernel_cu_f88cee4443distribution_elementwise_grid_stride_kernelIjLi4EZZZNS0_9templates4cuda21random_from_to_kernelIPNS_17CUDAGeneratorImplEEEvRNS_18TensorIteratorBaseEmlT_ENKUlvE_clEvENKUlvE7_clEvEUlP24curandStatePhilox4_32_10E0_ZNS1_27distribution_nullary_kernelIN3c104HalfEj5uint4S7_SF_ZZZS5_IS7_EvS9_mlSA_ENKSB_clEvENKSC_clEvEUljE_EEvS9_T2_RKT3_T4_EUlijE_EEvlNS_15PhiloxCudaStateET1_SL_:
        /* <DEDUP_REMOVED lines=114> */
.L_x_1211:
[----:B------:R-:W-:-:S07]  /*0720*/  MOV R10, 0x740 ;  /* 0x00000740000a7802 */ /* 0x000fce0000000f00 */
[----:B------:R-:W-:Y:S05]  /*0730*/  CALL.REL.NOINC `($__internal_90_$__cuda_sm20_div_s64) ;  /* 0x00000010002c7944 */ /* 0x000fea0003c00000 */
.L_x_1212:
        /* <DEDUP_REMOVED lines=19> */
.L_x_1232:
        /* <DEDUP_REMOVED lines=13> */
.L_x_1214:
[----:B01234-:R-:W-:Y:S05]  /*0940*/  BSYNC.RECONVERGENT B0 ;  /* 0x0000000000007941 */ /* 0x01ffea0003800200 */
.L_x_1213:
        /* <DEDUP_REMOVED lines=51> */
.L_x_1215:
        /* <DEDUP_REMOVED lines=9> */
.L_x_1216:
        /* <DEDUP_REMOVED lines=29> */
.L_x_1219:
[----:B------:R-:W-:-:S07]  /*0ee0*/  MOV R44, 0xf00 ;  /* 0x00000f00002c7802 */ /* 0x000fce0000000f00 */
[----:B01----:R-:W-:Y:S05]  /*0ef0*/  CALL.REL.NOINC `($__internal_91_$__cuda_sm20_rem_u64) ;  /* 0x0000000c00787944 */ /* 0x003fea0003c00000 */
[----:B------:R-:W-:-:S07]  /*0f00*/  IMAD.MOV.U32 R44, RZ, RZ, R0 ;  /* 0x000000ffff2c7224 */ /* 0x000fce00078e0000 */
.L_x_1220:
[----:B------:R-:W-:-:S04]  /*0f10*/  IADD3 R46, P0, PT, R44, UR8, RZ ;  /* 0x000000082c2e7c10 */ /* 0x000fc8000ff1e0ff */
[----:B------:R-:W-:Y:S01]  /*0f20*/  IADD3.X R47, PT, PT, R45, UR9, RZ, P0, !PT ;  /* 0x000000092d2f7c10 */ /* 0x000fe200087fe4ff */
[----:B------:R-:W-:-:S03]  /*0f30*/  IMAD R45, R17, UR10, RZ ;  /* 0x0000000a112d7c24 */ /* 0x000fc6000f8e02ff */
[----:B------:R-:W2:Y:S02]  /*0f40*/  I2F.S64 R46, R46 ;  /* 0x0000002e002e7312 */ /* 0x000ea40000301400 */
[C---:B------:R-:W-:Y:S02]  /*0f50*/  IADD3 R44, P0, PT, R45.reuse, UR12, RZ ;  /* 0x0000000c2d2c7c10 */ /* 0x040fe4000ff1e0ff */
[----:B--2---:R-:W-:Y:S02]  /*0f60*/  F2FP.F16.F32.PACK_AB R0, RZ, R46 ;  /* 0x0000002eff00723e */ /* 0x004fe400000000ff */
[----:B------:R-:W-:-:S05]  /*0f70*/  LEA.HI.X.SX32 R45, R45, UR13, 0x1, P0 ;  /* 0x0000000d2d2d7c11 */ /* 0x000fca00080f0eff */
[----:B------:R2:W-:Y:S04]  /*0f80*/  STG.E.U16 desc[UR6][R44.64], R0 ;  /* 0x000000002c007986 */ /* 0x0005e8000c101506 */
.L_x_1218:
[----:B------:R-:W-:Y:S05]  /*0f90*/  BSYNC.RECONVERGENT B0 ;  /* 0x0000000000007941 */ /* 0x000fea0003800200 */
.L_x_1217:
        /* <DEDUP_REMOVED lines=29> */
.L_x_1223:
[----:B------:R-:W-:Y:S01]  /*1170*/  IMAD.MOV.U32 R0, RZ, RZ, R49 ;  /* 0x000000ffff007224 */ /* 0x000fe200078e0031 */
[----:B------:R-:W-:-:S07]  /*1180*/  MOV R44, 0x11a0 ;  /* 0x000011a0002c7802 */ /* 0x000fce0000000f00 */
[----:B01----:R-:W-:Y:S05]  /*1190*/  CALL.REL.NOINC `($__internal_91_$__cuda_sm20_rem_u64) ;  /* 0x0000000800d07944 */ /* 0x003fea0003c00000 */
[----:B------:R-:W-:-:S07]  /*11a0*/  MOV R44, R0 ;  /* 0x00000000002c7202 */ /* 0x000fce0000000f00 */
.L_x_1224:
[----:B------:R-:W-:-:S04]  /*11b0*/  IADD3 R44, P0, PT, R44, UR8, RZ ;  /* 0x000000082c2c7c10 */ /* 0x000fc8000ff1e0ff */
[----:B------:R-:W-:Y:S02]  /*11c0*/  IADD3.X R45, PT, PT, R45, UR9, RZ, P0, !PT ;  /* 0x000000092d2d7c10 */ /* 0x000fe400087fe4ff */
[----:B------:R-:W-:Y:S02]  /*11d0*/  IADD3 R50, P0, PT, R50, UR12, RZ ;  /* 0x0000000c32327c10 */ /* 0x000fe4000ff1e0ff */
[----:B------:R-:W2:Y:S02]  /*11e0*/  I2F.S64 R44, R44 ;  /* 0x0000002c002c7312 */ /* 0x000ea40000301400 */
[----:B--2---:R-:W-:Y:S02]  /*11f0*/  F2FP.F16.F32.PACK_AB R0, RZ, R44 ;  /* 0x0000002cff00723e */ /* 0x004fe400000000ff */
[----:B------:R-:W-:-:S05]  /*1200*/  IADD3.X R51, PT, PT, R51, UR13, RZ, P0, !PT ;  /* 0x0000000d33337c10 */ /* 0x000fca00087fe4ff */
[----:B------:R2:W-:Y:S02]  /*1210*/  STG.E.U16 desc[UR6][R50.64], R0 ;  /* 0x0000000032007986 */ /* 0x0005e4000c101506 */
.L_x_1222:
[----:B------:R-:W-:Y:S05]  /*1220*/  BSYNC.RECONVERGENT B0 ;  /* 0x0000000000007941 */ /* 0x000fea0003800200 */
.L_x_1221:
        /* <DEDUP_REMOVED lines=29> */
.L_x_1227:
[----:B------:R-:W-:Y:S02]  /*1400*/  MOV R0, R6 ;  /* 0x0000000600007202 */ /* 0x000fe40000000f00 */
[----:B------:R-:W-:-:S07]  /*1410*/  MOV R44, 0x1430 ;  /* 0x00001430002c7802 */ /* 0x000fce0000000f00 */
[----:B01----:R-:W-:Y:S05]  /*1420*/  CALL.REL.NOINC `($__internal_91_$__cuda_sm20_rem_u64) ;  /* 0x00000008002c7944 */ /* 0x003fea0003c00000 */
[----:B------:R-:W-:-:S07]  /*1430*/  IMAD.MOV.U32 R44, RZ, RZ, R0 ;  /* 0x000000ffff2c7224 */ /* 0x000fce00078e0000 */
.L_x_1228:
[----:B------:R-:W-:-:S04]  /*1440*/  IADD3 R44, P0, PT, R44, UR8, RZ ;  /* 0x000000082c2c7c10 */ /* 0x000fc8000ff1e0ff */
[----:B------:R-:W-:Y:S02]  /*1450*/  IADD3.X R45, PT, PT, R45, UR9, RZ, P0, !PT ;  /* 0x000000092d2d7c10 */ /* 0x000fe400087fe4ff */
[----:B------:R-:W-:Y:S02]  /*1460*/  IADD3 R46, P0, PT, R49, UR12, RZ ;  /* 0x0000000c312e7c10 */ /* 0x000fe4000ff1e0ff */
[----:B------:R-:W2:Y:S02]  /*1470*/  I2F.S64 R44, R44 ;  /* 0x0000002c002c7312 */ /* 0x000ea40000301400 */
[----:B--2---:R-:W-:Y:S02]  /*1480*/  F2FP.F16.F32.PACK_AB R0, RZ, R44 ;  /* 0x0000002cff00723e */ /* 0x004fe400000000ff */
[----:B------:R-:W-:-:S05]  /*1490*/  IADD3.X R47, PT, PT, R50, UR13, RZ, P0, !PT ;  /* 0x0000000d322f7c10 */ /* 0x000fca00087fe4ff */
[----:B------:R2:W-:Y:S02]  /*14a0*/  STG.E.U16 desc[UR6][R46.64], R0 ;  /* 0x000000002e007986 */ /* 0x0005e4000c101506 */
.L_x_1226:
[----:B------:R-:W-:Y:S05]  /*14b0*/  BSYNC.RECONVERGENT B0 ;  /* 0x0000000000007941 */ /* 0x000fea0003800200 */
.L_x_1225:
        /* <DEDUP_REMOVED lines=29> */
.L_x_1230:
[----:B------:R-:W-:Y:S01]  /*1690*/  IMAD.MOV.U32 R0, RZ, RZ, R5 ;  /* 0x000000ffff007224 */ /* 0x000fe200078e0005 */
[----:B------:R-:W-:-:S07]  /*16a0*/  MOV R44, 0x16c0 ;  /* 0x000016c0002c7802 */ /* 0x000fce0000000f00 */
[----:B01----:R-:W-:Y:S05]  /*16b0*/  CALL.REL.NOINC `($__internal_91_$__cuda_sm20_rem_u64) ;  /* 0x0000000400887944 */ /* 0x003fea0003c00000 */
[----:B------:R-:W-:-:S07]  /*16c0*/  IMAD.MOV.U32 R44, RZ, RZ, R0 ;  /* 0x000000ffff2c7224 */ /* 0x000fce00078e0000 */
.L_x_1231:
[----:B------:R-:W-:-:S04]  /*16d0*/  IADD3 R2, P0, PT, R44, UR8, RZ ;  /* 0x000000082c027c10 */ /* 0x000fc8000ff1e0ff */
[----:B------:R-:W-:Y:S02]  /*16e0*/  IADD3.X R3, PT, PT, R45, UR9, RZ, P0, !PT ;  /* 0x000000092d037c10 */ /* 0x000fe400087fe4ff */
[----:B------:R-:W-:Y:S02]  /*16f0*/  IADD3 R4, P0, PT, R6, UR12, RZ ;  /* 0x0000000c06047c10 */ /* 0x000fe4000ff1e0ff */
[----:B------:R-:W0:Y:S02]  /*1700*/  I2F.S64 R2, R2 ;  /* 0x0000000200027312 */ /* 0x000e240000301400 */
[----:B0-----:R-:W-:Y:S02]  /*1710*/  F2FP.F16.F32.PACK_AB R0, RZ, R2 ;  /* 0x00000002ff00723e */ /* 0x001fe400000000ff */
[----:B------:R-:W-:-:S05]  /*1720*/  IADD3.X R5, PT, PT, R49, UR13, RZ, P0, !PT ;  /* 0x0000000d31057c10 */ /* 0x000fca00087fe4ff */
[----:B------:R2:W-:Y:S02]  /*1730*/  STG.E.U16 desc[UR6][R4.64], R0 ;  /* 0x0000000004007986 */ /* 0x0005e4000c101506 */
.L_x_1229:
        /* <DEDUP_REMOVED lines=11> */
        .weak           $__internal_90_$__cuda_sm20_div_s64
        .type           $__internal_90_$__cuda_sm20_div_s64,@function
        .size           $__internal_90_$__cuda_sm20_div_s64,($__internal_91_$__cuda_sm20_rem_u64 - $__internal_90_$__cuda_sm20_div_s64)
$__internal_90_$__cuda_sm20_div_s64:
        /* <DEDUP_REMOVED lines=78> */
[----:B------:R-:W-:Y:S06]  /*1cd0*/  RET.REL.NODEC R2 `(_ZN2at6native60_GLOBAL__N__fdc43544_27_DistributionRandomKernel_cu_f88cee4443distribution_elementwise_grid_stride_kernelIjLi4EZZZNS0_9templates4cuda21random_from_to_kernelIPNS_17CUDAGeneratorImplEEEvRNS_18TensorIteratorBaseEmlT_ENKUlvE_clEvENKUlvE7_clEvEUlP24curandStatePhilox4_32_10E0_ZNS1_27distribution_nullary_kernelIN3c104HalfEj5uint4S7_SF_ZZZS5_IS7_EvS9_mlSA_ENKSB_clEvENKSC_clEvEUljE_EEvS9_T2_RKT3_T4_EUlijE_EEvlNS_15PhiloxCudaStateET1_SL_) ;  /* 0xffffffe002c87950 */ /* 0x000fec0003c3ffff */
        .weak           $__internal_91_$__cuda_sm20_rem_u64
        .type           $__internal_91_$__cuda_sm20_rem_u64,@function
        .size           $__internal_91_$__cuda_sm20_rem_u64,(.L_x_2322 - $__internal_91_$__cuda_sm20_rem_u64)
$__internal_91_$__cuda_sm20_rem_u64:
        /* <DEDUP_REMOVED lines=68> */
[----:B------:R-:W-:Y:S05]  /*2120*/  RET.REL.NODEC R46 `(_ZN2at6native60_GLOBAL__N__fdc43544_27_DistributionRandomKernel_cu_f88cee4443distribution_elementwise_grid_stride_kernelIjLi4EZZZNS0_9templates4cuda21random_from_to_kernelIPNS_17CUDAGeneratorImplEEEvRNS_18TensorIteratorBaseEmlT_ENKUlvE_clEvENKUlvE7_clEvEUlP24curandStatePhilox4_32_10E0_ZNS1_27distribution_nullary_kernelIN3c104HalfEj5uint4S7_SF_ZZZS5_IS7_EvS9_mlSA_ENKSB_clEvENKSC_clEvEUljE_EEvS9_T2_RKT3_T4_EUlijE_EEvlNS_15PhiloxCudaStateET1_SL_) ;  /* 0xffffffdc2eb47950 */ /* 0x000fea0003c3ffff */
.L_x_1233:
        /* <DEDUP_REMOVED lines=13> */
.L_x_2322:


//--------------------- .text._ZN2at6native60_GLOBAL__N__fdc43544_27_DistributionRandomKernel_cu_f88cee4443distribution_elementwise_grid_stride_kernelImLi2EZZZNS0_9templates4cuda21random_from_to_kernelIPNS_17CUDAGeneratorImplEEEvRNS_18TensorIteratorBaseEmlT_ENKUlvE_clEvENKUlvE7_clEvEUlP24curandStatePhilox4_32_10E_ZNS1_27distribution_nullary_kernelIN3c104HalfEm10ulonglong2S7_SF_ZZZS5_IS7_EvS9_mlSA_ENKSB_clEvENKSC_clEvEUlmE_EEvS9_T2_RKT3_T4_EUlimE0_EEvlNS_15PhiloxCudaStateET1_SL_ --------------------------
	.section	.text._ZN2at6native60_GLOBAL__N__fdc43544_27_DistributionRandomKernel_cu_f88cee4443distribution_elementwise_grid_stride_kernelImLi2EZZZNS0_9templates4cuda21random_from_to_kernelIPNS_17CUDAGeneratorImplEEEvRNS_18TensorIteratorBaseEmlT_ENKUlvE_clEvENKUlvE7_clEvEUlP24curandStatePhilox4_32_10E_ZNS1_27distribution_nullary_kernelIN3c104HalfEm10ulonglong2S7_SF_ZZZS5_IS7_EvS9_mlSA_ENKSB_clEvENKSC_clEvEUlmE_EEvS9_T2_RKT3_T4_EUlimE0_EEvlNS_15PhiloxCudaStateET1_SL_,"ax",@progbits
	.align	128
.text._ZN2at6native60_GLOBAL__N__fdc43544_27_DistributionRandomKernel_cu_f88cee4443distribution_elementwise_grid_stride_kernelImLi2EZZZNS0_9templates4cuda21random_from_to_kernelIPNS_17CUDAGeneratorImplEEEvRNS_18TensorIteratorBaseEmlT_ENKUlvE_clEvENKUlvE7_clEvEUlP24curandStatePhilox4_32_10E_ZNS1_27distribution_nullary_kernelIN3c104HalfEm10ulonglong2S7_SF_ZZZS5_IS7_EvS9_mlSA_ENKSB_clEvENKSC_clEvEUlmE_EEvS9_T2_RKT3_T4_EUlimE0_EEvlNS_15PhiloxCudaStateET1_SL_:
        .type           _ZN2at6native60_GLOBAL__N__fdc43544_27_DistributionRandomKernel_cu_f88cee4443distribution_elementwise_grid_stride_kernelImLi2EZZZNS0_9templates4cuda21random_from_to_kernelIPNS_17CUDAGeneratorImplEEEvRNS_18TensorIteratorBaseEmlT_ENKUlvE_clEvENKUlvE7_clEvEUlP24curandStatePhilox4_32_10E_ZNS1_27distribution_nullary_kernelIN3c104HalfEm10ulonglong2S7_SF_ZZZS5_IS7_EvS9_mlSA_ENKSB_clEvENKSC_clEvEUlmE_EEvS9_T2_RKT3_T4_EUlimE0_EEvlNS_15PhiloxCudaStateET1_SL_,@function
        .size           _ZN2at6native60_GLOBAL__N__fdc43544_27_DistributionRandomKernel_cu_f88cee4443distribution_elementwise_grid_stride_kernelImLi2EZZZNS0_9templates4cuda21random_from_to_kernelIPNS_17CUDAGeneratorImplEEEvRNS_18TensorIteratorBaseEmlT_ENKUlvE_clEvENKUlvE7_clEvEUlP24curandStatePhilox4_32_10E_ZNS1_27distribution_nullary_kernelIN3c104HalfEm10ulonglong2S7_SF_ZZZS5_IS7_EvS9_mlSA_ENKSB_clEvENKSC_clEvEUlmE_EEvS9_T2_RKT3_T4_EUlimE0_EEvlNS_15PhiloxCudaStateET1_SL_,(.L_x_2325 - _ZN2at6native60_GLOBAL__N__fdc43544_27_DistributionRandomKernel_cu_f88cee4443distribution_elementwise_grid_stride_kernelImLi2EZZZNS0_9templates4cuda21random_from_to_kernelIPNS_17CUDAGeneratorImplEEEvRNS_18TensorIteratorBaseEmlT_ENKUlvE_clEvENKUlvE7_clEvEUlP24curandStatePhilox4_32_10E_ZNS1_27distribution_nullary_kernelIN3c104HalfEm10ulonglong2S7_SF_ZZZS5_IS7_EvS9_mlSA_ENKSB_clEvENKSC_clEvEUlmE_EEvS9_T2_RKT3_T4_EUlimE0_EEvlNS_15PhiloxCudaStateET1_SL_)
        .other          _ZN2at6native60_GLOBAL__N__fdc43544_27_DistributionRandomKernel_cu_f88cee4443distribution_elementwise_grid_stride_kernelImLi2EZZZNS0_9templates4cuda21random_from_to_kernelIPNS_17CUDAGeneratorImplEEEvRNS_18TensorIteratorBaseEmlT_ENKUlvE_clEvENKUlvE7_clEvEUlP24curandStatePhilox4_32_10E_ZNS1_27distribution_nullary_kernelIN3c104HalfEm10ulonglong2S7_SF_ZZZS5_IS7_EvS9_mlSA_ENKSB_clEvENKSC_clEvEUlmE_EEvS9_T2_RKT3_T4_EUlimE0_EEvlNS_15PhiloxCudaStateET1_SL_,@"STO_CUDA_ENTRY STV_DEFAULT"
_ZN2at6native60_GLOBAL__N__fdc43544_27_DistributionRandomKernel_cu_f88cee4443distribution_elementwise_grid_stride_kernelImLi2EZZZNS0_9templates4cuda21random_from_to_kernelIPNS_17CUDAGeneratorImplEEEvRNS_18TensorIteratorBaseEmlT_ENKUlvE_clEvENKUlvE7_clEvEUlP24curandStatePhilox4_32_10E_ZNS1_27distribution_nullary_kernelIN3c104HalfEm10ulonglong2S7_SF_ZZZS5_IS7_EvS9_mlSA_ENKSB_clEvENKSC_clEvEUlmE_EEvS9_T2_RKT3_T4_EUlimE0_EEvlNS_15PhiloxCudaStateET1_SL_:
        /* <DEDUP_REMOVED lines=111> */
.L_x_1234:
[----:B------:R-:W-:-:S07]  /*06f0*/  MOV R30, 0x710 ;  /* 0x00000710001e7802 */ /* 0x000fce0000000f00 */
[----:B------:R-:W-:Y:S05]  /*0700*/  CALL.REL.NOINC `($__internal_92_$__cuda_sm20_div_s64) ;  /* 0x00000030007c7944 */ /* 0x000fea0003c00000 */
[----:B------:R-:W-:Y:S01]  /*0710*/  MOV R30, R28 ;  /* 0x0000001c001e7202 */ /* 0x000fe20000000f00 */
[----:B------:R-:W-:-:S07]  /*0720*/  IMAD.MOV.U32 R31, RZ, RZ, R29 ;  /* 0x000000ffff1f7224 */ /* 0x000fce00078e001d */
.L_x_1235:
        /* <DEDUP_REMOVED lines=79> */
.L_x_1260:
        /* <DEDUP_REMOVED lines=13> */
.L_x_1237:
[----:B0-----:R-:W-:Y:S05]  /*0cf0*/  BSYNC.RECONVERGENT B0 ;  /* 0x0000000000007941 */ /* 0x001fea0003800200 */
.L_x_1236:
        /* <DEDUP_REMOVED lines=55> */
.L_x_1238:
        /* <DEDUP_REMOVED lines=9> */
.L_x_1239:
        /* <DEDUP_REMOVED lines=32> */
.L_x_1244:
[----:B------:R-:W-:-:S07]  /*1300*/  MOV R46, 0x1320 ;  /* 0x00001320002e7802 */ /* 0x000fce0000000f00 */
[----:B01----:R-:W-:Y:S05]  /*1310*/  CALL.REL.NOINC `($__internal_93_$__cuda_sm20_rem_u64) ;  /* 0x0000002800ac7944 */ /* 0x003fea0003c00000 */
[----:B------:R-:W-:Y:S01]  /*1320*/  MOV R28, R30 ;  /* 0x0000001e001c7202 */ /* 0x000fe20000000f00 */
[----:B------:R-:W-:-:S07]  /*1330*/  IMAD.MOV.U32 R29, RZ, RZ, R31 ;  /* 0x000000ffff1d7224 */ /* 0x000fce00078e001f */
.L_x_1245:
[----:B------:R-:W-:Y:S05]  /*1340*/  BSYNC.RECONVERGENT B1 ;  /* 0x0000000000017941 */ /* 0x000fea0003800200 */
.L_x_1243:
[----:B------:R-:W2:Y:S01]  /*1350*/  LDC.64 R30, c[0x0][0x540] ;  /* 0x00015000ff1e7b82 */ /* 0x000ea20000000a00 */
[----:B------:R-:W-:-:S04]  /*1360*/  IADD3 R28, P0, PT, R28, UR36, RZ ;  /* 0x000000241c1c7c10 */ /* 0x000fc8000ff1e0ff */
[----:B------:R-:W-:-:S04]  /*1370*/  IADD3.X R29, PT, PT, R29, UR37, RZ, P0, !PT ;  /* 0x000000251d1d7c10 */ /* 0x000fc800087fe4ff */
[----:B------:R-:W3:Y:S02]  /*1380*/  I2F.S64 R28, R28 ;  /* 0x0000001c001c7312 */ /* 0x000ee40000301400 */
[----:B---3--:R-:W-:-:S05]  /*1390*/  F2FP.F16.F32.PACK_AB R29, RZ, R28 ;  /* 0x0000001cff1d723e */ /* 0x008fca00000000ff */
[----:B--2---:R2:W-:Y:S02]  /*13a0*/  STG.E.U16 desc[UR76][R30.64], R29 ;  /* 0x0000001d1e007986 */ /* 0x0045e4000c10154c */
.L_x_1242:
[----:B------:R-:W-:Y:S05]  /*13b0*/  BSYNC.RECONVERGENT B0 ;  /* 0x0000000000007941 */ /* 0x000fea0003800200 */
.L_x_1241:
        /* <DEDUP_REMOVED lines=28> */
.L_x_1248:
[----:B------:R-:W-:Y:S01]  /*1580*/  MOV R44, R42 ;  /* 0x0000002a002c7202 */ /* 0x000fe20000000f00 */
[----:B------:R-:W-:Y:S01]  /*1590*/  IMAD.MOV.U32 R48, RZ, RZ, R41 ;  /* 0x000000ffff307224 */ /* 0x000fe200078e0029 */
[----:B------:R-:W-:-:S07]  /*15a0*/  MOV R46, 0x15c0 ;  /* 0x000015c0002e7802 */ /* 0x000fce0000000f00 */
[----:B012---:R-:W-:Y:S05]  /*15b0*/  CALL.REL.NOINC `($__internal_93_$__cuda_sm20_rem_u64) ;  /* 0x0000002800047944 */ /* 0x007fea0003c00000 */
.L_x_1249:
[----:B------:R-:W-:Y:S05]  /*15c0*/  BSYNC.RECONVERGENT B0 ;  /* 0x0000000000007941 */ /* 0x000fea0003800200 */
.L_x_1247:
[----:B------:R-:W0:Y:S01]  /*15d0*/  LDC.64 R28, c[0x0][0x540] ;  /* 0x00015000ff1c7b82 */ /* 0x000e220000000a00 */
[----:B------:R-:W-:-:S04]  /*15e0*/  IADD3 R30, P0, PT, R30, UR36, RZ ;  /* 0x000000241e1e7c10 */ /* 0x000fc8000ff1e0ff */
[----:B------:R-:W-:-:S04]  /*15f0*/  IADD3.X R31, PT, PT, R31, UR37, RZ, P0, !PT ;  /* 0x000000251f1f7c10 */ /* 0x000fc800087fe4ff */
[----:B------:R-:W2:Y:S02]  /*1600*/  I2F.S64 R30, R30 ;  /* 0x0000001e001e7312 */ /* 0x000ea40000301400 */
[----:B--2---:R-:W-:-:S05]  /*1610*/  F2FP.F16.F32.PACK_AB R31, RZ, R30 ;  /* 0x0000001eff1f723e */ /* 0x004fca00000000ff */
[----:B0-----:R3:W-:Y:S01]  /*1620*/  STG.E.U16 desc[UR76][R28.64], R31 ;  /* 0x0000001f1c007986 */ /* 0x0017e2000c10154c */
[----:B------:R-:W-:Y:S05]  /*1630*/  BRA `(.L_x_1246) ;  /* 0x0000002000907947 */ /* 0x000fea0003800000 */
.L_x_1240:
        /* <DEDUP_REMOVED lines=235> */
.L_x_1252:
        /* <DEDUP_REMOVED lines=24> */
.L_x_1254:
[----:B------:R-:W-:-:S07]  /*2670*/  MOV R46, 0x2690 ;  /* 0x00002690002e7802 */ /* 0x000fce0000000f00 */
[----:B01----:R-:W-:Y:S05]  /*2680*/  CALL.REL.NOINC `($__internal_93_$__cuda_sm20_rem_u64) ;  /* 0x0000001400d07944 */ /* 0x003fea0003c00000 */
[----:B------:R-:W-:Y:S02]  /*2690*/  MOV R28, R30 ;  /* 0x0000001e001c7202 */ /* 0x000fe40000000f00 */
[----:B------:R-:W-:-:S07]  /*26a0*/  MOV R29, R31 ;  /* 0x0000001f001d7202 */ /* 0x000fce0000000f00 */
.L_x_1255:
[----:B------:R-:W-:Y:S05]  /*26b0*/  BSYNC.RECONVERGENT B1 ;  /* 0x0000000000017941 */ /* 0x000fea0003800200 */
.L_x_1253:
[----:B------:R-:W2:Y:S01]  /*26c0*/  LDCU.64 UR48, c[0x0][0x540] ;  /* 0x0000a800ff3077ac */ /* 0x000ea20008000a00 */
[----:B------:R-:W-:-:S04]  /*26d0*/  IADD3 R28, P0, PT, R28, UR36, RZ ;  /* 0x000000241c1c7c10 */ /* 0x000fc8000ff1e0ff */
[----:B------:R-:W-:-:S04]  /*26e0*/  IADD3.X R29, PT, PT, R29, UR37, RZ, P0, !PT ;  /* 0x000000251d1d7c10 */ /* 0x000fc800087fe4ff */
[----:B------:R-:W3:Y:S02]  /*26f0*/  I2F.S64 R28, R28 ;  /* 0x0000001c001c7312 */ /* 0x000ee40000301400 */
[----:B---3--:R-:W-:Y:S02]  /*2700*/  F2FP.F16.F32.PACK_AB R29, RZ, R28 ;  /* 0x0000001cff1d723e */ /* 0x008fe400000000ff */
[----:B--2---:R-:W-:-:S05]  /*2710*/  IADD3 R30, P0, PT, R47, UR48, RZ ;  /* 0x000000302f1e7c10 */ /* 0x004fca000ff1e0ff */
[----:B------:R-:W-:-:S05]  /*2720*/  IMAD.X R31, RZ, RZ, UR49, P0 ;  /* 0x00000031ff1f7e24 */ /* 0x000fca00080e06ff */
[----:B------:R2:W-:Y:S03]  /*2730*/  STG.E.U16 desc[UR76][R30.64], R29 ;  /* 0x0000001d1e007986 */ /* 0x0005e6000c10154c */
.L_x_1251:
[----:B------:R-:W-:Y:S05]  /*2740*/  BSYNC.RECONVERGENT B0 ;  /* 0x0000000000007941 */ /* 0x000fea0003800200 */
.L_x_1250:
        /* <DEDUP_REMOVED lines=236> */
.L_x_1256:
        /* <DEDUP_REMOVED lines=24> */
.L_x_1258:
[----:B------:R-:W-:Y:S02]  /*3790*/  MOV R44, R42 ;  /* 0x0000002a002c7202 */ /* 0x000fe40000000f00 */
[----:B------:R-:W-:Y:S02]  /*37a0*/  MOV R48, R41 ;  /* 0x0000002900307202 */ /* 0x000fe40000000f00 */
[----:B------:R-:W-:-:S07]  /*37b0*/  MOV R46, 0x37d0 ;  /* 0x000037d0002e7802 */ /* 0x000fce0000000f00 */
[----:B01----:R-:W-:Y:S05]  /*37c0*/  CALL.REL.NOINC `($__internal_93_$__cuda_sm20_rem_u64) ;  /* 0x0000000400807944 */ /* 0x003fea0003c00000 */
[----:B------:R-:W-:Y:S01]  /*37d0*/  IMAD.MOV.U32 R28, RZ, RZ, R30 ;  /* 0x000000ffff1c7224 */ /* 0x000fe200078e001e */
[----:B------:R-:W-:-:S07]  /*37e0*/  MOV R29, R31 ;  /* 0x0000001f001d7202 */ /* 0x000fce0000000f00 */
.L_x_1259:
[----:B------:R-:W-:Y:S05]  /*37f0*/  BSYNC.RECONVERGENT B0 ;  /* 0x0000000000007941 */ /* 0x000fea0003800200 */
.L_x_1257:
[----:B------:R-:W2:Y:S01]  /*3800*/  LDCU.64 UR48, c[0x0][0x540] ;  /* 0x0000a800ff3077ac */ /* 0x000ea20008000a00 */
[----:B------:R-:W-:-:S04]  /*3810*/  IADD3 R28, P0, PT, R28, UR36, RZ ;  /* 0x000000241c1c7c10 */ /* 0x000fc8000ff1e0ff */
[----:B------:R-:W-:-:S04]  /*3820*/  IADD3.X R29, PT, PT, R29, UR37, RZ, P0, !PT ;  /* 0x000000251d1d7c10 */ /* 0x000fc800087fe4ff */
[----:B------:R-:W3:Y:S02]  /*3830*/  I2F.S64 R28, R28 ;  /* 0x0000001c001c7312 */ /* 0x000ee40000301400 */
[----:B---3--:R-:W-:Y:S02]  /*3840*/  F2FP.F16.F32.PACK_AB R29, RZ, R28 ;  /* 0x0000001cff1d723e */ /* 0x008fe400000000ff */
[----:B--2---:R-:W-:-:S04]  /*3850*/  IADD3 R30, P0, PT, R47, UR48, RZ ;  /* 0x000000302f1e7c10 */ /* 0x004fc8000ff1e0ff */
[----:B------:R-:W-:-:S05]  /*3860*/  IADD3.X R31, PT, PT, RZ, UR49, RZ, P0, !PT ;  /* 0x00000031ff1f7c10 */ /* 0x000fca00087fe4ff */
[----:B------:R2:W-:Y:S04]  /*3870*/  STG.E.U16 desc[UR76][R30.64], R29 ;  /* 0x0000001d1e007986 */ /* 0x0005e8000c10154c */
.L_x_1246:
        /* <DEDUP_REMOVED lines=8> */
        .weak           $__internal_92_$__cuda_sm20_div_s64
        .type           $__internal_92_$__cuda_sm20_div_s64,@function
        .size           $__internal_92_$__cuda_sm20_div_s64,($__internal_93_$__cuda_sm20_rem_u64 - $__internal_92_$__cuda_sm20_div_s64)
$__internal_92_$__cuda_sm20_div_s64:
        /* <DEDUP_REMOVED lines=76> */
[----:B------:R-:W-:Y:S06]  /*3dc0*/  RET.REL.NODEC R30 `(_ZN2at6native60_GLOBAL__N__fdc43544_27_DistributionRandomKernel_cu_f88cee4443distribution_elementwise_grid_stride_kernelImLi2EZZZNS0_9templates4cuda21random_from_to_kernelIPNS_17CUDAGeneratorImplEEEvRNS_18TensorIteratorBaseEmlT_ENKUlvE_clEvENKUlvE7_clEvEUlP24curandStatePhilox4_32_10E_ZNS1_27distribution_nullary_kernelIN3c104HalfEm10ulonglong2S7_SF_ZZZS5_IS7_EvS9_mlSA_ENKSB_clEvENKSC_clEvEUlmE_EEvS9_T2_RKT3_T4_EUlimE0_EEvlNS_15PhiloxCudaStateET1_SL_) ;  /* 0xffffffc01e8c7950 */ /* 0x000fec0003c3ffff */
        .weak           $__internal_93_$__cuda_sm20_rem_u64
        .type           $__internal_93_$__cuda_sm20_rem_u64,@function
        .size           $__internal_93_$__cuda_sm20_rem_u64,(.L_x_2325 - $__internal_93_$__cuda_sm20_rem_u64)
$__internal_93_$__cuda_sm20_rem_u64:
        /* <DEDUP_REMOVED lines=68> */
[----:B------:R-:W-:Y:S06]  /*4210*/  RET.REL.NODEC R28 `(_ZN2at6native60_GLOBAL__N__fdc43544_27_DistributionRandomKernel_cu_f88cee4443distribution_elementwise_grid_stride_kernelImLi2EZZZNS0_9templates4cuda21random_from_to_kernelIPNS_17CUDAGeneratorImplEEEvRNS_18TensorIteratorBaseEmlT_ENKUlvE_clEvENKUlvE7_clEvEUlP24curandStatePhilox4_32_10E_ZNS1_27distribution_nullary_kernelIN3c104HalfEm10ulonglong2S7_SF_ZZZS5_IS7_EvS9_mlSA_ENKSB_clEvENKSC_clEvEUlmE_EEvS9_T2_RKT3_T4_EUlimE0_EEvlNS_15PhiloxCudaStateET1_SL_) ;  /* 0xffffffbc1c787950 */ /* 0x000fec0003c3ffff */
.L_x_1261:
        /* <DEDUP_REMOVED lines=14> */
.L_x_2325:


//--------------------- .text._ZN2at6native60_GLOBAL__N__fdc43544_27_DistributionRandomKernel_cu_f88cee4443distribution_elementwise_grid_stride_kernelImLi2EZZZNS0_9templates4cuda21random_from_to_kernelIPNS_17CUDAGeneratorImplEEEvRNS_18TensorIteratorBaseEmlT_ENKUlvE_clEvENKUlvE7_clEvEUlP24curandStatePhilox4_32_10E_ZNS1_27distribution_nullary_kernelIN3c104HalfEm10ulonglong2S7_SF_ZZZS5_IS7_EvS9_mlSA_ENKSB_clEvENKSC_clEvEUlmE_EEvS9_T2_RKT3_T4_EUlimE_EEvlNS_15PhiloxCudaStateET1_SL_ --------------------------
	.section	.text._ZN2at6native60_GLOBAL__N__fdc43544_27_DistributionRandomKernel_cu_f88cee4443distribution_elementwise_grid_stride_kernelImLi2EZZZNS0_9templates4cuda21random_from_to_kernelIPNS_17CUDAGeneratorImplEEEvRNS_18TensorIteratorBaseEmlT_ENKUlvE_clEvENKUlvE7_clEvEUlP24curandStatePhilox4_32_10E_ZNS1_27distribution_nullary_kernelIN3c104HalfEm10ulonglong2S7_SF_ZZZS5_IS7_EvS9_mlSA_ENKSB_clEvENKSC_clEvEUlmE_EEvS9_T2_RKT3_T4_EUlimE_EEvlNS_15PhiloxCudaStateET1_SL_,"ax",@progbits
	.align	128
.text._ZN2at6native60_GLOBAL__N__fdc43544_27_DistributionRandomKernel_cu_f88cee4443distribution_elementwise_grid_stride_kernelImLi2EZZZNS0_9templates4cuda21random_from_to_kernelIPNS_17CUDAGeneratorImplEEEvRNS_18TensorIteratorBaseEmlT_ENKUlvE_clEvENKUlvE7_clEvEUlP24curandStatePhilox4_32_10E_ZNS1_27distribution_nullary_kernelIN3c104HalfEm10ulonglong2S7_SF_ZZZS5_IS7_EvS9_mlSA_ENKSB_clEvENKSC_clEvEUlmE_EEvS9_T2_RKT3_T4_EUlimE_EEvlNS_15PhiloxCudaStateET1_SL_:
        .type           _ZN2at6native60_GLOBAL__N__fdc43544_27_DistributionRandomKernel_cu_f88cee4443distribution_elementwise_grid_stride_kernelImLi2EZZZNS0_9templates4cuda21random_from_to_kernelIPNS_17CUDAGeneratorImplEEEvRNS_18TensorIteratorBaseEmlT_ENKUlvE_clEvENKUlvE7_clEvEUlP24curandStatePhilox4_32_10E_ZNS1_27distribution_nullary_kernelIN3c104HalfEm10ulonglong2S7_SF_ZZZS5_IS7_EvS9_mlSA_ENKSB_clEvENKSC_clEvEUlmE_EEvS9_T2_RKT3_T4_EUlimE_EEvlNS_15PhiloxCudaStateET1_SL_,@function
        .size           _ZN2at6native60_GLOBAL__N__fdc43544_27_DistributionRandomKernel_cu_f88cee4443distribution_elementwise_grid_stride_kernelImLi2EZZZNS0_9templates4cuda21random_from_to_kernelIPNS_17CUDAGeneratorImplEEEvRNS_18TensorIteratorBaseEmlT_ENKUlvE_clEvENKUlvE7_clEvEUlP24curandStatePhilox4_32_10E_ZNS1_27distribution_nullary_kernelIN3c104HalfEm10ulonglong2S7_SF_ZZZS5_IS7_EvS9_mlSA_ENKSB_clEvENKSC_clEvEUlmE_EEvS9_T2_RKT3_T4_EUlimE_EEvlNS_15PhiloxCudaStateET1_SL_,(.L_x_2328 - _ZN2at6native60_GLOBAL__N__fdc43544_27_DistributionRandomKernel_cu_f88cee4443distribution_elementwise_grid_stride_kernelImLi2EZZZNS0_9templates4cuda21random_from_to_kernelIPNS_17CUDAGeneratorImplEEEvRNS_18TensorIteratorBaseEmlT_ENKUlvE_clEvENKUlvE7_clEvEUlP24curandStatePhilox4_32_10E_ZNS1_27distribution_nullary_kernelIN3c104HalfEm10ulonglong2S7_SF_ZZZS5_IS7_EvS9_mlSA_ENKSB_clEvENKSC_clEvEUlmE_EEvS9_T2_RKT3_T4_EUlimE_EEvlNS_15PhiloxCudaStateET1_SL_)
        .other          _ZN2at6native60_GLOBAL__N__fdc43544_27_DistributionRandomKernel_cu_f88cee4443distribution_elementwise_grid_stride_kernelImLi2EZZZNS0_9templates4cuda21random_from_to_kernelIPNS_17CUDAGeneratorImplEEEvRNS_18TensorIteratorBaseEmlT_ENKUlvE_clEvENKUlvE7_clEvEUlP24curandStatePhilox4_32_10E_ZNS1_27distribution_nullary_kernelIN3c104HalfEm10ulonglong2S7_SF_ZZZS5_IS7_EvS9_mlSA_ENKSB_clEvENKSC_clEvEUlmE_EEvS9_T2_RKT3_T4_EUlimE_EEvlNS_15PhiloxCudaStateET1_SL_,@"STO_CUDA_ENTRY STV_DEFAULT"
_ZN2at6native60_GLOBAL__N__fdc43544_27_DistributionRandomKernel_cu_f88cee4443distribution_elementwise_grid_stride_kernelImLi2EZZZNS0_9templates4cuda21random_from_to_kernelIPNS_17CUDAGeneratorImplEEEvRNS_18TensorIteratorBaseEmlT_ENKUlvE_clEvENKUlvE7_clEvEUlP24curandStatePhilox4_32_10E_ZNS1_27distribution_nullary_kernelIN3c104HalfEm10ulonglong2S7_SF_ZZZS5_IS7_EvS9_mlSA_ENKSB_clEvENKSC_clEvEUlmE_EEvS9_T2_RKT3_T4_EUlimE_EEvlNS_15PhiloxCudaStateET1_SL_:
        /* <DEDUP_REMOVED lines=113> */
.L_x_1262:
[----:B------:R-:W-:-:S07]  /*0710*/  MOV R38, 0x730 ;  /* 0x0000073000267802 */ /* 0x000fce0000000f00 */
[----:B------:R-:W-:Y:S05]  /*0720*/  CALL.REL.NOINC `($__internal_94_$__cuda_sm20_div_s64) ;  /* 0x0000000c00007944 */ /* 0x000fea0003c00000 */
.L_x_1263:
        /* <DEDUP_REMOVED lines=19> */
.L_x_1277:
        /* <DEDUP_REMOVED lines=13> */
.L_x_1265:
[----:B01234-:R-:W-:Y:S05]  /*0930*/  BSYNC.RECONVERGENT B0 ;  /* 0x0000000000007941 */ /* 0x01ffea0003800200 */
.L_x_1264:
        /* <DEDUP_REMOVED lines=51> */
.L_x_1266:
        /* <DEDUP_REMOVED lines=9> */
.L_x_1267:
        /* <DEDUP_REMOVED lines=30> */
.L_x_1271:
[----:B------:R-:W-:-:S07]  /*0ee0*/  MOV R46, 0xf00 ;  /* 0x00000f00002e7802 */ /* 0x000fce0000000f00 */
[----:B01----:R-:W-:Y:S05]  /*0ef0*/  CALL.REL.NOINC `($__internal_95_$__cuda_sm20_rem_u64) ;  /* 0x0000000800447944 */ /* 0x003fea0003c00000 */
[----:B------:R-:W-:Y:S01]  /*0f00*/  IMAD.MOV.U32 R28, RZ, RZ, R30 ;  /* 0x000000ffff1c7224 */ /* 0x000fe200078e001e */
[----:B------:R-:W-:-:S07]  /*0f10*/  MOV R29, R31 ;  /* 0x0000001f001d7202 */ /* 0x000fce0000000f00 */
.L_x_1272:
[----:B------:R-:W-:Y:S05]  /*0f20*/  BSYNC.RECONVERGENT B1 ;  /* 0x0000000000017941 */ /* 0x000fea0003800200 */
.L_x_1270:
        /* <DEDUP_REMOVED lines=8> */
.L_x_1269:
[----:B------:R-:W-:Y:S05]  /*0fb0*/  BSYNC.RECONVERGENT B0 ;  /* 0x0000000000007941 */ /* 0x000fea0003800200 */
.L_x_1268:
        /* <DEDUP_REMOVED lines=30> */
.L_x_1275:
[----:B------:R-:W-:Y:S01]  /*11a0*/  MOV R44, R43 ;  /* 0x0000002b002c7202 */ /* 0x000fe20000000f00 */
[----:B------:R-:W-:Y:S01]  /*11b0*/  IMAD.MOV.U32 R50, RZ, RZ, R42 ;  /* 0x000000ffff327224 */ /* 0x000fe200078e002a */
[----:B------:R-:W-:-:S07]  /*11c0*/  MOV R46, 0x11e0 ;  /* 0x000011e0002e7802 */ /* 0x000fce0000000f00 */
[----:B01----:R-:W-:Y:S05]  /*11d0*/  CALL.REL.NOINC `($__internal_95_$__cuda_sm20_rem_u64) ;  /* 0x00000004008c7944 */ /* 0x003fea0003c00000 */
[----:B------:R-:W-:Y:S01]  /*11e0*/  IMAD.MOV.U32 R28, RZ, RZ, R30 ;  /* 0x000000ffff1c7224 */ /* 0x000fe200078e001e */
[----:B------:R-:W-:-:S07]  /*11f0*/  MOV R29, R31 ;  /* 0x0000001f001d7202 */ /* 0x000fce0000000f00 */
.L_x_1276:
[----:B------:R-:W-:Y:S05]  /*1200*/  BSYNC.RECONVERGENT B0 ;  /* 0x0000000000007941 */ /* 0x000fea0003800200 */
.L_x_1274:
[----:B------:R-:W-:-:S04]  /*1210*/  IADD3 R28, P0, PT, R28, UR8, RZ ;  /* 0x000000081c1c7c10 */ /* 0x000fc8000ff1e0ff */
[----:B------:R-:W-:Y:S02]  /*1220*/  IADD3.X R29, PT, PT, R29, UR9, RZ, P0, !PT ;  /* 0x000000091d1d7c10 */ /* 0x000fe400087fe4ff */
[----:B------:R-:W-:Y:S02]  /*1230*/  IADD3 R48, P0, PT, R48, UR12, RZ ;  /* 0x0000000c30307c10 */ /* 0x000fe4000ff1e0ff */
[----:B------:R-:W2:Y:S02]  /*1240*/  I2F.S64 R28, R28 ;  /* 0x0000001c001c7312 */ /* 0x000ea40000301400 */
[----:B--2---:R-:W-:Y:S02]  /*1250*/  F2FP.F16.F32.PACK_AB R29, RZ, R28 ;  /* 0x0000001cff1d723e */ /* 0x004fe400000000ff */
[----:B------:R-:W-:-:S05]  /*1260*/  IADD3.X R49, PT, PT, R49, UR13, RZ, P0, !PT ;  /* 0x0000000d31317c10 */ /* 0x000fca00087fe4ff */
[----:B------:R2:W-:Y:S02]  /*1270*/  STG.E.U16 desc[UR6][R48.64], R29 ;  /* 0x0000001d30007986 */ /* 0x0005e4000c101506 */
.L_x_1273:
        /* <DEDUP_REMOVED lines=11> */
        .weak           $__internal_94_$__cuda_sm20_div_s64
        .type           $__internal_94_$__cuda_sm20_div_s64,@function
        .size           $__internal_94_$__cuda_sm20_div_s64,($__internal_95_$__cuda_sm20_rem_u64 - $__internal_94_$__cuda_sm20_div_s64)
$__internal_94_$__cuda_sm20_div_s64:
        /* <DEDUP_REMOVED lines=77> */
[----:B------:R-:W-:Y:S06]  /*1800*/  RET.REL.NODEC R38 `(_ZN2at6native60_GLOBAL__N__fdc43544_27_DistributionRandomKernel_cu_f88cee4443distribution_elementwise_grid_stride_kernelImLi2EZZZNS0_9templates4cuda21random_from_to_kernelIPNS_17CUDAGeneratorImplEEEvRNS_18TensorIteratorBaseEmlT_ENKUlvE_clEvENKUlvE7_clEvEUlP24curandStatePhilox4_32_10E_ZNS1_27distribution_nullary_kernelIN3c104HalfEm10ulonglong2S7_SF_ZZZS5_IS7_EvS9_mlSA_ENKSB_clEvENKSC_clEvEUlmE_EEvS9_T2_RKT3_T4_EUlimE_EEvlNS_15PhiloxCudaStateET1_SL_) ;  /* 0xffffffe426fc7950 */ /* 0x000fec0003c3ffff */
        .weak           $__internal_95_$__cuda_sm20_rem_u64
        .type           $__internal_95_$__cuda_sm20_rem_u64,@function
        .size           $__internal_95_$__cuda_sm20_rem_u64,(.L_x_2328 - $__internal_95_$__cuda_sm20_rem_u64)
$__internal_95_$__cuda_sm20_rem_u64:
        /* <DEDUP_REMOVED lines=68> */
[----:B------:R-:W-:Y:S06]  /*1c50*/  RET.REL.NODEC R28 `(_ZN2at6native60_GLOBAL__N__fdc43544_27_DistributionRandomKernel_cu_f88cee4443distribution_elementwise_grid_stride_kernelImLi2EZZZNS0_9templates4cuda21random_from_to_kernelIPNS_17CUDAGeneratorImplEEEvRNS_18TensorIteratorBaseEmlT_ENKUlvE_clEvENKUlvE7_clEvEUlP24curandStatePhilox4_32_10E_ZNS1_27distribution_nullary_kernelIN3c104HalfEm10ulonglong2S7_SF_ZZZS5_IS7_EvS9_mlSA_ENKSB_clEvENKSC_clEvEUlmE_EEvS9_T2_RKT3_T4_EUlimE_EEvlNS_15PhiloxCudaStateET1_SL_) ;  /* 0xffffffe01ce87950 */ /* 0x000fec0003c3ffff */
.L_x_1278:
        /* <DEDUP_REMOVED lines=10> */
.L_x_2328:


//--------------------- .text._ZN2at6native60_GLOBAL__N__fdc43544_27_DistributionRandomKernel_cu_f88cee4443distribution_elementwise_grid_stride_kernelIjLi4EZZZNS0_9templates4cuda21random_from_to_kernelIPNS_17CUDAGeneratorImplEEEvRNS_18TensorIteratorBaseEmlT_ENKUlvE_clEvENKUlvE6_clEvEUlP24curandStatePhilox4_32_10E0_ZNS1_27distribution_nullary_kernelIbj5uint4S7_SF_ZZZS5_IS7_EvS9_mlSA_ENKSB_clEvENKSC_clEvEUljE_EEvS9_T2_RKT3_T4_EUlijE0_EEvlNS_15PhiloxCudaStateET1_SJ_ --------------------------
	.section	.text._ZN2at6native60_GLOBAL__N__fdc43544_27_DistributionRandomKernel_cu_f88cee4443distribution_elementwise_grid_stride_kernelIjLi4EZZZNS0_9templates4cuda21random_from_to_kernelIPNS_17CUDAGeneratorImplEEEvRNS_18TensorIteratorBaseEmlT_ENKUlvE_clEvENKUlvE6_clEvEUlP24curandStatePhilox4_32_10E0_ZNS1_27distribution_nullary_kernelIbj5uint4S7_SF_ZZZS5_IS7_EvS9_mlSA_ENKSB_clEvENKSC_clEvEUljE_EEvS9_T2_RKT3_T4_EUlijE0_EEvlNS_15PhiloxCudaStateET1_SJ_,"ax",@progbits
	.align	128
.text._ZN2at6native60_GLOBAL__N__fdc43544_27_DistributionRandomKernel_cu_f88cee4443distribution_elementwise_grid_stride_kernelIjLi4EZZZNS0_9templates4cuda21random_from_to_kernelIPNS_17CUDAGeneratorImplEEEvRNS_18TensorIteratorBaseEmlT_ENKUlvE_clEvENKUlvE6_clEvEUlP24curandStatePhilox4_32_10E0_ZNS1_27distribution_nullary_kernelIbj5uint4S7_SF_ZZZS5_IS7_EvS9_mlSA_ENKSB_clEvENKSC_clEvEUljE_EEvS9_T2_RKT3_T4_EUlijE0_EEvlNS_15PhiloxCudaStateET1_SJ_:
        .type           _ZN2at6native60_GLOBAL__N__fdc43544_27_DistributionRandomKernel_cu_f88cee4443distribution_elementwise_grid_stride_kernelIjLi4EZZZNS0_9templates4cuda21random_from_to_kernelIPNS_17CUDAGeneratorImplEEEvRNS_18TensorIteratorBaseEmlT_ENKUlvE_clEvENKUlvE6_clEvEUlP24curandStatePhilox4_32_10E0_ZNS1_27distribution_nullary_kernelIbj5uint4S7_SF_ZZZS5_IS7_EvS9_mlSA_ENKSB_clEvENKSC_clEvEUljE_EEvS9_T2_RKT3_T4_EUlijE0_EEvlNS_15PhiloxCudaStateET1_SJ_,@function
        .size           _ZN2at6native60_GLOBAL__N__fdc43544_27_DistributionRandomKernel_cu_f88cee4443distribution_elementwise_grid_stride_kernelIjLi4EZZZNS0_9templates4cuda21random_from_to_kernelIPNS_17CUDAGeneratorImplEEEvRNS_18TensorIteratorBaseEmlT_ENKUlvE_clEvENKUlvE6_clEvEUlP24curandStatePhilox4_32_10E0_ZNS1_27distribution_nullary_kernelIbj5uint4S7_SF_ZZZS5_IS7_EvS9_mlSA_ENKSB_clEvENKSC_clEvEUljE_EEvS9_T2_RKT3_T4_EUlijE0_EEvlNS_15PhiloxCudaStateET1_SJ_,(.L_x_2331 - _ZN2at6native60_GLOBAL__N__fdc43544_27_DistributionRandomKernel_cu_f88cee4443distribution_elementwise_grid_stride_kernelIjLi4EZZZNS0_9templates4cuda21random_from_to_kernelIPNS_17CUDAGeneratorImplEEEvRNS_18TensorIteratorBaseEmlT_ENKUlvE_clEvENKUlvE6_clEvEUlP24curandStatePhilox4_32_10E0_ZNS1_27distribution_nullary_kernelIbj5uint4S7_SF_ZZZS5_IS7_EvS9_mlSA_ENKSB_clEvENKSC_clEvEUljE_EEvS9_T2_RKT3_T4_EUlijE0_EEvlNS_15PhiloxCudaStateET1_SJ_)
        .other          _ZN2at6native60_GLOBAL__N__fdc43544_27_DistributionRandomKernel_cu_f88cee4443distribution_elementwise_grid_stride_kernelIjLi4EZZZNS0_9templates4cuda21random_from_to_kernelIPNS_17CUDAGeneratorImplEEEvRNS_18TensorIteratorBaseEmlT_ENKUlvE_clEvENKUlvE6_clEvEUlP24curandStatePhilox4_32_10E0_ZNS1_27distribution_nullary_kernelIbj5uint4S7_SF_ZZZS5_IS7_EvS9_mlSA_ENKSB_clEvENKSC_clEvEUljE_EEvS9_T2_RKT3_T4_EUlijE0_EEvlNS_15PhiloxCudaStateET1_SJ_,@"STO_CUDA_ENTRY STV_DEFAULT"
_ZN2at6native60_GLOBAL__N__fdc43544_27_DistributionRandomKernel_cu_f88cee4443distribution_elementwise_grid_stride_kernelIjLi4EZZZNS0_9templates4cuda21random_from_to_kernelIPNS_17CUDAGeneratorImplEEEvRNS_18TensorIteratorBaseEmlT_ENKUlvE_clEvENKUlvE6_clEvEUlP24curandStatePhilox4_32_10E0_ZNS1_27distribution_nullary_kernelIbj5uint4S7_SF_ZZZS5_IS7_EvS9_mlSA_ENKSB_clEvENKSC_clEvEUljE_EEvS9_T2_RKT3_T4_EUlijE0_EEvlNS_15PhiloxCudaStateET1_SJ_:
        /* <DEDUP_REMOVED lines=112> */
.L_x_1279:
[----:B------:R-:W-:-:S07]  /*0700*/  MOV R32, 0x720 ;  /* 0x0000072000207802 */ /* 0x000fce0000000f00 */
[----:B------:R-:W-:Y:S05]  /*0710*/  CALL.REL.NOINC `($__internal_96_$__cuda_sm20_div_s64) ;  /* 0x0000005800307944 */ /* 0x000fea0003c00000 */
.L_x_1280:
        /* <DEDUP_REMOVED lines=81> */
.L_x_1319:
        /* <DEDUP_REMOVED lines=13> */
.L_x_1282:
[----:B0-----:R-:W-:Y:S05]  /*0d00*/  BSYNC.RECONVERGENT B0 ;  /* 0x0000000000007941 */ /* 0x001fea0003800200 */
.L_x_1281:
        /* <DEDUP_REMOVED lines=62> */
.L_x_1283:
        /* <DEDUP_REMOVED lines=9> */
.L_x_1284:
        /* <DEDUP_REMOVED lines=30> */
.L_x_1288:
[----:B------:R-:W-:-:S07]  /*1360*/  MOV R40, 0x1380 ;  /* 0x0000138000287802 */ /* 0x000fce0000000f00 */
[----:B01----:R-:W-:Y:S05]  /*1370*/  CALL.REL.NOINC `($__internal_97_$__cuda_sm20_rem_u64) ;  /* 0x0000005000507944 */ /* 0x003fea0003c00000 */
[----:B------:R-:W-:Y:S01]  /*1380*/  MOV R40, R24 ;  /* 0x0000001800287202 */ /* 0x000fe20000000f00 */
[----:B------:R-:W-:-:S07]  /*1390*/  IMAD.MOV.U32 R41, RZ, RZ, R25 ;  /* 0x000000ffff297224 */ /* 0x000fce00078e0019 */
.L_x_1289:
[----:B------:R-:W2:Y:S01]  /*13a0*/  LDC.64 R24, c[0x0][0x540] ;  /* 0x00015000ff187b82 */ /* 0x000ea20000000a00 */
[----:B------:R-:W-:-:S04]  /*13b0*/  UIADD3 UR48, UP0, UPT, URZ, -UR36, URZ ;  /* 0x80000024ff307290 */ /* 0x000fc8000ff1e0ff */
[----:B------:R-:W-:Y:S02]  /*13c0*/  UIADD3.X UR49, UPT, UPT, URZ, ~UR37, URZ, UP0, !UPT ;  /* 0x80000025ff317290 */ /* 0x000fe400087fe4ff */
[----:B------:R-:W-:-:S04]  /*13d0*/  ISETP.NE.U32.AND P0, PT, R40, UR48, PT ;  /* 0x0000003028007c0c */ /* 0x000fc8000bf05070 */
[----:B------:R-:W-:-:S04]  /*13e0*/  ISETP.NE.AND.EX P0, PT, R41, UR49, PT, P0 ;  /* 0x0000003129007c0c */ /* 0x000fc8000bf05300 */
[----:B------:R-:W-:-:S05]  /*13f0*/  SEL R39, RZ, 0x1, !P0 ;  /* 0x00000001ff277807 */ /* 0x000fca0004000000 */
[----:B--2---:R2:W-:Y:S04]  /*1400*/  STG.E.U8 desc[UR76][R24.64], R39 ;  /* 0x0000002718007986 */ /* 0x0045e8000c10114c */
.L_x_1287:
[----:B------:R-:W-:Y:S05]  /*1410*/  BSYNC.RECONVERGENT B0 ;  /* 0x0000000000007941 */ /* 0x000fea0003800200 */
.L_x_1286:
        /* <DEDUP_REMOVED lines=27> */
.L_x_1292:
[----:B------:R-:W-:Y:S01]  /*15d0*/  IMAD.MOV.U32 R39, RZ, RZ, R33 ;  /* 0x000000ffff277224 */ /* 0x000fe200078e0021 */
[----:B------:R-:W-:-:S07]  /*15e0*/  MOV R40, 0x1600 ;  /* 0x0000160000287802 */ /* 0x000fce0000000f00 */
[----:B01----:R-:W-:Y:S05]  /*15f0*/  CALL.REL.NOINC `($__internal_97_$__cuda_sm20_rem_u64) ;  /* 0x0000004c00b07944 */ /* 0x003fea0003c00000 */
[----:B------:R-:W-:Y:S02]  /*1600*/  MOV R40, R24 ;  /* 0x0000001800287202 */ /* 0x000fe40000000f00 */
[----:B------:R-:W-:-:S07]  /*1610*/  MOV R41, R25 ;  /* 0x0000001900297202 */ /* 0x000fce0000000f00 */
.L_x_1293:
[----:B------:R-:W2:Y:S01]  /*1620*/  LDC.64 R24, c[0x0][0x540] ;  /* 0x00015000ff187b82 */ /* 0x000ea20000000a00 */
[----:B------:R-:W-:-:S04]  /*1630*/  UIADD3 UR48, UP0, UPT, URZ, -UR36, URZ ;  /* 0x80000024ff307290 */ /* 0x000fc8000ff1e0ff */
[----:B------:R-:W-:Y:S02]  /*1640*/  UIADD3.X UR49, UPT, UPT, URZ, ~UR37, URZ, UP0, !UPT ;  /* 0x80000025ff317290 */ /* 0x000fe400087fe4ff */
[----:B------:R-:W-:-:S04]  /*1650*/  ISETP.NE.U32.AND P0, PT, R40, UR48, PT ;  /* 0x0000003028007c0c */ /* 0x000fc8000bf05070 */
[----:B------:R-:W-:-:S04]  /*1660*/  ISETP.NE.AND.EX P0, PT, R41, UR49, PT, P0 ;  /* 0x0000003129007c0c */ /* 0x000fc8000bf05300 */
[----:B------:R-:W-:-:S05]  /*1670*/  SEL R33, RZ, 0x1, !P0 ;  /* 0x00000001ff217807 */ /* 0x000fca0004000000 */
[----:B--2---:R2:W-:Y:S04]  /*1680*/  STG.E.U8 desc[UR76][R24.64], R33 ;  /* 0x0000002118007986 */ /* 0x0045e8000c10114c */
.L_x_1291:
[----:B------:R-:W-:Y:S05]  /*1690*/  BSYNC.RECONVERGENT B0 ;  /* 0x0000000000007941 */ /* 0x000fea0003800200 */
.L_x_1290:
        /* <DEDUP_REMOVED lines=27> */
.L_x_1296:
[----:B------:R-:W-:Y:S02]  /*1850*/  MOV R39, R34 ;  /* 0x0000002200277202 */ /* 0x000fe40000000f00 */
[----:B------:R-:W-:-:S07]  /*1860*/  MOV R40, 0x1880 ;  /* 0x0000188000287802 */ /* 0x000fce0000000f00 */
[----:B01----:R-:W-:Y:S05]  /*1870*/  CALL.REL.NOINC `($__internal_97_$__cuda_sm20_rem_u64) ;  /* 0x0000004c00107944 */ /* 0x003fea0003c00000 */
[----:B------:R-:W-:Y:S01]  /*1880*/  IMAD.MOV.U32 R40, RZ, RZ, R24 ;  /* 0x000000ffff287224 */ /* 0x000fe200078e0018 */
[----:B------:R-:W-:-:S07]  /*1890*/  MOV R41, R25 ;  /* 0x0000001900297202 */ /* 0x000fce0000000f00 */
.L_x_1297:
[----:B------:R-:W2:Y:S01]  /*18a0*/  LDC.64 R24, c[0x0][0x540] ;  /* 0x00015000ff187b82 */ /* 0x000ea20000000a00 */
[----:B------:R-:W-:-:S04]  /*18b0*/  UIADD3 UR48, UP0, UPT, URZ, -UR36, URZ ;  /* 0x80000024ff307290 */ /* 0x000fc8000ff1e0ff */
[----:B------:R-:W-:Y:S02]  /*18c0*/  UIADD3.X UR49, UPT, UPT, URZ, ~UR37, URZ, UP0, !UPT ;  /* 0x80000025ff317290 */ /* 0x000fe400087fe4ff */
[----:B------:R-:W-:-:S04]  /*18d0*/  ISETP.NE.U32.AND P0, PT, R40, UR48, PT ;  /* 0x0000003028007c0c */ /* 0x000fc8000bf05070 */
[----:B------:R-:W-:-:S04]  /*18e0*/  ISETP.NE.AND.EX P0, PT, R41, UR49, PT, P0 ;  /* 0x0000003129007c0c */ /* 0x000fc8000bf05300 */
[----:B------:R-:W-:-:S05]  /*18f0*/  SEL R33, RZ, 0x1, !P0 ;  /* 0x00000001ff217807 */ /* 0x000fca0004000000 */
[----:B--2---:R2:W-:Y:S04]  /*1900*/  STG.E.U8 desc[UR76][R24.64], R33 ;  /* 0x0000002118007986 */ /* 0x0045e8000c10114c */
.L_x_1295:
[----:B------:R-:W-:Y:S05]  /*1910*/  BSYNC.RECONVERGENT B0 ;  /* 0x0000000000007941 */ /* 0x000fea0003800200 */
.L_x_1294:
        /* <DEDUP_REMOVED lines=26> */
.L_x_1299:
[----:B------:R-:W-:Y:S02]  /*1ac0*/  MOV R39, R35 ;  /* 0x0000002300277202 */ /* 0x000fe40000000f00 */
[----:B------:R-:W-:-:S07]  /*1ad0*/  MOV R40, 0x1af0 ;  /* 0x00001af000287802 */ /* 0x000fce0000000f00 */
[----:B01----:R-:W-:Y:S05]  /*1ae0*/  CALL.REL.NOINC `($__internal_97_$__cuda_sm20_rem_u64) ;  /* 0x0000004800747944 */ /* 0x003fea0003c00000 */
[----:B------:R-:W-:Y:S01]  /*1af0*/  MOV R34, R24 ;  /* 0x0000001800227202 */ /* 0x000fe20000000f00 */
[----:B------:R-:W-:-:S07]  /*1b00*/  IMAD.MOV.U32 R35, RZ, RZ, R25 ;  /* 0x000000ffff237224 */ /* 0x000fce00078e0019 */
.L_x_1300:
[----:B------:R-:W1:Y:S01]  /*1b10*/  LDC.64 R24, c[0x0][0x540] ;  /* 0x00015000ff187b82 */ /* 0x000e620000000a00 */
[----:B------:R-:W-:-:S04]  /*1b20*/  UIADD3 UR48, UP0, UPT, URZ, -UR36, URZ ;  /* 0x80000024ff307290 */ /* 0x000fc8000ff1e0ff */
[----:B------:R-:W-:Y:S02]  /*1b30*/  UIADD3.X UR49, UPT, UPT, URZ, ~UR37, URZ, UP0, !UPT ;  /* 0x80000025ff317290 */ /* 0x000fe400087fe4ff */
[----:B------:R-:W-:-:S04]  /*1b40*/  ISETP.NE.U32.AND P0, PT, R34, UR48, PT ;  /* 0x0000003022007c0c */ /* 0x000fc8000bf05070 */
[----:B------:R-:W-:-:S04]  /*1b50*/  ISETP.NE.AND.EX P0, PT, R35, UR49, PT, P0 ;  /* 0x0000003123007c0c */ /* 0x000fc8000bf05300 */
[----:B------:R-:W-:-:S05]  /*1b60*/  SEL R33, RZ, 0x1, !P0 ;  /* 0x00000001ff217807 */ /* 0x000fca0004000000 */
[----:B-1----:R2:W-:Y:S01]  /*1b70*/  STG.E.U8 desc[UR76][R24.64], R33 ;  /* 0x0000002118007986 */ /* 0x0025e2000c10114c */
[----:B------:R-:W-:Y:S05]  /*1b80*/  BRA `(.L_x_1298) ;  /* 0x0000004000e87947 */ /* 0x000fea0003800000 */
.L_x_1285:
        /* <DEDUP_REMOVED lines=235> */
.L_x_1303:
        /* <DEDUP_REMOVED lines=22> */
.L_x_1304:
[----:B------:R-:W-:-:S07]  /*2ba0*/  MOV R40, 0x2bc0 ;  /* 0x00002bc000287802 */ /* 0x000fce0000000f00 */
[----:B01----:R-:W-:Y:S05]  /*2bb0*/  CALL.REL.NOINC `($__internal_97_$__cuda_sm20_rem_u64) ;  /* 0x0000003800407944 */ /* 0x003fea0003c00000 */
.L_x_1305:
[----:B------:R-:W2:Y:S01]  /*2bc0*/  LDCU.64 UR48, c[0x0][0x540] ;  /* 0x0000a800ff3077ac */ /* 0x000ea20008000a00 */
[----:B------:R-:W-:-:S06]  /*2bd0*/  UIADD3 UR75, UP0, UPT, URZ, -UR36, URZ ;  /* 0x80000024ff4b7290 */ /* 0x000fcc000ff1e0ff */
[----:B------:R-:W-:Y:S01]  /*2be0*/  ISETP.NE.U32.AND P0, PT, R24, UR75, PT ;  /* 0x0000004b18007c0c */ /* 0x000fe2000bf05070 */
[----:B------:R-:W-:-:S06]  /*2bf0*/  UIADD3.X UR75, UPT, UPT, URZ, ~UR37, URZ, UP0, !UPT ;  /* 0x80000025ff4b7290 */ /* 0x000fcc00087fe4ff */
[----:B------:R-:W-:Y:S02]  /*2c00*/  ISETP.NE.AND.EX P0, PT, R25, UR75, PT, P0 ;  /* 0x0000004b19007c0c */ /* 0x000fe4000bf05300 */
[----:B--2---:R-:W-:Y:S02]  /*2c10*/  IADD3 R24, P1, PT, R43, UR48, RZ ;  /* 0x000000302b187c10 */ /* 0x004fe4000ff3e0ff */
[----:B------:R-:W-:-:S03]  /*2c20*/  SEL R39, RZ, 0x1, !P0 ;  /* 0x00000001ff277807 */ /* 0x000fc60004000000 */
[----:B------:R-:W-:-:S05]  /*2c30*/  IMAD.X R25, RZ, RZ, UR49, P1 ;  /* 0x00000031ff197e24 */ /* 0x000fca00088e06ff */
[----:B------:R2:W-:Y:S03]  /*2c40*/  STG.E.U8 desc[UR76][R24.64], R39 ;  /* 0x0000002718007986 */ /* 0x0005e6000c10114c */
.L_x_1302:
[----:B------:R-:W-:Y:S05]  /*2c50*/  BSYNC.RECONVERGENT B0 ;  /* 0x0000000000007941 */ /* 0x000fea0003800200 */
.L_x_1301:
        /* <DEDUP_REMOVED lines=236> */
.L_x_1308:
        /* <DEDUP_REMOVED lines=22> */
.L_x_1309:
[----:B------:R-:W-:Y:S01]  /*3c80*/  IMAD.MOV.U32 R39, RZ, RZ, R33 ;  /* 0x000000ffff277224 */ /* 0x000fe200078e0021 */
[----:B------:R-:W-:-:S07]  /*3c90*/  MOV R40, 0x3cb0 ;  /* 0x00003cb000287802 */ /* 0x000fce0000000f00 */
[----:B01----:R-:W-:Y:S05]  /*3ca0*/  CALL.REL.NOINC `($__internal_97_$__cuda_sm20_rem_u64) ;  /* 0x0000002800047944 */ /* 0x003fea0003c00000 */
.L_x_1310:
[----:B------:R-:W2:Y:S01]  /*3cb0*/  LDCU.64 UR48, c[0x0][0x540] ;  /* 0x0000a800ff3077ac */ /* 0x000ea20008000a00 */
[----:B------:R-:W-:-:S06]  /*3cc0*/  UIADD3 UR75, UP0, UPT, URZ, -UR36, URZ ;  /* 0x80000024ff4b7290 */ /* 0x000fcc000ff1e0ff */
[----:B------:R-:W-:Y:S01]  /*3cd0*/  ISETP.NE.U32.AND P0, PT, R24, UR75, PT ;  /* 0x0000004b18007c0c */ /* 0x000fe2000bf05070 */
[----:B------:R-:W-:-:S06]  /*3ce0*/  UIADD3.X UR75, UPT, UPT, URZ, ~UR37, URZ, UP0, !UPT ;  /* 0x80000025ff4b7290 */ /* 0x000fcc00087fe4ff */
[----:B------:R-:W-:Y:S02]  /*3cf0*/  ISETP.NE.AND.EX P0, PT, R25, UR75, PT, P0 ;  /* 0x0000004b19007c0c */ /* 0x000fe4000bf05300 */
[----:B--2---:R-:W-:Y:S02]  /*3d00*/  IADD3 R24, P1, PT, R43, UR48, RZ ;  /* 0x000000302b187c10 */ /* 0x004fe4000ff3e0ff */
[----:B------:R-:W-:Y:S02]  /*3d10*/  SEL R33, RZ, 0x1, !P0 ;  /* 0x00000001ff217807 */ /* 0x000fe40004000000 */
[----:B------:R-:W-:-:S05]  /*3d20*/  IADD3.X R25, PT, PT, RZ, UR49, RZ, P1, !PT ;  /* 0x00000031ff197c10 */ /* 0x000fca0008ffe4ff */
[----:B------:R2:W-:Y:S04]  /*3d30*/  STG.E.U8 desc[UR76][R24.64], R33 ;  /* 0x0000002118007986 */ /* 0x0005e8000c10114c */
.L_x_1307:
[----:B------:R-:W-:Y:S05]  /*3d40*/  BSYNC.RECONVERGENT B0 ;  /* 0x0000000000007941 */ /* 0x000fea0003800200 */
.L_x_1306:
        /* <DEDUP_REMOVED lines=237> */
.L_x_1313:
        /* <DEDUP_REMOVED lines=22> */
.L_x_1314:
[----:B------:R-:W-:Y:S02]  /*4d80*/  MOV R39, R34 ;  /* 0x0000002200277202 */ /* 0x000fe40000000f00 */
[----:B------:R-:W-:-:S07]  /*4d90*/  MOV R40, 0x4db0 ;  /* 0x00004db000287802 */ /* 0x000fce0000000f00 */
[----:B01----:R-:W-:Y:S05]  /*4da0*/  CALL.REL.NOINC `($__internal_97_$__cuda_sm20_rem_u64) ;  /* 0x0000001400c47944 */ /* 0x003fea0003c00000 */
.L_x_1315:
        /* <DEDUP_REMOVED lines=9> */
.L_x_1312:
[----:B------:R-:W-:Y:S05]  /*4e40*/  BSYNC.RECONVERGENT B0 ;  /* 0x0000000000007941 */ /* 0x000fea0003800200 */
.L_x_1311:
        /* <DEDUP_REMOVED lines=236> */
.L_x_1316:
        /* <DEDUP_REMOVED lines=22> */
.L_x_1317:
[----:B------:R-:W-:Y:S02]  /*5e70*/  MOV R39, R35 ;  /* 0x0000002300277202 */ /* 0x000fe40000000f00 */
[----:B------:R-:W-:-:S07]  /*5e80*/  MOV R40, 0x5ea0 ;  /* 0x00005ea000287802 */ /* 0x000fce0000000f00 */
[----:B01----:R-:W-:Y:S05]  /*5e90*/  CALL.REL.NOINC `($__internal_97_$__cuda_sm20_rem_u64) ;  /* 0x0000000400887944 */ /* 0x003fea0003c00000 */
.L_x_1318:
[----:B------:R-:W0:Y:S01]  /*5ea0*/  LDCU.64 UR48, c[0x0][0x540] ;  /* 0x0000a800ff3077ac */ /* 0x000e220008000a00 */
[----:B------:R-:W-:-:S06]  /*5eb0*/  UIADD3 UR75, UP0, UPT, URZ, -UR36, URZ ;  /* 0x80000024ff4b7290 */ /* 0x000fcc000ff1e0ff */
[----:B------:R-:W-:Y:S01]  /*5ec0*/  ISETP.NE.U32.AND P0, PT, R24, UR75, PT ;  /* 0x0000004b18007c0c */ /* 0x000fe2000bf05070 */
[----:B------:R-:W-:-:S06]  /*5ed0*/  UIADD3.X UR75, UPT, UPT, URZ, ~UR37, URZ, UP0, !UPT ;  /* 0x80000025ff4b7290 */ /* 0x000fcc00087fe4ff */
[----:B------:R-:W-:Y:S02]  /*5ee0*/  ISETP.NE.AND.EX P0, PT, R25, UR75, PT, P0 ;  /* 0x0000004b19007c0c */ /* 0x000fe4000bf05300 */
[----:B0-----:R-:W-:Y:S02]  /*5ef0*/  IADD3 R24, P1, PT, R33, UR48, RZ ;  /* 0x0000003021187c10 */ /* 0x001fe4000ff3e0ff */
[----:B------:R-:W-:Y:S02]  /*5f00*/  SEL R33, RZ, 0x1, !P0 ;  /* 0x00000001ff217807 */ /* 0x000fe40004000000 */
[----:B------:R-:W-:-:S05]  /*5f10*/  IADD3.X R25, PT, PT, RZ, UR49, RZ, P1, !PT ;  /* 0x00000031ff197c10 */ /* 0x000fca0008ffe4ff */
[----:B------:R3:W-:Y:S04]  /*5f20*/  STG.E.U8 desc[UR76][R24.64], R33 ;  /* 0x0000002118007986 */ /* 0x0007e8000c10114c */
.L_x_1298:
        /* <DEDUP_REMOVED lines=11> */
        .weak           $__internal_96_$__cuda_sm20_div_s64
        .type           $__internal_96_$__cuda_sm20_div_s64,@function
        .size           $__internal_96_$__cuda_sm20_div_s64,($__internal_97_$__cuda_sm20_rem_u64 - $__internal_96_$__cuda_sm20_div_s64)
$__internal_96_$__cuda_sm20_div_s64:
        /* <DEDUP_REMOVED lines=77> */
[----:B------:R-:W-:Y:S06]  /*64b0*/  RET.REL.NODEC R32 `(_ZN2at6native60_GLOBAL__N__fdc43544_27_DistributionRandomKernel_cu_f88cee4443distribution_elementwise_grid_stride_kernelIjLi4EZZZNS0_9templates4cuda21random_from_to_kernelIPNS_17CUDAGeneratorImplEEEvRNS_18TensorIteratorBaseEmlT_ENKUlvE_clEvENKUlvE6_clEvEUlP24curandStatePhilox4_32_10E0_ZNS1_27distribution_nullary_kernelIbj5uint4S7_SF_ZZZS5_IS7_EvS9_mlSA_ENKSB_clEvENKSC_clEvEUljE_EEvS9_T2_RKT3_T4_EUlijE0_EEvlNS_15PhiloxCudaStateET1_SJ_) ;  /* 0xffffff9820d07950 */ /* 0x000fec0003c3ffff */
        .weak           $__internal_97_$__cuda_sm20_rem_u64
        .type           $__internal_97_$__cuda_sm20_rem_u64,@function
        .size           $__internal_97_$__cuda_sm20_rem_u64,(.L_x_2331 - $__internal_97_$__cuda_sm20_rem_u64)
$__internal_97_$__cuda_sm20_rem_u64:
        /* <DEDUP_REMOVED lines=67> */
[----:B------:R-:W-:Y:S06]  /*68f0*/  RET.REL.NODEC R40 `(_ZN2at6native60_GLOBAL__N__fdc43544_27_DistributionRandomKernel_cu_f88cee4443distribution_elementwise_grid_stride_kernelIjLi4EZZZNS0_9templates4cuda21random_from_to_kernelIPNS_17CUDAGeneratorImplEEEvRNS_18TensorIteratorBaseEmlT_ENKUlvE_clEvENKUlvE6_clEvEUlP24curandStatePhilox4_32_10E0_ZNS1_27distribution_nullary_kernelIbj5uint4S7_SF_ZZZS5_IS7_EvS9_mlSA_ENKSB_clEvENKSC_clEvEUljE_EEvS9_T2_RKT3_T4_EUlijE0_EEvlNS_15PhiloxCudaStateET1_SJ_) ;  /* 0xffffff9428c07950 */ /* 0x000fec0003c3ffff */
.L_x_1320:
        /* <DEDUP_REMOVED lines=16> */
.L_x_2331:


//--------------------- .text._ZN2at6native60_GLOBAL__N__fdc43544_27_DistributionRandomKernel_cu_f88cee4443distribution_elementwise_grid_stride_kernelIjLi4EZZZNS0_9templates4cuda21random_from_to_kernelIPNS_17CUDAGeneratorImplEEEvRNS_18TensorIteratorBaseEmlT_ENKUlvE_clEvENKUlvE6_clEvEUlP24curandStatePhilox4_32_10E0_ZNS1_27distribution_nullary_kernelIbj5uint4S7_SF_ZZZS5_IS7_EvS9_mlSA_ENKSB_clEvENKSC_clEvEUljE_EEvS9_T2_RKT3_T4_EUlijE_EEvlNS_15PhiloxCudaStateET1_SJ_ --------------------------
	.section	.text._ZN2at6native60_GLOBAL__N__fdc43544_27_DistributionRandomKernel_cu_f88cee4443distribution_elementwise_grid_stride_kernelIjLi4EZZZNS0_9templates4cuda21random_from_to_kernelIPNS_17CUDAGeneratorImplEEEvRNS_18TensorIteratorBaseEmlT_ENKUlvE_clEvENKUlvE6_clEvEUlP24curandStatePhilox4_32_10E0_ZNS1_27distribution_nullary_kernelIbj5uint4S7_SF_ZZZS5_IS7_EvS9_mlSA_ENKSB_clEvENKSC_clEvEUljE_EEvS9_T2_RKT3_T4_EUlijE_EEvlNS_15PhiloxCudaStateET1_SJ_,"ax",@progbits
	.align	128
.text._ZN2at6native60_GLOBAL__N__fdc43544_27_DistributionRandomKernel_cu_f88cee4443distribution_elementwise_grid_stride_kernelIjLi4EZZZNS0_9templates4cuda21random_from_to_kernelIPNS_17CUDAGeneratorImplEEEvRNS_18TensorIteratorBaseEmlT_ENKUlvE_clEvENKUlvE6_clEvEUlP24curandStatePhilox4_32_10E0_ZNS1_27distribution_nullary_kernelIbj5uint4S7_SF_ZZZS5_IS7_EvS9_mlSA_ENKSB_clEvENKSC_clEvEUljE_EEvS9_T2_RKT3_T4_EUlijE_EEvlNS_15PhiloxCudaStateET1_SJ_:
        .type           _ZN2at6native60_GLOBAL__N__fdc43544_27_DistributionRandomKernel_cu_f88cee4443distribution_elementwise_grid_stride_kernelIjLi4EZZZNS0_9templates4cuda21random_from_to_kernelIPNS_17CUDAGeneratorImplEEEvRNS_18TensorIteratorBaseEmlT_ENKUlvE_clEvENKUlvE6_clEvEUlP24curandStatePhilox4_32_10E0_ZNS1_27distribution_nullary_kernelIbj5uint4S7_SF_ZZZS5_IS7_EvS9_mlSA_ENKSB_clEvENKSC_clEvEUljE_EEvS9_T2_RKT3_T4_EUlijE_EEvlNS_15PhiloxCudaStateET1_SJ_,@function
        .size           _ZN2at6native60_GLOBAL__N__fdc43544_27_DistributionRandomKernel_cu_f88cee4443distribution_elementwise_grid_stride_kernelIjLi4EZZZNS0_9templates4cuda21random_from_to_kernelIPNS_17CUDAGeneratorImplEEEvRNS_18TensorIteratorBaseEmlT_ENKUlvE_clEvENKUlvE6_clEvEUlP24curandStatePhilox4_32_10E0_ZNS1_27distribution_nullary_kernelIbj5uint4S7_SF_ZZZS5_IS7_EvS9_mlSA_ENKSB_clEvENKSC_clEvEUljE_EEvS9_T2_RKT3_T4_EUlijE_EEvlNS_15PhiloxCudaStateET1_SJ_,(.L_x_2334 - _ZN2at6native60_GLOBAL__N__fdc43544_27_DistributionRandomKernel_cu_f88cee4443distribution_elementwise_grid_stride_kernelIjLi4EZZZNS0_9templates4cuda21random_from_to_kernelIPNS_17CUDAGeneratorImplEEEvRNS_18TensorIteratorBaseEmlT_ENKUlvE_clEvENKUlvE6_clEvEUlP24curandStatePhilox4_32_10E0_ZNS1_27distribution_nullary_kernelIbj5uint4S7_SF_ZZZS5_IS7_EvS9_mlSA_ENKSB_clEvENKSC_clEvEUljE_EEvS9_T2_RKT3_T4_EUlijE_EEvlNS_15PhiloxCudaStateET1_SJ_)
        .other          _ZN2at6native60_GLOBAL__N__fdc43544_27_DistributionRandomKernel_cu_f88cee4443distribution_elementwise_grid_stride_kernelIjLi4EZZZNS0_9templates4cuda21random_from_to_kernelIPNS_17CUDAGeneratorImplEEEvRNS_18TensorIteratorBaseEmlT_ENKUlvE_clEvENKUlvE6_clEvEUlP24curandStatePhilox4_32_10E0_ZNS1_27distribution_nullary_kernelIbj5uint4S7_SF_ZZZS5_IS7_EvS9_mlSA_ENKSB_clEvENKSC_clEvEUljE_EEvS9_T2_RKT3_T4_EUlijE_EEvlNS_15PhiloxCudaStateET1_SJ_,@"STO_CUDA_ENTRY STV_DEFAULT"
_ZN2at6native60_GLOBAL__N__fdc43544_27_DistributionRandomKernel_cu_f88cee4443distribution_elementwise_grid_stride_kernelIjLi4EZZZNS0_9templates4cuda21random_from_to_kernelIPNS_17CUDAGeneratorImplEEEvRNS_18TensorIteratorBaseEmlT_ENKUlvE_clEvENKUlvE6_clEvEUlP24curandStatePhilox4_32_10E0_ZNS1_27distribution_nullary_kernelIbj5uint4S7_SF_ZZZS5_IS7_EvS9_mlSA_ENKSB_clEvENKSC_clEvEUljE_EEvS9_T2_RKT3_T4_EUlijE_EEvlNS_15PhiloxCudaStateET1_SJ_:
        /* <DEDUP_REMOVED lines=114> */
.L_x_1321:
[----:B------:R-:W-:-:S07]  /*0720*/  MOV R10, 0x740 ;  /* 0x00000740000a7802 */ /* 0x000fce0000000f00 */
[----:B------:R-:W-:Y:S05]  /*0730*/  CALL.REL.NOINC `($__internal_98_$__cuda_sm20_div_s64) ;  /* 0x00000010003c7944 */ /* 0x000fea0003c00000 */
.L_x_1322:
        /* <DEDUP_REMOVED lines=19> */
.L_x_1342:
[----:B------:R-:W-:Y:S01]  /*0870*/  VIADD R42, R42, 0x1 ;  /* 0x000000012a2a7836 */ /* 0x000fe20000000000 */
[----:B------:R-:W-:Y:S03]  /*0880*/  BSSY.RECONVERGENT B0, `(.L_x_1323) ;  /* 0x000000c000007945 */ /* 0x000fe60003800200 */
[C---:B0-----:R-:W-:Y:S01]  /*0890*/  IMAD.WIDE.U32 R4, R42.reuse, -0x2daee0ad, RZ ;  /* 0xd2511f532a047825 */ /* 0x041fe200078e00ff */
[----:B------:R-:W-:-:S13]  /*08a0*/  ISETP.NE.AND P0, PT, R42, RZ, PT ;  /* 0x000000ff2a00720c */ /* 0x000fda0003f05270 */
[----:B-1-3--:R-:W-:Y:S05]  /*08b0*/  @P0 BRA `(.L_x_1324) ;  /* 0x0000000000200947 */ /* 0x00afea0003800000 */
        /* <DEDUP_REMOVED lines=8> */
.L_x_1324:
[----:B01234-:R-:W-:Y:S05]  /*0940*/  BSYNC.RECONVERGENT B0 ;  /* 0x0000000000007941 */ /* 0x01ffea0003800200 */
.L_x_1323:
        /* <DEDUP_REMOVED lines=51> */
.L_x_1325:
        /* <DEDUP_REMOVED lines=9> */
.L_x_1326:
        /* <DEDUP_REMOVED lines=29> */
.L_x_1329:
[----:B------:R-:W-:-:S07]  /*0ee0*/  MOV R44, 0xf00 ;  /* 0x00000f00002c7802 */ /* 0x000fce0000000f00 */
[----:B01----:R-:W-:Y:S05]  /*0ef0*/  CALL.REL.NOINC `($__internal_99_$__cuda_sm20_rem_u64) ;  /* 0x0000000c00887944 */ /* 0x003fea0003c00000 */
[----:B------:R-:W-:-:S07]  /*0f00*/  IMAD.MOV.U32 R44, RZ, RZ, R0 ;  /* 0x000000ffff2c7224 */ /* 0x000fce00078e0000 */
.L_x_1330:
[----:B------:R-:W-:Y:S01]  /*0f10*/  UIADD3 UR4, UP0, UPT, URZ, -UR10, URZ ;  /* 0x8000000aff047290 */ /* 0x000fe2000ff1e0ff */
[----:B------:R-:W-:-:S03]  /*0f20*/  IMAD R0, R17, UR12, RZ ;  /* 0x0000000c11007c24 */ /* 0x000fc6000f8e02ff */
[----:B------:R-:W-:Y:S02]  /*0f30*/  UIADD3.X UR5, UPT, UPT, URZ, ~UR11, URZ, UP0, !UPT ;  /* 0x8000000bff057290 */ /* 0x000fe400087fe4ff */
[----:B------:R-:W-:Y:S02]  /*0f40*/  ISETP.NE.U32.AND P0, PT, R44, UR4, PT ;  /* 0x000000042c007c0c */ /* 0x000fe4000bf05070 */
[C---:B------:R-:W-:Y:S02]  /*0f50*/  IADD3 R44, P1, PT, R0.reuse, UR14, RZ ;  /* 0x0000000e002c7c10 */ /* 0x040fe4000ff3e0ff */
[----:B------:R-:W-:Y:S02]  /*0f60*/  ISETP.NE.AND.EX P0, PT, R45, UR5, PT, P0 ;  /* 0x000000052d007c0c */ /* 0x000fe4000bf05300 */
[----:B------:R-:W-:Y:S02]  /*0f70*/  LEA.HI.X.SX32 R45, R0, UR15, 0x1, P1 ;  /* 0x0000000f002d7c11 */ /* 0x000fe400088f0eff */
[----:B------:R-:W-:-:S05]  /*0f80*/  SEL R47, RZ, 0x1, !P0 ;  /* 0x00000001ff2f7807 */ /* 0x000fca0004000000 */
[----:B------:R2:W-:Y:S04]  /*0f90*/  STG.E.U8 desc[UR6][R44.64], R47 ;  /* 0x0000002f2c007986 */ /* 0x0005e8000c101106 */
.L_x_1328:
[----:B------:R-:W-:Y:S05]  /*0fa0*/  BSYNC.RECONVERGENT B0 ;  /* 0x0000000000007941 */ /* 0x000fea0003800200 */
.L_x_1327:
        /* <DEDUP_REMOVED lines=11> */
[----:B--2---:R-:W-:Y:S01]  /*1060*/  HFMA2 R44, -RZ, RZ, 0, 0 ;  /* 0x00000000ff2c7431 */ /* 0x004fe200000001ff */
[----:B------:R-:W-:-:S06]  /*1070*/  ISETP.NE.U32.AND P1, PT, RZ, UR9, PT ;  /* 0x00000009ff007c0c */ /* 0x000fcc000bf25070 */
[----:B---3--:R-:W2:Y:S02]  /*1080*/  MUFU.RCP R46, R46 ;  /* 0x0000002e002e7308 */ /* 0x008ea40000001000 */
        /* <DEDUP_REMOVED lines=15> */
.L_x_1333:
[----:B------:R-:W-:Y:S01]  /*1180*/  IMAD.MOV.U32 R0, RZ, RZ, R49 ;  /* 0x000000ffff007224 */ /* 0x000fe200078e0031 */
[----:B--2---:R-:W-:-:S07]  /*1190*/  MOV R44, 0x11b0 ;  /* 0x000011b0002c7802 */ /* 0x004fce0000000f00 */
[----:B01----:R-:W-:Y:S05]  /*11a0*/  CALL.REL.NOINC `($__internal_99_$__cuda_sm20_rem_u64) ;  /* 0x0000000800dc7944 */ /* 0x003fea0003c00000 */
[----:B------:R-:W-:-:S07]  /*11b0*/  MOV R44, R0 ;  /* 0x00000000002c7202 */ /* 0x000fce0000000f00 */
.L_x_1334:
[----:B------:R-:W-:Y:S01]  /*11c0*/  UIADD3 UR4, UP0, UPT, URZ, -UR10, URZ ;  /* 0x8000000aff047290 */ /* 0x000fe2000ff1e0ff */
[----:B------:R-:W-:-:S03]  /*11d0*/  IADD3 R50, P1, PT, R50, UR14, RZ ;  /* 0x0000000e32327c10 */ /* 0x000fc6000ff3e0ff */
[----:B------:R-:W-:Y:S01]  /*11e0*/  UIADD3.X UR5, UPT, UPT, URZ, ~UR11, URZ, UP0, !UPT ;  /* 0x8000000bff057290 */ /* 0x000fe200087fe4ff */
[----:B------:R-:W-:Y:S02]  /*11f0*/  IADD3.X R51, PT, PT, R51, UR15, RZ, P1, !PT ;  /* 0x0000000f33337c10 */ /* 0x000fe40008ffe4ff */
[----:B------:R-:W-:-:S04]  /*1200*/  ISETP.NE.U32.AND P0, PT, R44, UR4, PT ;  /* 0x000000042c007c0c */ /* 0x000fc8000bf05070 */
[----:B------:R-:W-:-:S04]  /*1210*/  ISETP.NE.AND.EX P0, PT, R45, UR5, PT, P0 ;  /* 0x000000052d007c0c */ /* 0x000fc8000bf05300 */
[----:B------:R-:W-:-:S05]  /*1220*/  SEL R45, RZ, 0x1, !P0 ;  /* 0x00000001ff2d7807 */ /* 0x000fca0004000000 */
[----:B------:R3:W-:Y:S04]  /*1230*/  STG.E.U8 desc[UR6][R50.64], R45 ;  /* 0x0000002d32007986 */ /* 0x0007e8000c101106 */
.L_x_1332:
[----:B------:R-:W-:Y:S05]  /*1240*/  BSYNC.RECONVERGENT B0 ;  /* 0x0000000000007941 */ /* 0x000fea0003800200 */
.L_x_1331:
        /* <DEDUP_REMOVED lines=10> */
[----:B------:R-:W3:Y:S01]  /*12f0*/  I2F.U32.RP R46, UR9 ;  /* 0x00000009002e7d06 */ /* 0x000ee20008209000 */
[----:B--2---:R-:W-:Y:S01]  /*1300*/  IMAD.MOV.U32 R44, RZ, RZ, RZ ;  /* 0x000000ffff2c7224 */ /* 0x004fe200078e00ff */
[----:B------:R-:W-:-:S06]  /*1310*/  ISETP.NE.U32.AND P1, PT, RZ, UR9, PT ;  /* 0x00000009ff007c0c */ /* 0x000fcc000bf25070 */
[----:B---3--:R-:W2:Y:S02]  /*1320*/  MUFU.RCP R46, R46 ;  /* 0x0000002e002e7308 */ /* 0x008ea40000001000 */
        /* <DEDUP_REMOVED lines=15> */
.L_x_1337:
[----:B------:R-:W-:Y:S02]  /*1420*/  MOV R0, R6 ;  /* 0x0000000600007202 */ /* 0x000fe40000000f00 */
[----:B--2---:R-:W-:-:S07]  /*1430*/  MOV R44, 0x1450 ;  /* 0x00001450002c7802 */ /* 0x004fce0000000f00 */
[----:B01----:R-:W-:Y:S05]  /*1440*/  CALL.REL.NOINC `($__internal_99_$__cuda_sm20_rem_u64) ;  /* 0x0000000800347944 */ /* 0x003fea0003c00000 */
[----:B------:R-:W-:-:S07]  /*1450*/  IMAD.MOV.U32 R44, RZ, RZ, R0 ;  /* 0x000000ffff2c7224 */ /* 0x000fce00078e0000 */
.L_x_1338:
[----:B------:R-:W-:-:S04]  /*1460*/  UIADD3 UR4, UP0, UPT, URZ, -UR10, URZ ;  /* 0x8000000aff047290 */ /* 0x000fc8000ff1e0ff */
[----:B------:R-:W-:Y:S02]  /*1470*/  UIADD3.X UR5, UPT, UPT, URZ, ~UR11, URZ, UP0, !UPT ;  /* 0x8000000bff057290 */ /* 0x000fe400087fe4ff */
[----:B------:R-:W-:Y:S02]  /*1480*/  ISETP.NE.U32.AND P0, PT, R44, UR4, PT ;  /* 0x000000042c007c0c */ /* 0x000fe4000bf05070 */
[----:B------:R-:W-:Y:S02]  /*1490*/  IADD3 R44, P1, PT, R49, UR14, RZ ;  /* 0x0000000e312c7c10 */ /* 0x000fe4000ff3e0ff */
[----:B------:R-:W-:Y:S02]  /*14a0*/  ISETP.NE.AND.EX P0, PT, R45, UR5, PT, P0 ;  /* 0x000000052d007c0c */ /* 0x000fe4000bf05300 */
[----:B------:R-:W-:Y:S02]  /*14b0*/  IADD3.X R45, PT, PT, R50, UR15, RZ, P1, !PT ;  /* 0x0000000f322d7c10 */ /* 0x000fe40008ffe4ff */
[----:B------:R-:W-:-:S05]  /*14c0*/  SEL R47, RZ, 0x1, !P0 ;  /* 0x00000001ff2f7807 */ /* 0x000fca0004000000 */
[----:B------:R4:W-:Y:S04]  /*14d0*/  STG.E.U8 desc[UR6][R44.64], R47 ;  /* 0x0000002f2c007986 */ /* 0x0009e8000c101106 */
.L_x_1336:
[----:B------:R-:W-:Y:S05]  /*14e0*/  BSYNC.RECONVERGENT B0 ;  /* 0x0000000000007941 */ /* 0x000fea0003800200 */
.L_x_1335:
        /* <DEDUP_REMOVED lines=29> */
.L_x_1340:
[----:B------:R-:W-:Y:S01]  /*16c0*/  IMAD.MOV.U32 R0, RZ, RZ, R5 ;  /* 0x000000ffff007224 */ /* 0x000fe200078e0005 */
[----:B--2-4-:R-:W-:-:S07]  /*16d0*/  MOV R44, 0x16f0 ;  /* 0x000016f0002c7802 */ /* 0x014fce0000000f00 */
[----:B01-3--:R-:W-:Y:S05]  /*16e0*/  CALL.REL.NOINC `($__internal_99_$__cuda_sm20_rem_u64) ;  /* 0x00000004008c7944 */ /* 0x00bfea0003c00000 */
[----:B------:R-:W-:-:S07]  /*16f0*/  IMAD.MOV.U32 R44, RZ, RZ, R0 ;  /* 0x000000ffff2c7224 */ /* 0x000fce00078e0000 */
.L_x_1341:
        /* <DEDUP_REMOVED lines=8> */
.L_x_1339:
        /* <DEDUP_REMOVED lines=11> */
        .weak           $__internal_98_$__cuda_sm20_div_s64
        .type           $__internal_98_$__cuda_sm20_div_s64,@function
        .size           $__internal_98_$__cuda_sm20_div_s64,($__internal_99_$__cuda_sm20_rem_u64 - $__internal_98_$__cuda_sm20_div_s64)
$__internal_98_$__cuda_sm20_div_s64:
        /* <DEDUP_REMOVED lines=78> */
[----:B------:R-:W-:Y:S06]  /*1d10*/  RET.REL.NODEC R2 `(_ZN2at6native60_GLOBAL__N__fdc43544_27_DistributionRandomKernel_cu_f88cee4443distribution_elementwise_grid_stride_kernelIjLi4EZZZNS0_9templates4cuda21random_from_to_kernelIPNS_17CUDAGeneratorImplEEEvRNS_18TensorIteratorBaseEmlT_ENKUlvE_clEvENKUlvE6_clEvEUlP24curandStatePhilox4_32_10E0_ZNS1_27distribution_nullary_kernelIbj5uint4S7_SF_ZZZS5_IS7_EvS9_mlSA_ENKSB_clEvENKSC_clEvEUljE_EEvS9_T2_RKT3_T4_EUlijE_EEvlNS_15PhiloxCudaStateET1_SJ_) ;  /* 0xffffffe002b87950 */ /* 0x000fec0003c3ffff */
        .weak           $__internal_99_$__cuda_sm20_rem_u64
        .type           $__internal_99_$__cuda_sm20_rem_u64,@function
        .size           $__internal_99_$__cuda_sm20_rem_u64,(.L_x_2334 - $__internal_99_$__cuda_sm20_rem_u64)
$__internal_99_$__cuda_sm20_rem_u64:
        /* <DEDUP_REMOVED lines=68> */
[----:B------:R-:W-:Y:S05]  /*2160*/  RET.REL.NODEC R46 `(_ZN2at6native60_GLOBAL__N__fdc43544_27_DistributionRandomKernel_cu_f88cee4443distribution_elementwise_grid_stride_kernelIjLi4EZZZNS0_9templates4cuda21random_from_to_kernelIPNS_17CUDAGeneratorImplEEEvRNS_18TensorIteratorBaseEmlT_ENKUlvE_clEvENKUlvE6_clEvEUlP24curandStatePhilox4_32_10E0_ZNS1_27distribution_nullary_kernelIbj5uint4S7_SF_ZZZS5_IS7_EvS9_mlSA_ENKSB_clEvENKSC_clEvEUljE_EEvS9_T2_RKT3_T4_EUlijE_EEvlNS_15PhiloxCudaStateET1_SJ_) ;  /* 0xffffffdc2ea47950 */ /* 0x000fea0003c3ffff */
.L_x_1343:
        /* <DEDUP_REMOVED lines=9> */
.L_x_2334:


//--------------------- .text._ZN2at6native60_GLOBAL__N__fdc43544_27_DistributionRandomKernel_cu_f88cee4443distribution_elementwise_grid_stride_kernelImLi2EZZZNS0_9templates4cuda21random_from_to_kernelIPNS_17CUDAGeneratorImplEEEvRNS_18TensorIteratorBaseEmlT_ENKUlvE_clEvENKUlvE6_clEvEUlP24curandStatePhilox4_32_10E_ZNS1_27distribution_nullary_kernelIbm10ulonglong2S7_SF_ZZZS5_IS7_EvS9_mlSA_ENKSB_clEvENKSC_clEvEUlmE_EEvS9_T2_RKT3_T4_EUlimE0_EEvlNS_15PhiloxCudaStateET1_SJ_ --------------------------
	.section	.text._ZN2at6native60_GLOBAL__N__fdc43544_27_DistributionRandomKernel_cu_f88cee4443distribution_elementwise_grid_stride_kernelImLi2EZZZNS0_9templates4cuda21random_from_to_kernelIPNS_17CUDAGeneratorImplEEEvRNS_18TensorIteratorBaseEmlT_ENKUlvE_clEvENKUlvE6_clEvEUlP24curandStatePhilox4_32_10E_ZNS1_27distribution_nullary_kernelIbm10ulonglong2S7_SF_ZZZS5_IS7_EvS9_mlSA_ENKSB_clEvENKSC_clEvEUlmE_EEvS9_T2_RKT3_T4_EUlimE0_EEvlNS_15PhiloxCudaStateET1_SJ_,"ax",@progbits
	.align	128
.text._ZN2at6native60_GLOBAL__N__fdc43544_27_DistributionRandomKernel_cu_f88cee4443distribution_elementwise_grid_stride_kernelImLi2EZZZNS0_9templates4cuda21random_from_to_kernelIPNS_17CUDAGeneratorImplEEEvRNS_18TensorIteratorBaseEmlT_ENKUlvE_clEvENKUlvE6_clEvEUlP24curandStatePhilox4_32_10E_ZNS1_27distribution_nullary_kernelIbm10ulonglong2S7_SF_ZZZS5_IS7_EvS9_mlSA_ENKSB_clEvENKSC_clEvEUlmE_EEvS9_T2_RKT3_T4_EUlimE0_EEvlNS_15PhiloxCudaStateET1_SJ_:
        .type           _ZN2at6native60_GLOBAL__N__fdc43544_27_DistributionRandomKernel_cu_f88cee4443distribution_elementwise_grid_stride_kernelImLi2EZZZNS0_9templates4cuda21random_from_to_kernelIPNS_17CUDAGeneratorImplEEEvRNS_18TensorIteratorBaseEmlT_ENKUlvE_clEvENKUlvE6_clEvEUlP24curandStatePhilox4_32_10E_ZNS1_27distribution_nullary_kernelIbm10ulonglong2S7_SF_ZZZS5_IS7_EvS9_mlSA_ENKSB_clEvENKSC_clEvEUlmE_EEvS9_T2_RKT3_T4_EUlimE0_EEvlNS_15PhiloxCudaStateET1_SJ_,@function
        .size           _ZN2at6native60_GLOBAL__N__fdc43544_27_DistributionRandomKernel_cu_f88cee4443distribution_elementwise_grid_stride_kernelImLi2EZZZNS0_9templates4cuda21random_from_to_kernelIPNS_17CUDAGeneratorImplEEEvRNS_18TensorIteratorBaseEmlT_ENKUlvE_clEvENKUlvE6_clEvEUlP24curandStatePhilox4_32_10E_ZNS1_27distribution_nullary_kernelIbm10ulonglong2S7_SF_ZZZS5_IS7_EvS9_mlSA_ENKSB_clEvENKSC_clEvEUlmE_EEvS9_T2_RKT3_T4_EUlimE0_EEvlNS_15PhiloxCudaStateET1_SJ_,(.L_x_2337 - _ZN2at6native60_GLOBAL__N__fdc43544_27_DistributionRandomKernel_cu_f88cee4443distribution_elementwise_grid_stride_kernelImLi2EZZZNS0_9templates4cuda21random_from_to_kernelIPNS_17CUDAGeneratorImplEEEvRNS_18TensorIteratorBaseEmlT_ENKUlvE_clEvENKUlvE6_clEvEUlP24curandStatePhilox4_32_10E_ZNS1_27distribution_nullary_kernelIbm10ulonglong2S7_SF_ZZZS5_IS7_EvS9_mlSA_ENKSB_clEvENKSC_clEvEUlmE_EEvS9_T2_RKT3_T4_EUlimE0_EEvlNS_15PhiloxCudaStateET1_SJ_)
        .other          _ZN2at6native60_GLOBAL__N__fdc43544_27_DistributionRandomKernel_cu_f88cee4443distribution_elementwise_grid_stride_kernelImLi2EZZZNS0_9templates4cuda21random_from_to_kernelIPNS_17CUDAGeneratorImplEEEvRNS_18TensorIteratorBaseEmlT_ENKUlvE_clEvENKUlvE6_clEvEUlP24curandStatePhilox4_32_10E_ZNS1_27distribution_nullary_kernelIbm10ulonglong2S7_SF_ZZZS5_IS7_EvS9_mlSA_ENKSB_clEvENKSC_clEvEUlmE_EEvS9_T2_RKT3_T4_EUlimE0_EEvlNS_15PhiloxCudaStateET1_SJ_,@"STO_CUDA_ENTRY STV_DEFAULT"
_ZN2at6native60_GLOBAL__N__fdc43544_27_DistributionRandomKernel_cu_f88cee4443distribution_elementwise_grid_stride_kernelImLi2EZZZNS0_9templates4cuda21random_from_to_kernelIPNS_17CUDAGeneratorImplEEEvRNS_18TensorIteratorBaseEmlT_ENKUlvE_clEvENKUlvE6_clEvEUlP24curandStatePhilox4_32_10E_ZNS1_27distribution_nullary_kernelIbm10ulonglong2S7_SF_ZZZS5_IS7_EvS9_mlSA_ENKSB_clEvENKSC_clEvEUlmE_EEvS9_T2_RKT3_T4_EUlimE0_EEvlNS_15PhiloxCudaStateET1_SJ_:
        /* <DEDUP_REMOVED lines=111> */
.L_x_1344:
[----:B------:R-:W-:-:S07]  /*06f0*/  MOV R30, 0x710 ;  /* 0x00000710001e7802 */ /* 0x000fce0000000f00 */
[----:B------:R-:W-:Y:S05]  /*0700*/  CALL.REL.NOINC `($__internal_100_$__cuda_sm20_div_s64) ;  /* 0x0000003000807944 */ /* 0x000fea0003c00000 */
[----:B------:R-:W-:Y:S01]  /*0710*/  MOV R30, R28 ;  /* 0x0000001c001e7202 */ /* 0x000fe20000000f00 */
[----:B------:R-:W-:-:S07]  /*0720*/  IMAD.MOV.U32 R31, RZ, RZ, R29 ;  /* 0x000000ffff1f7224 */ /* 0x000fce00078e001d */
.L_x_1345:
        /* <DEDUP_REMOVED lines=79> */
.L_x_1370:
        /* <DEDUP_REMOVED lines=13> */
.L_x_1347:
[----:B0-----:R-:W-:Y:S05]  /*0cf0*/  BSYNC.RECONVERGENT B0 ;  /* 0x0000000000007941 */ /* 0x001fea0003800200 */
.L_x_1346:
        /* <DEDUP_REMOVED lines=55> */
.L_x_1348:
        /* <DEDUP_REMOVED lines=9> */
.L_x_1349:
        /* <DEDUP_REMOVED lines=31> */
.L_x_1354:
[----:B------:R-:W-:-:S07]  /*12f0*/  MOV R46, 0x1310 ;  /* 0x00001310002e7802 */ /* 0x000fce0000000f00 */
[----:B01----:R-:W-:Y:S05]  /*1300*/  CALL.REL.NOINC `($__internal_101_$__cuda_sm20_rem_u64) ;  /* 0x0000002800b47944 */ /* 0x003fea0003c00000 */
.L_x_1355:
[----:B------:R-:W-:Y:S05]  /*1310*/  BSYNC.RECONVERGENT B1 ;  /* 0x0000000000017941 */ /* 0x000fea0003800200 */
.L_x_1353:
[----:B------:R-:W2:Y:S01]  /*1320*/  LDC.64 R28, c[0x0][0x540] ;  /* 0x00015000ff1c7b82 */ /* 0x000ea20000000a00 */
[----:B------:R-:W-:-:S04]  /*1330*/  UIADD3 UR48, UP0, UPT, URZ, -UR36, URZ ;  /* 0x80000024ff307290 */ /* 0x000fc8000ff1e0ff */
[----:B------:R-:W-:Y:S02]  /*1340*/  UIADD3.X UR49, UPT, UPT, URZ, ~UR37, URZ, UP0, !UPT ;  /* 0x80000025ff317290 */ /* 0x000fe400087fe4ff */
[----:B------:R-:W-:-:S04]  /*1350*/  ISETP.NE.U32.AND P0, PT, R30, UR48, PT ;  /* 0x000000301e007c0c */ /* 0x000fc8000bf05070 */
[----:B------:R-:W-:-:S04]  /*1360*/  ISETP.NE.AND.EX P0, PT, R31, UR49, PT, P0 ;  /* 0x000000311f007c0c */ /* 0x000fc8000bf05300 */
[----:B------:R-:W-:-:S05]  /*1370*/  SEL R31, RZ, 0x1, !P0 ;  /* 0x00000001ff1f7807 */ /* 0x000fca0004000000 */
[----:B--2---:R2:W-:Y:S04]  /*1380*/  STG.E.U8 desc[UR76][R28.64], R31 ;  /* 0x0000001f1c007986 */ /* 0x0045e8000c10114c */
.L_x_1352:
[----:B------:R-:W-:Y:S05]  /*1390*/  BSYNC.RECONVERGENT B0 ;  /* 0x0000000000007941 */ /* 0x000fea0003800200 */
.L_x_1351:
[----:B--2---:R-:W-:-:S04]  /*13a0*/  IADD3 R28, P1, PT, R20, R21, RZ ;  /* 0x00000015141c7210 */ /* 0x004fc80007f3e0ff */
[----:B------:R-:W-:Y:S01]  /*13b0*/  ISETP.GE.U32.AND P0, PT, R28, UR34, PT ;  /* 0x000000221c007c0c */ /* 0x000fe2000bf06070 */
[----:B------:R-:W-:-:S05]  /*13c0*/  IMAD.X R28, RZ, RZ, R23, P1 ;  /* 0x000000ffff1c7224 */ /* 0x000fca00008e0617 */
[----:B------:R-:W-:-:S13]  /*13d0*/  ISETP.GE.AND.EX P0, PT, R28, UR35, PT, P0 ;  /* 0x000000231c007c0c */ /* 0x000fda000bf06300 */
[----:B------:R-:W-:Y:S05]  /*13e0*/  @P0 BRA `(.L_x_1356) ;  /* 0x0000002400280947 */ /* 0x000fea0003800000 */
[----:B------:R-:W-:Y:S01]  /*13f0*/  LOP3.LUT R28, R41, UR72, RZ, 0xfc, !PT ;  /* 0x00000048291c7c12 */ /* 0x000fe2000f8efcff */
[----:B------:R-:W-:Y:S03]  /*1400*/  BSSY.RECONVERGENT B0, `(.L_x_1357) ;  /* 0x000001a000007945 */ /* 0x000fe60003800200 */
[----:B------:R-:W-:-:S13]  /*1410*/  ISETP.NE.U32.AND P0, PT, R28, RZ, PT ;  /* 0x000000ff1c00720c */ /* 0x000fda0003f05070 */
[----:B------:R-:W-:Y:S05]  /*1420*/  @P0 BRA `(.L_x_1358) ;  /* 0x00000000004c0947 */ /* 0x000fea0003800000 */
[----:B------:R-:W2:Y:S01]  /*1430*/  I2F.U32.RP R31, UR71 ;  /* 0x00000047001f7d06 */ /* 0x000ea20008209000 */
[----:B------:R-:W-:Y:S01]  /*1440*/  HFMA2 R28, -RZ, RZ, 0, 0 ;  /* 0x00000000ff1c7431 */ /* 0x000fe200000001ff */
[----:B------:R-:W-:-:S06]  /*1450*/  ISETP.NE.U32.AND P1, PT, RZ, UR71, PT ;  /* 0x00000047ff007c0c */ /* 0x000fcc000bf25070 */
[----:B--2---:R-:W2:Y:S02]  /*1460*/  MUFU.RCP R31, R31 ;  /* 0x0000001f001f7308 */ /* 0x004ea40000001000 */
[----:B--2---:R-:W-:Y:S02]  /*1470*/  IADD3 R41, PT, PT, R31, 0xffffffe, RZ ;  /* 0x0ffffffe1f297810 */ /* 0x004fe40007ffe0ff */
[----:B------:R-:W-:-:S04]  /*1480*/  MOV R31, RZ ;  /* 0x000000ff001f7202 */ /* 0x000fc80000000f00 */
[----:B------:R-:W0:Y:S02]  /*1490*/  F2I.FTZ.U32.TRUNC.NTZ R29, R41 ;  /* 0x00000029001d7305 */ /* 0x000e24000021f000 */
[----:B0-----:R-:W-:-:S04]  /*14a0*/  IMAD.MOV R43, RZ, RZ, -R29 ;  /* 0x000000ffff2b7224 */ /* 0x001fc800078e0a1d */
        /* <DEDUP_REMOVED lines=11> */
.L_x_1358:
[----:B------:R-:W-:Y:S01]  /*1560*/  IMAD.MOV.U32 R44, RZ, RZ, R42 ;  /* 0x000000ffff2c7224 */ /* 0x000fe200078e002a */
[----:B------:R-:W-:Y:S02]  /*1570*/  MOV R48, R41 ;  /* 0x0000002900307202 */ /* 0x000fe40000000f00 */
[----:B------:R-:W-:-:S07]  /*1580*/  MOV R46, 0x15a0 ;  /* 0x000015a0002e7802 */ /* 0x000fce0000000f00 */
[----:B01----:R-:W-:Y:S05]  /*1590*/  CALL.REL.NOINC `($__internal_101_$__cuda_sm20_rem_u64) ;  /* 0x0000002800107944 */ /* 0x003fea0003c00000 */
.L_x_1359:
[----:B------:R-:W-:Y:S05]  /*15a0*/  BSYNC.RECONVERGENT B0 ;  /* 0x0000000000007941 */ /* 0x000fea0003800200 */
.L_x_1357:
[----:B------:R-:W0:Y:S01]  /*15b0*/  LDC.64 R28, c[0x0][0x540] ;  /* 0x00015000ff1c7b82 */ /* 0x000e220000000a00 */
[----:B------:R-:W-:-:S04]  /*15c0*/  UIADD3 UR48, UP0, UPT, URZ, -UR36, URZ ;  /* 0x80000024ff307290 */ /* 0x000fc8000ff1e0ff */
[----:B------:R-:W-:Y:S02]  /*15d0*/  UIADD3.X UR49, UPT, UPT, URZ, ~UR37, URZ, UP0, !UPT ;  /* 0x80000025ff317290 */ /* 0x000fe400087fe4ff */
[----:B------:R-:W-:-:S04]  /*15e0*/  ISETP.NE.U32.AND P0, PT, R30, UR48, PT ;  /* 0x000000301e007c0c */ /* 0x000fc8000bf05070 */
[----:B------:R-:W-:-:S04]  /*15f0*/  ISETP.NE.AND.EX P0, PT, R31, UR49, PT, P0 ;  /* 0x000000311f007c0c */ /* 0x000fc8000bf05300 */
[----:B------:R-:W-:-:S05]  /*1600*/  SEL R31, RZ, 0x1, !P0 ;  /* 0x00000001ff1f7807 */ /* 0x000fca0004000000 */
[----:B0-----:R3:W-:Y:S01]  /*1610*/  STG.E.U8 desc[UR76][R28.64], R31 ;  /* 0x0000001f1c007986 */ /* 0x0017e2000c10114c */
[----:B------:R-:W-:Y:S05]  /*1620*/  BRA `(.L_x_1356) ;  /* 0x0000002000987947 */ /* 0x000fea0003800000 */
.L_x_1350:
        /* <DEDUP_REMOVED lines=229> */
[----:B------:R-:W-:-:S04]  /*2480*/  IMAD.MOV.U32 R29, RZ, RZ, R31 ;  /* 0x000000ffff1d7224 */ /* 0x000fc800078e001f */
[----:B--2---:R-:W-:-:S05]  /*2490*/  IMAD.HI.U32 R28, R31, UR48, R28 ;  /* 0x000000301f1c7c27 */ /* 0x004fca000f8e001c */
[----:B------:R-:W-:-:S04]  /*24a0*/  SHF.R.U32.HI R28, RZ, UR49, R28 ;  /* 0x00000031ff1c7c19 */ /* 0x000fc8000801161c */
[----:B------:R-:W-:-:S05]  /*24b0*/  IADD3 R28, PT, PT, -R28, RZ, RZ ;  /* 0x000000ff1c1c7210 */ /* 0x000fca0007ffe1ff */
[----:B------:R-:W-:-:S04]  /*24c0*/  IMAD R28, R28, UR31, R31 ;  /* 0x0000001f1c1c7c24 */ /* 0x000fc8000f8e021f */
[----:B------:R-:W-:-:S07]  /*24d0*/  IMAD R47, R28, UR32, R47 ;  /* 0x000000201c2f7c24 */ /* 0x000fce000f8e022f */
.L_x_1362:
        /* <DEDUP_REMOVED lines=24> */
.L_x_1364:
[----:B------:R-:W-:-:S07]  /*2660*/  MOV R46, 0x2680 ;  /* 0x00002680002e7802 */ /* 0x000fce0000000f00 */
[----:B01----:R-:W-:Y:S05]  /*2670*/  CALL.REL.NOINC `($__internal_101_$__cuda_sm20_rem_u64) ;  /* 0x0000001400d87944 */ /* 0x003fea0003c00000 */
[----:B------:R-:W-:Y:S02]  /*2680*/  MOV R28, R30 ;  /* 0x0000001e001c7202 */ /* 0x000fe40000000f00 */
[----:B------:R-:W-:-:S07]  /*2690*/  MOV R29, R31 ;  /* 0x0000001f001d7202 */ /* 0x000fce0000000f00 */
.L_x_1365:
[----:B------:R-:W-:Y:S05]  /*26a0*/  BSYNC.RECONVERGENT B1 ;  /* 0x0000000000017941 */ /* 0x000fea0003800200 */
.L_x_1363:
        /* <DEDUP_REMOVED lines=9> */
.L_x_1361:
[----:B------:R-:W-:Y:S05]  /*2740*/  BSYNC.RECONVERGENT B0 ;  /* 0x0000000000007941 */ /* 0x000fea0003800200 */
.L_x_1360:
        /* <DEDUP_REMOVED lines=236> */
.L_x_1366:
        /* <DEDUP_REMOVED lines=24> */
.L_x_1368:
[----:B------:R-:W-:Y:S02]  /*3790*/  MOV R44, R42 ;  /* 0x0000002a002c7202 */ /* 0x000fe40000000f00 */
[----:B------:R-:W-:Y:S02]  /*37a0*/  MOV R48, R41 ;  /* 0x0000002900307202 */ /* 0x000fe40000000f00 */
[----:B------:R-:W-:-:S07]  /*37b0*/  MOV R46, 0x37d0 ;  /* 0x000037d0002e7802 */ /* 0x000fce0000000f00 */
[----:B01----:R-:W-:Y:S05]  /*37c0*/  CALL.REL.NOINC `($__internal_101_$__cuda_sm20_rem_u64) ;  /* 0x0000000400847944 */ /* 0x003fea0003c00000 */
[----:B------:R-:W-:Y:S01]  /*37d0*/  IMAD.MOV.U32 R28, RZ, RZ, R30 ;  /* 0x000000ffff1c7224 */ /* 0x000fe200078e001e */
[----:B------:R-:W-:-:S07]  /*37e0*/  MOV R29, R31 ;  /* 0x0000001f001d7202 */ /* 0x000fce0000000f00 */
.L_x_1369:
[----:B------:R-:W-:Y:S05]  /*37f0*/  BSYNC.RECONVERGENT B0 ;  /* 0x0000000000007941 */ /* 0x000fea0003800200 */
.L_x_1367:
        /* <DEDUP_REMOVED lines=9> */
.L_x_1356:
        /* <DEDUP_REMOVED lines=8> */
        .weak           $__internal_100_$__cuda_sm20_div_s64
        .type           $__internal_100_$__cuda_sm20_div_s64,@function
        .size           $__internal_100_$__cuda_sm20_div_s64,($__internal_101_$__cuda_sm20_rem_u64 - $__internal_100_$__cuda_sm20_div_s64)
$__internal_100_$__cuda_sm20_div_s64:
        /* <DEDUP_REMOVED lines=76> */
[----:B------:R-:W-:Y:S06]  /*3dd0*/  RET.REL.NODEC R30 `(_ZN2at6native60_GLOBAL__N__fdc43544_27_DistributionRandomKernel_cu_f88cee4443distribution_elementwise_grid_stride_kernelImLi2EZZZNS0_9templates4cuda21random_from_to_kernelIPNS_17CUDAGeneratorImplEEEvRNS_18TensorIteratorBaseEmlT_ENKUlvE_clEvENKUlvE6_clEvEUlP24curandStatePhilox4_32_10E_ZNS1_27distribution_nullary_kernelIbm10ulonglong2S7_SF_ZZZS5_IS7_EvS9_mlSA_ENKSB_clEvENKSC_clEvEUlmE_EEvS9_T2_RKT3_T4_EUlimE0_EEvlNS_15PhiloxCudaStateET1_SJ_) ;  /* 0xffffffc01e887950 */ /* 0x000fec0003c3ffff */
        .weak           $__internal_101_$__cuda_sm20_rem_u64
        .type           $__internal_101_$__cuda_sm20_rem_u64,@function
        .size           $__internal_101_$__cuda_sm20_rem_u64,(.L_x_2337 - $__internal_101_$__cuda_sm20_rem_u64)
$__internal_101_$__cuda_sm20_rem_u64:
        /* <DEDUP_REMOVED lines=68> */
[----:B------:R-:W-:Y:S06]  /*4220*/  RET.REL.NODEC R28 `(_ZN2at6native60_GLOBAL__N__fdc43544_27_DistributionRandomKernel_cu_f88cee4443distribution_elementwise_grid_stride_kernelImLi2EZZZNS0_9templates4cuda21random_from_to_kernelIPNS_17CUDAGeneratorImplEEEvRNS_18TensorIteratorBaseEmlT_ENKUlvE_clEvENKUlvE6_clEvEUlP24curandStatePhilox4_32_10E_ZNS1_27distribution_nullary_kernelIbm10ulonglong2S7_SF_ZZZS5_IS7_EvS9_mlSA_ENKSB_clEvENKSC_clEvEUlmE_EEvS9_T2_RKT3_T4_EUlimE0_EEvlNS_15PhiloxCudaStateET1_SJ_) ;  /* 0xffffffbc1c747950 */ /* 0x000fec0003c3ffff */
.L_x_1371:
        /* <DEDUP_REMOVED lines=13> */
.L_x_2337:


//--------------------- .text._ZN2at6native60_GLOBAL__N__fdc43544_27_DistributionRandomKernel_cu_f88cee4443distribution_elementwise_grid_stride_kernelImLi2EZZZNS0_9templates4cuda21random_from_to_kernelIPNS_17CUDAGeneratorImplEEEvRNS_18TensorIteratorBaseEmlT_ENKUlvE_clEvENKUlvE6_clEvEUlP24curandStatePhilox4_32_10E_ZNS1_27distribution_nullary_kernelIbm10ulonglong2S7_SF_ZZZS5_IS7_EvS9_mlSA_ENKSB_clEvENKSC_clEvEUlmE_EEvS9_T2_RKT3_T4_EUlimE_EEvlNS_15PhiloxCudaStateET1_SJ_ --------------------------
	.section	.text._ZN2at6native60_GLOBAL__N__fdc43544_27_DistributionRandomKernel_cu_f88cee4443distribution_elementwise_grid_stride_kernelImLi2EZZZNS0_9templates4cuda21random_from_to_kernelIPNS_17CUDAGeneratorImplEEEvRNS_18TensorIteratorBaseEmlT_ENKUlvE_clEvENKUlvE6_clEvEUlP24curandStatePhilox4_32_10E_ZNS1_27distribution_nullary_kernelIbm10ulonglong2S7_SF_ZZZS5_IS7_EvS9_mlSA_ENKSB_clEvENKSC_clEvEUlmE_EEvS9_T2_RKT3_T4_EUlimE_EEvlNS_15PhiloxCudaStateET1_SJ_,"ax",@progbits
	.align	128
.text._ZN2at6native60_GLOBAL__N__fdc43544_27_DistributionRandomKernel_cu_f88cee4443distribution_elementwise_grid_stride_kernelImLi2EZZZNS0_9templates4cuda21random_from_to_kernelIPNS_17CUDAGeneratorImplEEEvRNS_18TensorIteratorBaseEmlT_ENKUlvE_clEvENKUlvE6_clEvEUlP24curandStatePhilox4_32_10E_ZNS1_27distribution_nullary_kernelIbm10ulonglong2S7_SF_ZZZS5_IS7_EvS9_mlSA_ENKSB_clEvENKSC_clEvEUlmE_EEvS9_T2_RKT3_T4_EUlimE_EEvlNS_15PhiloxCudaStateET1_SJ_:
        .type           _ZN2at6native60_GLOBAL__N__fdc43544_27_DistributionRandomKernel_cu_f88cee4443distribution_elementwise_grid_stride_kernelImLi2EZZZNS0_9templates4cuda21random_from_to_kernelIPNS_17CUDAGeneratorImplEEEvRNS_18TensorIteratorBaseEmlT_ENKUlvE_clEvENKUlvE6_clEvEUlP24curandStatePhilox4_32_10E_ZNS1_27distribution_nullary_kernelIbm10ulonglong2S7_SF_ZZZS5_IS7_EvS9_mlSA_ENKSB_clEvENKSC_clEvEUlmE_EEvS9_T2_RKT3_T4_EUlimE_EEvlNS_15PhiloxCudaStateET1_SJ_,@function
        .size           _ZN2at6native60_GLOBAL__N__fdc43544_27_DistributionRandomKernel_cu_f88cee4443distribution_elementwise_grid_stride_kernelImLi2EZZZNS0_9templates4cuda21random_from_to_kernelIPNS_17CUDAGeneratorImplEEEvRNS_18TensorIteratorBaseEmlT_ENKUlvE_clEvENKUlvE6_clEvEUlP24curandStatePhilox4_32_10E_ZNS1_27distribution_nullary_kernelIbm10ulonglong2S7_SF_ZZZS5_IS7_EvS9_mlSA_ENKSB_clEvENKSC_clEvEUlmE_EEvS9_T2_RKT3_T4_EUlimE_EEvlNS_15PhiloxCudaStateET1_SJ_,(.L_x_2340 - _ZN2at6native60_GLOBAL__N__fdc43544_27_DistributionRandomKernel_cu_f88cee4443distribution_elementwise_grid_stride_kernelImLi2EZZZNS0_9templates4cuda21random_from_to_kernelIPNS_17CUDAGeneratorImplEEEvRNS_18TensorIteratorBaseEmlT_ENKUlvE_clEvENKUlvE6_clEvEUlP24curandStatePhilox4_32_10E_ZNS1_27distribution_nullary_kernelIbm10ulonglong2S7_SF_ZZZS5_IS7_EvS9_mlSA_ENKSB_clEvENKSC_clEvEUlmE_EEvS9_T2_RKT3_T4_EUlimE_EEvlNS_15PhiloxCudaStateET1_SJ_)
        .other          _ZN2at6native60_GLOBAL__N__fdc43544_27_DistributionRandomKernel_cu_f88cee4443distribution_elementwise_grid_stride_kernelImLi2EZZZNS0_9templates4cuda21random_from_to_kernelIPNS_17CUDAGeneratorImplEEEvRNS_18TensorIteratorBaseEmlT_ENKUlvE_clEvENKUlvE6_clEvEUlP24curandStatePhilox4_32_10E_ZNS1_27distribution_nullary_kernelIbm10ulonglong2S7_SF_ZZZS5_IS7_EvS9_mlSA_ENKSB_clEvENKSC_clEvEUlmE_EEvS9_T2_RKT3_T4_EUlimE_EEvlNS_15PhiloxCudaStateET1_SJ_,@"STO_CUDA_ENTRY STV_DEFAULT"
_ZN2at6native60_GLOBAL__N__fdc43544_27_DistributionRandomKernel_cu_f88cee4443distribution_elementwise_grid_stride_kernelImLi2EZZZNS0_9templates4cuda21random_from_to_kernelIPNS_17CUDAGeneratorImplEEEvRNS_18TensorIteratorBaseEmlT_ENKUlvE_clEvENKUlvE6_clEvEUlP24curandStatePhilox4_32_10E_ZNS1_27distribution_nullary_kernelIbm10ulonglong2S7_SF_ZZZS5_IS7_EvS9_mlSA_ENKSB_clEvENKSC_clEvEUlmE_EEvS9_T2_RKT3_T4_EUlimE_EEvlNS_15PhiloxCudaStateET1_SJ_:
        /* <DEDUP_REMOVED lines=113> */
.L_x_1372:
[----:B------:R-:W-:-:S07]  /*0710*/  MOV R38, 0x730 ;  /* 0x0000073000267802 */ /* 0x000fce0000000f00 */
[----:B------:R-:W-:Y:S05]  /*0720*/  CALL.REL.NOINC `($__internal_102_$__cuda_sm20_div_s64) ;  /* 0x0000000c00087944 */ /* 0x000fea0003c00000 */
.L_x_1373:
        /* <DEDUP_REMOVED lines=19> */
.L_x_1387:
        /* <DEDUP_REMOVED lines=13> */
.L_x_1375:
[----:B01234-:R-:W-:Y:S05]  /*0930*/  BSYNC.RECONVERGENT B0 ;  /* 0x0000000000007941 */ /* 0x01ffea0003800200 */
.L_x_1374:
        /* <DEDUP_REMOVED lines=51> */
.L_x_1376:
        /* <DEDUP_REMOVED lines=9> */
.L_x_1377:
        /* <DEDUP_REMOVED lines=30> */
.L_x_1381:
[----:B------:R-:W-:-:S07]  /*0ee0*/  MOV R46, 0xf00 ;  /* 0x00000f00002e7802 */ /* 0x000fce0000000f00 */
[----:B01----:R-:W-:Y:S05]  /*0ef0*/  CALL.REL.NOINC `($__internal_103_$__cuda_sm20_rem_u64) ;  /* 0x00000008004c7944 */ /* 0x003fea0003c00000 */
[----:B------:R-:W-:Y:S01]  /*0f00*/  IMAD.MOV.U32 R28, RZ, RZ, R30 ;  /* 0x000000ffff1c7224 */ /* 0x000fe200078e001e */
[----:B------:R-:W-:-:S07]  /*0f10*/  MOV R29, R31 ;  /* 0x0000001f001d7202 */ /* 0x000fce0000000f00 */
.L_x_1382:
[----:B------:R-:W-:Y:S05]  /*0f20*/  BSYNC.RECONVERGENT B1 ;  /* 0x0000000000017941 */ /* 0x000fea0003800200 */
.L_x_1380:
        /* <DEDUP_REMOVED lines=9> */
.L_x_1379:
[----:B------:R-:W-:Y:S05]  /*0fc0*/  BSYNC.RECONVERGENT B0 ;  /* 0x0000000000007941 */ /* 0x000fea0003800200 */
.L_x_1378:
        /* <DEDUP_REMOVED lines=30> */
.L_x_1385:
[----:B------:R-:W-:Y:S01]  /*11b0*/  MOV R44, R43 ;  /* 0x0000002b002c7202 */ /* 0x000fe20000000f00 */
[----:B------:R-:W-:Y:S01]  /*11c0*/  IMAD.MOV.U32 R50, RZ, RZ, R42 ;  /* 0x000000ffff327224 */ /* 0x000fe200078e002a */
[----:B------:R-:W-:-:S07]  /*11d0*/  MOV R46, 0x11f0 ;  /* 0x000011f0002e7802 */ /* 0x000fce0000000f00 */
[----:B01----:R-:W-:Y:S05]  /*11e0*/  CALL.REL.NOINC `($__internal_103_$__cuda_sm20_rem_u64) ;  /* 0x0000000400907944 */ /* 0x003fea0003c00000 */
[----:B------:R-:W-:Y:S01]  /*11f0*/  IMAD.MOV.U32 R28, RZ, RZ, R30 ;  /* 0x000000ffff1c7224 */ /* 0x000fe200078e001e */
[----:B------:R-:W-:-:S07]  /*1200*/  MOV R29, R31 ;  /* 0x0000001f001d7202 */ /* 0x000fce0000000f00 */
.L_x_1386:
[----:B------:R-:W-:Y:S05]  /*1210*/  BSYNC.RECONVERGENT B0 ;  /* 0x0000000000007941 */ /* 0x000fea0003800200 */
.L_x_1384:
        /* <DEDUP_REMOVED lines=8> */
.L_x_1383:
        /* <DEDUP_REMOVED lines=11> */
        .weak           $__internal_102_$__cuda_sm20_div_s64
        .type           $__internal_102_$__cuda_sm20_div_s64,@function
        .size           $__internal_102_$__cuda_sm20_div_s64,($__internal_103_$__cuda_sm20_rem_u64 - $__internal_102_$__cuda_sm20_div_s64)
$__internal_102_$__cuda_sm20_div_s64:
        /* <DEDUP_REMOVED lines=77> */
[----:B------:R-:W-:Y:S06]  /*1820*/  RET.REL.NODEC R38 `(_ZN2at6native60_GLOBAL__N__fdc43544_27_DistributionRandomKernel_cu_f88cee4443distribution_elementwise_grid_stride_kernelImLi2EZZZNS0_9templates4cuda21random_from_to_kernelIPNS_17CUDAGeneratorImplEEEvRNS_18TensorIteratorBaseEmlT_ENKUlvE_clEvENKUlvE6_clEvEUlP24curandStatePhilox4_32_10E_ZNS1_27distribution_nullary_kernelIbm10ulonglong2S7_SF_ZZZS5_IS7_EvS9_mlSA_ENKSB_clEvENKSC_clEvEUlmE_EEvS9_T2_RKT3_T4_EUlimE_EEvlNS_15PhiloxCudaStateET1_SJ_) ;  /* 0xffffffe426f47950 */ /* 0x000fec0003c3ffff */
        .weak           $__internal_103_$__cuda_sm20_rem_u64
        .type           $__internal_103_$__cuda_sm20_rem_u64,@function
        .size           $__internal_103_$__cuda_sm20_rem_u64,(.L_x_2340 - $__internal_103_$__cuda_sm20_rem_u64)
$__internal_103_$__cuda_sm20_rem_u64:
        /* <DEDUP_REMOVED lines=68> */
[----:B------:R-:W-:Y:S06]  /*1c70*/  RET.REL.NODEC R28 `(_ZN2at6native60_GLOBAL__N__fdc43544_27_DistributionRandomKernel_cu_f88cee4443distribution_elementwise_grid_stride_kernelImLi2EZZZNS0_9templates4cuda21random_from_to_kernelIPNS_17CUDAGeneratorImplEEEvRNS_18TensorIteratorBaseEmlT_ENKUlvE_clEvENKUlvE6_clEvEUlP24curandStatePhilox4_32_10E_ZNS1_27distribution_nullary_kernelIbm10ulonglong2S7_SF_ZZZS5_IS7_EvS9_mlSA_ENKSB_clEvENKSC_clEvEUlmE_EEvS9_T2_RKT3_T4_EUlimE_EEvlNS_15PhiloxCudaStateET1_SJ_) ;  /* 0xffffffe01ce07950 */ /* 0x000fec0003c3ffff */
.L_x_1388:
        /* <DEDUP_REMOVED lines=16> */
.L_x_2340:


//--------------------- .text._ZN2at6native60_GLOBAL__N__fdc43544_27_DistributionRandomKernel_cu_f88cee4443distribution_elementwise_grid_stride_kernelIjLi4EZZZNS0_9templates4cuda21random_from_to_kernelIPNS_17CUDAGeneratorImplEEEvRNS_18TensorIteratorBaseEmlT_ENKUlvE_clEvENKUlvE5_clEvEUlP24curandStatePhilox4_32_10E0_ZNS1_27distribution_nullary_kernelIfj5uint4S7_SF_ZZZS5_IS7_EvS9_mlSA_ENKSB_clEvENKSC_clEvEUljE_EEvS9_T2_RKT3_T4_EUlijE0_EEvlNS_15PhiloxCudaStateET1_SJ_ --------------------------
	.section	.text._ZN2at6native60_GLOBAL__N__fdc43544_27_DistributionRandomKernel_cu_f88cee4443distribution_elementwise_grid_stride_kernelIjLi4EZZZNS0_9templates4cuda21random_from_to_kernelIPNS_17CUDAGeneratorImplEEEvRNS_18TensorIteratorBaseEmlT_ENKUlvE_clEvENKUlvE5_clEvEUlP24curandStatePhilox4_32_10E0_ZNS1_27distribution_nullary_kernelIfj5uint4S7_SF_ZZZS5_IS7_EvS9_mlSA_ENKSB_clEvENKSC_clEvEUljE_EEvS9_T2_RKT3_T4_EUlijE0_EEvlNS_15PhiloxCudaStateET1_SJ_,"ax",@progbits
	.align	128
.text._ZN2at6native60_GLOBAL__N__fdc43544_27_DistributionRandomKernel_cu_f88cee4443distribution_elementwise_grid_stride_kernelIjLi4EZZZNS0_9templates4cuda21random_from_to_kernelIPNS_17CUDAGeneratorImplEEEvRNS_18TensorIteratorBaseEmlT_ENKUlvE_clEvENKUlvE5_clEvEUlP24curandStatePhilox4_32_10E0_ZNS1_27distribution_nullary_kernelIfj5uint4S7_SF_ZZZS5_IS7_EvS9_mlSA_ENKSB_clEvENKSC_clEvEUljE_EEvS9_T2_RKT3_T4_EUlijE0_EEvlNS_15PhiloxCudaStateET1_SJ_:
        .type           _ZN2at6native60_GLOBAL__N__fdc43544_27_DistributionRandomKernel_cu_f88cee4443distribution_elementwise_grid_stride_kernelIjLi4EZZZNS0_9templates4cuda21random_from_to_kernelIPNS_17CUDAGeneratorImplEEEvRNS_18TensorIteratorBaseEmlT_ENKUlvE_clEvENKUlvE5_clEvEUlP24curandStatePhilox4_32_10E0_ZNS1_27distribution_nullary_kernelIfj5uint4S7_SF_ZZZS5_IS7_EvS9_mlSA_ENKSB_clEvENKSC_clEvEUljE_EEvS9_T2_RKT3_T4_EUlijE0_EEvlNS_15PhiloxCudaStateET1_SJ_,@function
        .size           _ZN2at6native60_GLOBAL__N__fdc43544_27_DistributionRandomKernel_cu_f88cee4443distribution_elementwise_grid_stride_kernelIjLi4EZZZNS0_9templates4cuda21random_from_to_kernelIPNS_17CUDAGeneratorImplEEEvRNS_18TensorIteratorBaseEmlT_ENKUlvE_clEvENKUlvE5_clEvEUlP24curandStatePhilox4_32_10E0_ZNS1_27distribution_nullary_kernelIfj5uint4S7_SF_ZZZS5_IS7_EvS9_mlSA_ENKSB_clEvENKSC_clEvEUljE_EEvS9_T2_RKT3_T4_EUlijE0_EEvlNS_15PhiloxCudaStateET1_SJ_,(.L_x_2343 - _ZN2at6native60_GLOBAL__N__fdc43544_27_DistributionRandomKernel_cu_f88cee4443distribution_elementwise_grid_stride_kernelIjLi4EZZZNS0_9templates4cuda21random_from_to_kernelIPNS_17CUDAGeneratorImplEEEvRNS_18TensorIteratorBaseEmlT_ENKUlvE_clEvENKUlvE5_clEvEUlP24curandStatePhilox4_32_10E0_ZNS1_27distribution_nullary_kernelIfj5uint4S7_SF_ZZZS5_IS7_EvS9_mlSA_ENKSB_clEvENKSC_clEvEUljE_EEvS9_T2_RKT3_T4_EUlijE0_EEvlNS_15PhiloxCudaStateET1_SJ_)
        .other          _ZN2at6native60_GLOBAL__N__fdc43544_27_DistributionRandomKernel_cu_f88cee4443distribution_elementwise_grid_stride_kernelIjLi4EZZZNS0_9templates4cuda21random_from_to_kernelIPNS_17CUDAGeneratorImplEEEvRNS_18TensorIteratorBaseEmlT_ENKUlvE_clEvENKUlvE5_clEvEUlP24curandStatePhilox4_32_10E0_ZNS1_27distribution_nullary_kernelIfj5uint4S7_SF_ZZZS5_IS7_EvS9_mlSA_ENKSB_clEvENKSC_clEvEUljE_EEvS9_T2_RKT3_T4_EUlijE0_EEvlNS_15PhiloxCudaStateET1_SJ_,@"STO_CUDA_ENTRY STV_DEFAULT"
_ZN2at6native60_GLOBAL__N__fdc43544_27_DistributionRandomKernel_cu_f88cee4443distribution_elementwise_grid_stride_kernelIjLi4EZZZNS0_9templates4cuda21random_from_to_kernelIPNS_17CUDAGeneratorImplEEEvRNS_18TensorIteratorBaseEmlT_ENKUlvE_clEvENKUlvE5_clEvEUlP24curandStatePhilox4_32_10E0_ZNS1_27distribution_nullary_kernelIfj5uint4S7_SF_ZZZS5_IS7_EvS9_mlSA_ENKSB_clEvENKSC_clEvEUljE_EEvS9_T2_RKT3_T4_EUlijE0_EEvlNS_15PhiloxCudaStateET1_SJ_:
        /* <DEDUP_REMOVED lines=112> */
.L_x_1389:
[----:B------:R-:W-:-:S07]  /*0700*/  MOV R32, 0x720 ;  /* 0x0000072000207802 */ /* 0x000fce0000000f00 */
[----:B------:R-:W-:Y:S05]  /*0710*/  CALL.REL.NOINC `($__internal_104_$__cuda_sm20_div_s64) ;  /* 0x0000005400ec7944 */ /* 0x000fea0003c00000 */
.L_x_1390:
        /* <DEDUP_REMOVED lines=81> */
.L_x_1429:
        /* <DEDUP_REMOVED lines=13> */
.L_x_1392:
[----:B0-----:R-:W-:Y:S05]  /*0d00*/  BSYNC.RECONVERGENT B0 ;  /* 0x0000000000007941 */ /* 0x001fea0003800200 */
.L_x_1391:
        /* <DEDUP_REMOVED lines=62> */
.L_x_1393:
        /* <DEDUP_REMOVED lines=9> */
.L_x_1394:
        /* <DEDUP_REMOVED lines=31> */
.L_x_1398:
[----:B------:R-:W-:-:S07]  /*1370*/  MOV R40, 0x1390 ;  /* 0x0000139000287802 */ /* 0x000fce0000000f00 */
[----:B01----:R-:W-:Y:S05]  /*1380*/  CALL.REL.NOINC `($__internal_105_$__cuda_sm20_rem_u64) ;  /* 0x0000005000087944 */ /* 0x003fea0003c00000 */
.L_x_1399:
[----:B------:R-:W2:Y:S01]  /*1390*/  LDC.64 R40, c[0x0][0x540] ;  /* 0x00015000ff287b82 */ /* 0x000ea20000000a00 */
[----:B------:R-:W-:-:S04]  /*13a0*/  IADD3 R24, P0, PT, R24, UR36, RZ ;  /* 0x0000002418187c10 */ /* 0x000fc8000ff1e0ff */
[----:B------:R-:W-:-:S06]  /*13b0*/  IADD3.X R25, PT, PT, R25, UR37, RZ, P0, !PT ;  /* 0x0000002519197c10 */ /* 0x000fcc00087fe4ff */
[----:B------:R-:W2:Y:S02]  /*13c0*/  I2F.S64 R25, R24 ;  /* 0x0000001800197312 */ /* 0x000ea40000301400 */
[----:B--2---:R2:W-:Y:S02]  /*13d0*/  STG.E desc[UR76][R40.64], R25 ;  /* 0x0000001928007986 */ /* 0x0045e4000c10194c */
.L_x_1397:
[----:B------:R-:W-:Y:S05]  /*13e0*/  BSYNC.RECONVERGENT B0 ;  /* 0x0000000000007941 */ /* 0x000fea0003800200 */
.L_x_1396:
        /* <DEDUP_REMOVED lines=27> */
.L_x_1402:
[----:B------:R-:W-:Y:S01]  /*15a0*/  IMAD.MOV.U32 R39, RZ, RZ, R33 ;  /* 0x000000ffff277224 */ /* 0x000fe200078e0021 */
[----:B--2---:R-:W-:-:S07]  /*15b0*/  MOV R40, 0x15d0 ;  /* 0x000015d000287802 */ /* 0x004fce0000000f00 */
[----:B01----:R-:W-:Y:S05]  /*15c0*/  CALL.REL.NOINC `($__internal_105_$__cuda_sm20_rem_u64) ;  /* 0x0000004c00787944 */ /* 0x003fea0003c00000 */
[----:B------:R-:W-:Y:S02]  /*15d0*/  MOV R40, R24 ;  /* 0x0000001800287202 */ /* 0x000fe40000000f00 */
[----:B------:R-:W-:-:S07]  /*15e0*/  MOV R41, R25 ;  /* 0x0000001900297202 */ /* 0x000fce0000000f00 */
.L_x_1403:
[----:B------:R-:W2:Y:S01]  /*15f0*/  LDC.64 R24, c[0x0][0x540] ;  /* 0x00015000ff187b82 */ /* 0x000ea20000000a00 */
[----:B------:R-:W-:-:S04]  /*1600*/  IADD3 R40, P0, PT, R40, UR36, RZ ;  /* 0x0000002428287c10 */ /* 0x000fc8000ff1e0ff */
[----:B------:R-:W-:-:S06]  /*1610*/  IADD3.X R41, PT, PT, R41, UR37, RZ, P0, !PT ;  /* 0x0000002529297c10 */ /* 0x000fcc00087fe4ff */
[----:B------:R-:W2:Y:S02]  /*1620*/  I2F.S64 R41, R40 ;  /* 0x0000002800297312 */ /* 0x000ea40000301400 */
[----:B--2---:R3:W-:Y:S02]  /*1630*/  STG.E desc[UR76][R24.64], R41 ;  /* 0x0000002918007986 */ /* 0x0047e4000c10194c */
.L_x_1401:
[----:B------:R-:W-:Y:S05]  /*1640*/  BSYNC.RECONVERGENT B0 ;  /* 0x0000000000007941 */ /* 0x000fea0003800200 */
.L_x_1400:
        /* <DEDUP_REMOVED lines=27> */
.L_x_1406:
[----:B------:R-:W-:Y:S02]  /*1800*/  MOV R39, R34 ;  /* 0x0000002200277202 */ /* 0x000fe40000000f00 */
[----:B--2---:R-:W-:-:S07]  /*1810*/  MOV R40, 0x1830 ;  /* 0x0000183000287802 */ /* 0x004fce0000000f00 */
[----:B01----:R-:W-:Y:S05]  /*1820*/  CALL.REL.NOINC `($__internal_105_$__cuda_sm20_rem_u64) ;  /* 0x0000004800e07944 */ /* 0x003fea0003c00000 */
[----:B------:R-:W-:Y:S01]  /*1830*/  IMAD.MOV.U32 R40, RZ, RZ, R24 ;  /* 0x000000ffff287224 */ /* 0x000fe200078e0018 */
[----:B------:R-:W-:-:S07]  /*1840*/  MOV R41, R25 ;  /* 0x0000001900297202 */ /* 0x000fce0000000f00 */
.L_x_1407:
[----:B------:R-:W2:Y:S01]  /*1850*/  LDC.64 R24, c[0x0][0x540] ;  /* 0x00015000ff187b82 */ /* 0x000ea20000000a00 */
[----:B------:R-:W-:-:S04]  /*1860*/  IADD3 R40, P0, PT, R40, UR36, RZ ;  /* 0x0000002428287c10 */ /* 0x000fc8000ff1e0ff */
[----:B------:R-:W-:-:S06]  /*1870*/  IADD3.X R41, PT, PT, R41, UR37, RZ, P0, !PT ;  /* 0x0000002529297c10 */ /* 0x000fcc00087fe4ff */
[----:B------:R-:W2:Y:S02]  /*1880*/  I2F.S64 R41, R40 ;  /* 0x0000002800297312 */ /* 0x000ea40000301400 */
[----:B--2---:R3:W-:Y:S02]  /*1890*/  STG.E desc[UR76][R24.64], R41 ;  /* 0x0000002918007986 */ /* 0x0047e4000c10194c */
.L_x_1405:
[----:B------:R-:W-:Y:S05]  /*18a0*/  BSYNC.RECONVERGENT B0 ;  /* 0x0000000000007941 */ /* 0x000fea0003800200 */
.L_x_1404:
        /* <DEDUP_REMOVED lines=26> */
.L_x_1409:
[----:B------:R-:W-:Y:S02]  /*1a50*/  MOV R39, R35 ;  /* 0x0000002300277202 */ /* 0x000fe40000000f00 */
[----:B--2---:R-:W-:-:S07]  /*1a60*/  MOV R40, 0x1a80 ;  /* 0x00001a8000287802 */ /* 0x004fce0000000f00 */
[----:B01----:R-:W-:Y:S05]  /*1a70*/  CALL.REL.NOINC `($__internal_105_$__cuda_sm20_rem_u64) ;  /* 0x00000048004c7944 */ /* 0x003fea0003c00000 */
[----:B------:R-:W-:Y:S01]  /*1a80*/  MOV R34, R24 ;  /* 0x0000001800227202 */ /* 0x000fe20000000f00 */
[----:B------:R-:W-:-:S07]  /*1a90*/  IMAD.MOV.U32 R35, RZ, RZ, R25 ;  /* 0x000000ffff237224 */ /* 0x000fce00078e0019 */
.L_x_1410:
[----:B------:R-:W1:Y:S01]  /*1aa0*/  LDC.64 R24, c[0x0][0x540] ;  /* 0x00015000ff187b82 */ /* 0x000e620000000a00 */
[----:B------:R-:W-:-:S04]  /*1ab0*/  IADD3 R34, P0, PT, R34, UR36, RZ ;  /* 0x0000002422227c10 */ /* 0x000fc8000ff1e0ff */
[----:B------:R-:W-:-:S06]  /*1ac0*/  IADD3.X R35, PT, PT, R35, UR37, RZ, P0, !PT ;  /* 0x0000002523237c10 */ /* 0x000fcc00087fe4ff */
[----:B------:R-:W1:Y:S02]  /*1ad0*/  I2F.S64 R35, R34 ;  /* 0x0000002200237312 */ /* 0x000e640000301400 */
[----:B-1----:R3:W-:Y:S01]  /*1ae0*/  STG.E desc[UR76][R24.64], R35 ;  /* 0x0000002318007986 */ /* 0x0027e2000c10194c */
[----:B------:R-:W-:Y:S05]  /*1af0*/  BRA `(.L_x_1408) ;  /* 0x0000004000c87947 */ /* 0x000fea0003800000 */
.L_x_1395:
        /* <DEDUP_REMOVED lines=235> */
.L_x_1413:
        /* <DEDUP_REMOVED lines=22> */
.L_x_1414:
[----:B------:R-:W-:-:S07]  /*2b10*/  MOV R40, 0x2b30 ;  /* 0x00002b3000287802 */ /* 0x000fce0000000f00 */
[----:B01----:R-:W-:Y:S05]  /*2b20*/  CALL.REL.NOINC `($__internal_105_$__cuda_sm20_rem_u64) ;  /* 0x0000003800207944 */ /* 0x003fea0003c00000 */
.L_x_1415:
[----:B------:R-:W2:Y:S01]  /*2b30*/  LDCU.64 UR48, c[0x0][0x540] ;  /* 0x0000a800ff3077ac */ /* 0x000ea20008000a00 */
[----:B------:R-:W-:-:S04]  /*2b40*/  IADD3 R24, P0, PT, R24, UR36, RZ ;  /* 0x0000002418187c10 */ /* 0x000fc8000ff1e0ff */
[----:B------:R-:W-:-:S06]  /*2b50*/  IADD3.X R25, PT, PT, R25, UR37, RZ, P0, !PT ;  /* 0x0000002519197c10 */ /* 0x000fcc00087fe4ff */
[----:B------:R-:W3:Y:S01]  /*2b60*/  I2F.S64 R25, R24 ;  /* 0x0000001800197312 */ /* 0x000ee20000301400 */
[----:B--2---:R-:W-:-:S05]  /*2b70*/  IADD3 R40, P1, PT, R43, UR48, RZ ;  /* 0x000000302b287c10 */ /* 0x004fca000ff3e0ff */
[----:B------:R-:W-:-:S05]  /*2b80*/  IMAD.X R41, RZ, RZ, UR49, P1 ;  /* 0x00000031ff297e24 */ /* 0x000fca00088e06ff */
[----:B---3--:R2:W-:Y:S03]  /*2b90*/  STG.E desc[UR76][R40.64], R25 ;  /* 0x0000001928007986 */ /* 0x0085e6000c10194c */
.L_x_1412:
[----:B------:R-:W-:Y:S05]  /*2ba0*/  BSYNC.RECONVERGENT B0 ;  /* 0x0000000000007941 */ /* 0x000fea0003800200 */
.L_x_1411:
        /* <DEDUP_REMOVED lines=236> */
.L_x_1418:
        /* <DEDUP_REMOVED lines=22> */
.L_x_1419:
[----:B------:R-:W-:Y:S01]  /*3bd0*/  IMAD.MOV.U32 R39, RZ, RZ, R33 ;  /* 0x000000ffff277224 */ /* 0x000fe200078e0021 */
[----:B------:R-:W-:-:S07]  /*3be0*/  MOV R40, 0x3c00 ;  /* 0x00003c0000287802 */ /* 0x000fce0000000f00 */
[----:B01----:R-:W-:Y:S05]  /*3bf0*/  CALL.REL.NOINC `($__internal_105_$__cuda_sm20_rem_u64) ;  /* 0x0000002400ec7944 */ /* 0x003fea0003c00000 */
.L_x_1420:
[----:B------:R-:W2:Y:S01]  /*3c00*/  LDCU.64 UR48, c[0x0][0x540] ;  /* 0x0000a800ff3077ac */ /* 0x000ea20008000a00 */
[----:B------:R-:W-:-:S04]  /*3c10*/  IADD3 R24, P0, PT, R24, UR36, RZ ;  /* 0x0000002418187c10 */ /* 0x000fc8000ff1e0ff */
[----:B------:R-:W-:-:S06]  /*3c20*/  IADD3.X R25, PT, PT, R25, UR37, RZ, P0, !PT ;  /* 0x0000002519197c10 */ /* 0x000fcc00087fe4ff */
[----:B------:R-:W3:Y:S01]  /*3c30*/  I2F.S64 R25, R24 ;  /* 0x0000001800197312 */ /* 0x000ee20000301400 */
[----:B--2---:R-:W-:-:S04]  /*3c40*/  IADD3 R40, P1, PT, R43, UR48, RZ ;  /* 0x000000302b287c10 */ /* 0x004fc8000ff3e0ff */
[----:B------:R-:W-:-:S05]  /*3c50*/  IADD3.X R41, PT, PT, RZ, UR49, RZ, P1, !PT ;  /* 0x00000031ff297c10 */ /* 0x000fca0008ffe4ff */
[----:B---3--:R2:W-:Y:S04]  /*3c60*/  STG.E desc[UR76][R40.64], R25 ;  /* 0x0000001928007986 */ /* 0x0085e8000c10194c */
.L_x_1417:
[----:B------:R-:W-:Y:S05]  /*3c70*/  BSYNC.RECONVERGENT B0 ;  /* 0x0000000000007941 */ /* 0x000fea0003800200 */
.L_x_1416:
[----:B------:R-:W-:Y:S01]  /*3c80*/  IADD3 R39, P1, PT, R31, R16, RZ ;  /* 0x000000101f277210 */ /* 0x000fe20007f3e0ff */
[----:B------:R-:W-:Y:S03]  /*3c90*/  BSSY.RECONVERGENT B0, `(.L_x_1421) ;  /* 0x000010c000007945 */ /* 0x000fe60003800200 */
[----:B------:R-:W-:Y:S02]  /*3ca0*/  ISETP.GE.U32.AND P0, PT, R39, UR34, PT ;  /* 0x0000002227007c0c */ /* 0x000fe4000bf06070 */
[----:B------:R-:W-:-:S04]  /*3cb0*/  IADD3.X R24, PT, PT, RZ, R17, RZ, P1, !PT ;  /* 0x00000011ff187210 */ /* 0x000fc80000ffe4ff */
[----:B------:R-:W-:-:S13]  /*3cc0*/  ISETP.GE.AND.EX P0, PT, R24, UR35, PT, P0 ;  /* 0x0000002318007c0c */ /* 0x000fda000bf06300 */
[----:B------:R-:W-:Y:S05]  /*3cd0*/  @P0 BRA `(.L_x_1422) ;  /* 0x00000010001c0947 */ /* 0x000fea0003800000 */
[----:B--2---:R-:W-:Y:S01]  /*3ce0*/  MOV R25, R39 ;  /* 0x0000002700197202 */ /* 0x004fe20000000f00 */
        /* <DEDUP_REMOVED lines=230> */
.L_x_1423:
        /* <DEDUP_REMOVED lines=22> */
.L_x_1424:
[----:B------:R-:W-:Y:S02]  /*4cb0*/  MOV R39, R34 ;  /* 0x0000002200277202 */ /* 0x000fe40000000f00 */
[----:B------:R-:W-:-:S07]  /*4cc0*/  MOV R40, 0x4ce0 ;  /* 0x00004ce000287802 */ /* 0x000fce0000000f00 */
[----:B01----:R-:W-:Y:S05]  /*4cd0*/  CALL.REL.NOINC `($__internal_105_$__cuda_sm20_rem_u64) ;  /* 0x0000001400b47944 */ /* 0x003fea0003c00000 */
.L_x_1425:
[----:B------:R-:W2:Y:S01]  /*4ce0*/  LDCU.64 UR48, c[0x0][0x540] ;  /* 0x0000a800ff3077ac */ /* 0x000ea20008000a00 */
[----:B------:R-:W-:-:S04]  /*4cf0*/  IADD3 R24, P0, PT, R24, UR36, RZ ;  /* 0x0000002418187c10 */ /* 0x000fc8000ff1e0ff */
[----:B------:R-:W-:-:S06]  /*4d00*/  IADD3.X R25, PT, PT, R25, UR37, RZ, P0, !PT ;  /* 0x0000002519197c10 */ /* 0x000fcc00087fe4ff */
[----:B------:R-:W3:Y:S01]  /*4d10*/  I2F.S64 R25, R24 ;  /* 0x0000001800197312 */ /* 0x000ee20000301400 */
[----:B--2---:R-:W-:-:S05]  /*4d20*/  IADD3 R40, P1, PT, R33, UR48, RZ ;  /* 0x0000003021287c10 */ /* 0x004fca000ff3e0ff */
[----:B------:R-:W-:-:S05]  /*4d30*/  IMAD.X R41, RZ, RZ, UR49, P1 ;  /* 0x00000031ff297e24 */ /* 0x000fca00088e06ff */
[----:B---3--:R3:W-:Y:S03]  /*4d40*/  STG.E desc[UR76][R40.64], R25 ;  /* 0x0000001928007986 */ /* 0x0087e6000c10194c */
.L_x_1422:
[----:B------:R-:W-:Y:S05]  /*4d50*/  BSYNC.RECONVERGENT B0 ;  /* 0x0000000000007941 */ /* 0x000fea0003800200 */
.L_x_1421:
[----:B------:R-:W-:-:S04]  /*4d60*/  IADD3 R34, P1, PT, R32, R16, RZ ;  /* 0x0000001020227210 */ /* 0x000fc80007f3e0ff */
[----:B------:R-:W-:Y:S02]  /*4d70*/  ISETP.GE.U32.AND P0, PT, R34, UR34, PT ;  /* 0x0000002222007c0c */ /* 0x000fe4000bf06070 */
[----:B------:R-:W-:-:S04]  /*4d80*/  IADD3.X R24, PT, PT, RZ, R17, RZ, P1, !PT ;  /* 0x00000011ff187210 */ /* 0x000fc80000ffe4ff */
[----:B------:R-:W-:-:S13]  /*4d90*/  ISETP.GE.AND.EX P0, PT, R24, UR35, PT, P0 ;  /* 0x0000002318007c0c */ /* 0x000fda000bf06300 */
[----:B------:R-:W-:Y:S05]  /*4da0*/  @P0 BRA `(.L_x_1408) ;  /* 0x00000010001c0947 */ /* 0x000fea0003800000 */
[----:B------:R-:W-:Y:S02]  /*4db0*/  HFMA2 R24, -RZ, RZ, 0, 0 ;  /* 0x00000000ff187431 */ /* 0x000fe400000001ff */
[----:B--23--:R-:W-:Y:S01]  /*4dc0*/  IMAD.MOV.U32 R25, RZ, RZ, R34 ;  /* 0x000000ffff197224 */ /* 0x00cfe200078e0022 */
        /* <DEDUP_REMOVED lines=229> */
.L_x_1426:
        /* <DEDUP_REMOVED lines=22> */
.L_x_1427:
[----:B------:R-:W-:Y:S02]  /*5d80*/  MOV R39, R35 ;  /* 0x0000002300277202 */ /* 0x000fe40000000f00 */
[----:B------:R-:W-:-:S07]  /*5d90*/  MOV R40, 0x5db0 ;  /* 0x00005db000287802 */ /* 0x000fce0000000f00 */
[----:B01----:R-:W-:Y:S05]  /*5da0*/  CALL.REL.NOINC `($__internal_105_$__cuda_sm20_rem_u64) ;  /* 0x0000000400807944 */ /* 0x003fea0003c00000 */
.L_x_1428:
[----:B------:R-:W0:Y:S01]  /*5db0*/  LDCU.64 UR48, c[0x0][0x540] ;  /* 0x0000a800ff3077ac */ /* 0x000e220008000a00 */
[----:B------:R-:W-:-:S04]  /*5dc0*/  IADD3 R24, P0, PT, R24, UR36, RZ ;  /* 0x0000002418187c10 */ /* 0x000fc8000ff1e0ff */
[----:B------:R-:W-:-:S06]  /*5dd0*/  IADD3.X R25, PT, PT, R25, UR37, RZ, P0, !PT ;  /* 0x0000002519197c10 */ /* 0x000fcc00087fe4ff */
[----:B------:R-:W1:Y:S01]  /*5de0*/  I2F.S64 R25, R24 ;  /* 0x0000001800197312 */ /* 0x000e620000301400 */
[----:B0-----:R-:W-:-:S04]  /*5df0*/  IADD3 R34, P1, PT, R33, UR48, RZ ;  /* 0x0000003021227c10 */ /* 0x001fc8000ff3e0ff */
[----:B------:R-:W-:-:S05]  /*5e00*/  IADD3.X R35, PT, PT, RZ, UR49, RZ, P1, !PT ;  /* 0x00000031ff237c10 */ /* 0x000fca0008ffe4ff */
[----:B-1----:R4:W-:Y:S04]  /*5e10*/  STG.E desc[UR76][R34.64], R25 ;  /* 0x0000001922007986 */ /* 0x0029e8000c10194c */
.L_x_1408:
        /* <DEDUP_REMOVED lines=11> */
        .weak           $__internal_104_$__cuda_sm20_div_s64
        .type           $__internal_104_$__cuda_sm20_div_s64,@function
        .size           $__internal_104_$__cuda_sm20_div_s64,($__internal_105_$__cuda_sm20_rem_u64 - $__internal_104_$__cuda_sm20_div_s64)
$__internal_104_$__cuda_sm20_div_s64:
        /* <DEDUP_REMOVED lines=77> */
[----:B------:R-:W-:Y:S06]  /*63a0*/  RET.REL.NODEC R32 `(_ZN2at6native60_GLOBAL__N__fdc43544_27_DistributionRandomKernel_cu_f88cee4443distribution_elementwise_grid_stride_kernelIjLi4EZZZNS0_9templates4cuda21random_from_to_kernelIPNS_17CUDAGeneratorImplEEEvRNS_18TensorIteratorBaseEmlT_ENKUlvE_clEvENKUlvE5_clEvEUlP24curandStatePhilox4_32_10E0_ZNS1_27distribution_nullary_kernelIfj5uint4S7_SF_ZZZS5_IS7_EvS9_mlSA_ENKSB_clEvENKSC_clEvEUljE_EEvS9_T2_RKT3_T4_EUlijE0_EEvlNS_15PhiloxCudaStateET1_SJ_) ;  /* 0xffffff9c20147950 */ /* 0x000fec0003c3ffff */
        .weak           $__internal_105_$__cuda_sm20_rem_u64
        .type           $__internal_105_$__cuda_sm20_rem_u64,@function
        .size           $__internal_105_$__cuda_sm20_rem_u64,(.L_x_2343 - $__internal_105_$__cuda_sm20_rem_u64)
$__internal_105_$__cuda_sm20_rem_u64:
        /* <DEDUP_REMOVED lines=67> */
[----:B------:R-:W-:Y:S06]  /*67e0*/  RET.REL.NODEC R40 `(_ZN2at6native60_GLOBAL__N__fdc43544_27_DistributionRandomKernel_cu_f88cee4443distribution_elementwise_grid_stride_kernelIjLi4EZZZNS0_9templates4cuda21random_from_to_kernelIPNS_17CUDAGeneratorImplEEEvRNS_18TensorIteratorBaseEmlT_ENKUlvE_clEvENKUlvE5_clEvEUlP24curandStatePhilox4_32_10E0_ZNS1_27distribution_nullary_kernelIfj5uint4S7_SF_ZZZS5_IS7_EvS9_mlSA_ENKSB_clEvENKSC_clEvEUljE_EEvS9_T2_RKT3_T4_EUlijE0_EEvlNS_15PhiloxCudaStateET1_SJ_) ;  /* 0xffffff9828047950 */ /* 0x000fec0003c3ffff */
.L_x_1430:
        /* <DEDUP_REMOVED lines=9> */
.L_x_2343:


//--------------------- .text._ZN2at6native60_GLOBAL__N__fdc43544_27_DistributionRandomKernel_cu_f88cee4443distribution_elementwise_grid_stride_kernelIjLi4EZZZNS0_9templates4cuda21random_from_to_kernelIPNS_17CUDAGeneratorImplEEEvRNS_18TensorIteratorBaseEmlT_ENKUlvE_clEvENKUlvE5_clEvEUlP24curandStatePhilox4_32_10E0_ZNS1_27distribution_nullary_kernelIfj5uint4S7_SF_ZZZS5_IS7_EvS9_mlSA_ENKSB_clEvENKSC_clEvEUljE_EEvS9_T2_RKT3_T4_EUlijE_EEvlNS_15PhiloxCudaStateET1_SJ_ --------------------------
	.section	.text._ZN2at6native60_GLOBAL__N__fdc43544_27_DistributionRandomKernel_cu_f88cee4443distribution_elementwise_grid_stride_kernelIjLi4EZZZNS0_9templates4cuda21random_from_to_kernelIPNS_17CUDAGeneratorImplEEEvRNS_18TensorIteratorBaseEmlT_ENKUlvE_clEvENKUlvE5_clEvEUlP24curandStatePhilox4_32_10E0_ZNS1_27distribution_nullary_kernelIfj5uint4S7_SF_ZZZS5_IS7_EvS9_mlSA_ENKSB_clEvENKSC_clEvEUljE_EEvS9_T2_RKT3_T4_EUlijE_EEvlNS_15PhiloxCudaStateET1_SJ_,"ax",@progbits
	.align	128
.text._ZN2at6native60_GLOBAL__N__fdc43544_27_DistributionRandomKernel_cu_f88cee4443distribution_elementwise_grid_stride_kernelIjLi4EZZZNS0_9templates4cuda21random_from_to_kernelIPNS_17CUDAGeneratorImplEEEvRNS_18TensorIteratorBaseEmlT_ENKUlvE_clEvENKUlvE5_clEvEUlP24curandStatePhilox4_32_10E0_ZNS1_27distribution_nullary_kernelIfj5uint4S7_SF_ZZZS5_IS7_EvS9_mlSA_ENKSB_clEvENKSC_clEvEUljE_EEvS9_T2_RKT3_T4_EUlijE_EEvlNS_15PhiloxCudaStateET1_SJ_:
        .type           _ZN2at6native60_GLOBAL__N__fdc43544_27_DistributionRandomKernel_cu_f88cee4443distribution_elementwise_grid_stride_kernelIjLi4EZZZNS0_9templates4cuda21random_from_to_kernelIPNS_17CUDAGeneratorImplEEEvRNS_18TensorIteratorBaseEmlT_ENKUlvE_clEvENKUlvE5_clEvEUlP24curandStatePhilox4_32_10E0_ZNS1_27distribution_nullary_kernelIfj5uint4S7_SF_ZZZS5_IS7_EvS9_mlSA_ENKSB_clEvENKSC_clEvEUljE_EEvS9_T2_RKT3_T4_EUlijE_EEvlNS_15PhiloxCudaStateET1_SJ_,@function
        .size           _ZN2at6native60_GLOBAL__N__fdc43544_27_DistributionRandomKernel_cu_f88cee4443distribution_elementwise_grid_stride_kernelIjLi4EZZZNS0_9templates4cuda21random_from_to_kernelIPNS_17CUDAGeneratorImplEEEvRNS_18TensorIteratorBaseEmlT_ENKUlvE_clEvENKUlvE5_clEvEUlP24curandStatePhilox4_32_10E0_ZNS1_27distribution_nullary_kernelIfj5uint4S7_SF_ZZZS5_IS7_EvS9_mlSA_ENKSB_clEvENKSC_clEvEUljE_EEvS9_T2_RKT3_T4_EUlijE_EEvlNS_15PhiloxCudaStateET1_SJ_,(.L_x_2346 - _ZN2at6native60_GLOBAL__N__fdc43544_27_DistributionRandomKernel_cu_f88cee4443distribution_elementwise_grid_stride_kernelIjLi4EZZZNS0_9templates4cuda21random_from_to_kernelIPNS_17CUDAGeneratorImplEEEvRNS_18TensorIteratorBaseEmlT_ENKUlvE_clEvENKUlvE5_clEvEUlP24curandStatePhilox4_32_10E0_ZNS1_27distribution_nullary_kernelIfj5uint4S7_SF_ZZZS5_IS7_EvS9_mlSA_ENKSB_clEvENKSC_clEvEUljE_EEvS9_T2_RKT3_T4_EUlijE_EEvlNS_15PhiloxCudaStateET1_SJ_)
        .other          _ZN2at6native60_GLOBAL__N__fdc43544_27_DistributionRandomKernel_cu_f88cee4443distribution_elementwise_grid_stride_kernelIjLi4EZZZNS0_9templates4cuda21random_from_to_kernelIPNS_17CUDAGeneratorImplEEEvRNS_18TensorIteratorBaseEmlT_ENKUlvE_clEvENKUlvE5_clEvEUlP24curandStatePhilox4_32_10E0_ZNS1_27distribution_nullary_kernelIfj5uint4S7_SF_ZZZS5_IS7_EvS9_mlSA_ENKSB_clEvENKSC_clEvEUljE_EEvS9_T2_RKT3_T4_EUlijE_EEvlNS_15PhiloxCudaStateET1_SJ_,@"STO_CUDA_ENTRY STV_DEFAULT"
_ZN2at6native60_GLOBAL__N__fdc43544_27_DistributionRandomKernel_cu_f88cee4443distribution_elementwise_grid_stride_kernelIjLi4EZZZNS0_9templates4cuda21random_from_to_kernelIPNS_17CUDAGeneratorImplEEEvRNS_18TensorIteratorBaseEmlT_ENKUlvE_clEvENKUlvE5_clEvEUlP24curandStatePhilox4_32_10E0_ZNS1_27distribution_nullary_kernelIfj5uint4S7_SF_ZZZS5_IS7_EvS9_mlSA_ENKSB_clEvENKSC_clEvEUljE_EEvS9_T2_RKT3_T4_EUlijE_EEvlNS_15PhiloxCudaStateET1_SJ_:
        /* <DEDUP_REMOVED lines=114> */
.L_x_1431:
[----:B------:R-:W-:-:S07]  /*0720*/  MOV R10, 0x740 ;  /* 0x00000740000a7802 */ /* 0x000fce0000000f00 */
[----:B------:R-:W-:Y:S05]  /*0730*/  CALL.REL.NOINC `($__internal_106_$__cuda_sm20_div_s64) ;  /* 0x00000010001c7944 */ /* 0x000fea0003c00000 */
.L_x_1432:
        /* <DEDUP_REMOVED lines=19> */
.L_x_1452:
[----:B------:R-:W-:Y:S01]  /*0870*/  VIADD R42, R42, 0x1 ;  /* 0x000000012a2a7836 */ /* 0x000fe20000000000 */
[----:B------:R-:W-:Y:S03]  /*0880*/  BSSY.RECONVERGENT B0, `(.L_x_1433) ;  /* 0x000000c000007945 */ /* 0x000fe60003800200 */
[C---:B0-----:R-:W-:Y:S01]  /*0890*/  IMAD.WIDE.U32 R4, R42.reuse, -0x2daee0ad, RZ ;  /* 0xd2511f532a047825 */ /* 0x041fe200078e00ff */
[----:B------:R-:W-:-:S13]  /*08a0*/  ISETP.NE.AND P0, PT, R42, RZ, PT ;  /* 0x000000ff2a00720c */ /* 0x000fda0003f05270 */
[----:B-1-34-:R-:W-:Y:S05]  /*08b0*/  @P0 BRA `(.L_x_1434) ;  /* 0x0000000000200947 */ /* 0x01afea0003800000 */
        /* <DEDUP_REMOVED lines=8> */
.L_x_1434:
[----:B01234-:R-:W-:Y:S05]  /*0940*/  BSYNC.RECONVERGENT B0 ;  /* 0x0000000000007941 */ /* 0x01ffea0003800200 */
.L_x_1433:
        /* <DEDUP_REMOVED lines=51> */
.L_x_1435:
        /* <DEDUP_REMOVED lines=9> */
.L_x_1436:
        /* <DEDUP_REMOVED lines=29> */
.L_x_1439:
[----:B------:R-:W-:-:S07]  /*0ee0*/  MOV R44, 0xf00 ;  /* 0x00000f00002c7802 */ /* 0x000fce0000000f00 */
[----:B01----:R-:W-:Y:S05]  /*0ef0*/  CALL.REL.NOINC `($__internal_107_$__cuda_sm20_rem_u64) ;  /* 0x0000000c00687944 */ /* 0x003fea0003c00000 */
[----:B------:R-:W-:-:S07]  /*0f00*/  IMAD.MOV.U32 R44, RZ, RZ, R0 ;  /* 0x000000ffff2c7224 */ /* 0x000fce00078e0000 */
.L_x_1440:
[----:B------:R-:W-:Y:S01]  /*0f10*/  IMAD R0, R17, UR10, RZ ;  /* 0x0000000a11007c24 */ /* 0x000fe2000f8e02ff */
[----:B------:R-:W-:-:S04]  /*0f20*/  IADD3 R46, P0, PT, R44, UR8, RZ ;  /* 0x000000082c2e7c10 */ /* 0x000fc8000ff1e0ff */
[C---:B------:R-:W-:Y:S02]  /*0f30*/  IADD3 R44, P1, PT, R0.reuse, UR12, RZ ;  /* 0x0000000c002c7c10 */ /* 0x040fe4000ff3e0ff */
[----:B------:R-:W-:Y:S02]  /*0f40*/  IADD3.X R47, PT, PT, R45, UR9, RZ, P0, !PT ;  /* 0x000000092d2f7c10 */ /* 0x000fe400087fe4ff */
[----:B------:R-:W-:-:S04]  /*0f50*/  LEA.HI.X.SX32 R45, R0, UR13, 0x1, P1 ;  /* 0x0000000d002d7c11 */ /* 0x000fc800088f0eff */
[----:B------:R-:W2:Y:S02]  /*0f60*/  I2F.S64 R47, R46 ;  /* 0x0000002e002f7312 */ /* 0x000ea40000301400 */
[----:B--2---:R2:W-:Y:S03]  /*0f70*/  STG.E desc[UR6][R44.64], R47 ;  /* 0x0000002f2c007986 */ /* 0x0045e6000c101906 */
.L_x_1438:
[----:B------:R-:W-:Y:S05]  /*0f80*/  BSYNC.RECONVERGENT B0 ;  /* 0x0000000000007941 */ /* 0x000fea0003800200 */
.L_x_1437:
        /* <DEDUP_REMOVED lines=29> */
.L_x_1443:
[----:B------:R-:W-:Y:S01]  /*1160*/  IMAD.MOV.U32 R0, RZ, RZ, R49 ;  /* 0x000000ffff007224 */ /* 0x000fe200078e0031 */
[----:B--2---:R-:W-:-:S07]  /*1170*/  MOV R44, 0x1190 ;  /* 0x00001190002c7802 */ /* 0x004fce0000000f00 */
[----:B01----:R-:W-:Y:S05]  /*1180*/  CALL.REL.NOINC `($__internal_107_$__cuda_sm20_rem_u64) ;  /* 0x0000000800c47944 */ /* 0x003fea0003c00000 */
[----:B------:R-:W-:-:S07]  /*1190*/  MOV R44, R0 ;  /* 0x00000000002c7202 */ /* 0x000fce0000000f00 */
.L_x_1444:
[----:B------:R-:W-:Y:S02]  /*11a0*/  IADD3 R44, P0, PT, R44, UR8, RZ ;  /* 0x000000082c2c7c10 */ /* 0x000fe4000ff1e0ff */
[----:B------:R-:W-:Y:S02]  /*11b0*/  IADD3 R50, P1, PT, R50, UR12, RZ ;  /* 0x0000000c32327c10 */ /* 0x000fe4000ff3e0ff */
[----:B------:R-:W-:Y:S02]  /*11c0*/  IADD3.X R45, PT, PT, R45, UR9, RZ, P0, !PT ;  /* 0x000000092d2d7c10 */ /* 0x000fe400087fe4ff */
[----:B------:R-:W-:-:S04]  /*11d0*/  IADD3.X R51, PT, PT, R51, UR13, RZ, P1, !PT ;  /* 0x0000000d33337c10 */ /* 0x000fc80008ffe4ff */
[----:B------:R-:W2:Y:S02]  /*11e0*/  I2F.S64 R45, R44 ;  /* 0x0000002c002d7312 */ /* 0x000ea40000301400 */
[----:B--2---:R3:W-:Y:S03]  /*11f0*/  STG.E desc[UR6][R50.64], R45 ;  /* 0x0000002d32007986 */ /* 0x0047e6000c101906 */
.L_x_1442:
[----:B------:R-:W-:Y:S05]  /*1200*/  BSYNC.RECONVERGENT B0 ;  /* 0x0000000000007941 */ /* 0x000fea0003800200 */
.L_x_1441:
        /* <DEDUP_REMOVED lines=29> */
.L_x_1447:
[----:B------:R-:W-:Y:S02]  /*13e0*/  MOV R0, R6 ;  /* 0x0000000600007202 */ /* 0x000fe40000000f00 */
[----:B--2---:R-:W-:-:S07]  /*13f0*/  MOV R44, 0x1410 ;  /* 0x00001410002c7802 */ /* 0x004fce0000000f00 */
[----:B01----:R-:W-:Y:S05]  /*1400*/  CALL.REL.NOINC `($__internal_107_$__cuda_sm20_rem_u64) ;  /* 0x0000000800247944 */ /* 0x003fea0003c00000 */
[----:B------:R-:W-:-:S07]  /*1410*/  IMAD.MOV.U32 R44, RZ, RZ, R0 ;  /* 0x000000ffff2c7224 */ /* 0x000fce00078e0000 */
.L_x_1448:
[----:B------:R-:W-:Y:S02]  /*1420*/  IADD3 R44, P0, PT, R44, UR8, RZ ;  /* 0x000000082c2c7c10 */ /* 0x000fe4000ff1e0ff */
[----:B------:R-:W-:Y:S02]  /*1430*/  IADD3 R46, P1, PT, R49, UR12, RZ ;  /* 0x0000000c312e7c10 */ /* 0x000fe4000ff3e0ff */
[----:B------:R-:W-:Y:S02]  /*1440*/  IADD3.X R45, PT, PT, R45, UR9, RZ, P0, !PT ;  /* 0x000000092d2d7c10 */ /* 0x000fe400087fe4ff */
[----:B------:R-:W-:-:S04]  /*1450*/  IADD3.X R47, PT, PT, R50, UR13, RZ, P1, !PT ;  /* 0x0000000d322f7c10 */ /* 0x000fc80008ffe4ff */
[----:B------:R-:W2:Y:S02]  /*1460*/  I2F.S64 R45, R44 ;  /* 0x0000002c002d7312 */ /* 0x000ea40000301400 */
[----:B--2---:R4:W-:Y:S03]  /*1470*/  STG.E desc[UR6][R46.64], R45 ;  /* 0x0000002d2e007986 */ /* 0x0049e6000c101906 */
.L_x_1446:
[----:B------:R-:W-:Y:S05]  /*1480*/  BSYNC.RECONVERGENT B0 ;  /* 0x0000000000007941 */ /* 0x000fea0003800200 */
.L_x_1445:
        /* <DEDUP_REMOVED lines=29> */
.L_x_1450:
[----:B------:R-:W-:Y:S01]  /*1660*/  IMAD.MOV.U32 R0, RZ, RZ, R5 ;  /* 0x000000ffff007224 */ /* 0x000fe200078e0005 */
[----:B--2---:R-:W-:-:S07]  /*1670*/  MOV R44, 0x1690 ;  /* 0x00001690002c7802 */ /* 0x004fce0000000f00 */
[----:B01-34-:R-:W-:Y:S05]  /*1680*/  CALL.REL.NOINC `($__internal_107_$__cuda_sm20_rem_u64) ;  /* 0x0000000400847944 */ /* 0x01bfea0003c00000 */
[----:B------:R-:W-:-:S07]  /*1690*/  IMAD.MOV.U32 R44, RZ, RZ, R0 ;  /* 0x000000ffff2c7224 */ /* 0x000fce00078e0000 */
.L_x_1451:
[----:B------:R-:W-:Y:S02]  /*16a0*/  IADD3 R2, P0, PT, R44, UR8, RZ ;  /* 0x000000082c027c10 */ /* 0x000fe4000ff1e0ff */
[----:B------:R-:W-:Y:S02]  /*16b0*/  IADD3 R4, P1, PT, R6, UR12, RZ ;  /* 0x0000000c06047c10 */ /* 0x000fe4000ff3e0ff */
[----:B------:R-:W-:Y:S02]  /*16c0*/  IADD3.X R3, PT, PT, R45, UR9, RZ, P0, !PT ;  /* 0x000000092d037c10 */ /* 0x000fe400087fe4ff */
[----:B------:R-:W-:-:S04]  /*16d0*/  IADD3.X R5, PT, PT, R49, UR13, RZ, P1, !PT ;  /* 0x0000000d31057c10 */ /* 0x000fc80008ffe4ff */
[----:B------:R-:W0:Y:S02]  /*16e0*/  I2F.S64 R3, R2 ;  /* 0x0000000200037312 */ /* 0x000e240000301400 */
[----:B0-----:R0:W-:Y:S03]  /*16f0*/  STG.E desc[UR6][R4.64], R3 ;  /* 0x0000000304007986 */ /* 0x0011e6000c101906 */
.L_x_1449:
[----:B------:R-:W-:Y:S01]  /*1700*/  IADD3 R17, P0, PT, R12, R17, RZ ;  /* 0x000000110c117210 */ /* 0x000fe20007f1e0ff */
[----:B------:R-:W-:Y:S05]  /*1710*/  WARPSYNC.ALL ;  /* 0x0000000000007948 */ /* 0x000fea0003800000 */
[----:B------:R-:W-:Y:S01]  /*1720*/  IADD3.X R15, PT, PT, RZ, R15, RZ, P0, !PT ;  /* 0x0000000fff0f7210 */ /* 0x000fe200007fe4ff */
[----:B------:R-:W-:Y:S01]  /*1730*/  BAR.SYNC.DEFER_BLOCKING 0x0 ;  /* 0x0000000000007b1d */ /* 0x000fe20000010000 */
[----:B------:R-:W-:Y:S01]  /*1740*/  ISETP.GE.U32.AND P0, PT, R17, R26, PT ;  /* 0x0000001a1100720c */ /* 0x000fe20003f06070 */
[----:B------:R-:W-:Y:S01]  /*1750*/  IMAD.MOV.U32 R49, RZ, RZ, R28 ;  /* 0x000000ffff317224 */ /* 0x000fe200078e001c */
[----:B--2---:R-:W-:Y:S01]  /*1760*/  MOV R44, R7 ;  /* 0x00000007002c7202 */ /* 0x004fe20000000f00 */
[----:B------:R-:W-:Y:S01]  /*1770*/  IMAD.MOV.U32 R0, RZ, RZ, R8 ;  /* 0x000000ffff007224 */ /* 0x000fe200078e0008 */
[----:B------:R-:W-:-:S13]  /*1780*/  ISETP.GE.AND.EX P0, PT, R15, R10, PT, P0 ;  /* 0x0000000a0f00720c */ /* 0x000fda0003f06300 */
[----:B------:R-:W-:Y:S05]  /*1790*/  @!P0 BRA `(.L_x_1452) ;  /* 0xfffffff000348947 */ /* 0x000fea000383ffff */
[----:B------:R-:W-:Y:S05]  /*17a0*/  EXIT ;  /* 0x000000000000794d */ /* 0x000fea0003800000 */
        .weak           $__internal_106_$__cuda_sm20_div_s64
        .type           $__internal_106_$__cuda_sm20_div_s64,@function
        .size           $__internal_106_$__cuda_sm20_div_s64,($__internal_107_$__cuda_sm20_rem_u64 - $__internal_106_$__cuda_sm20_div_s64)
$__internal_106_$__cuda_sm20_div_s64:
        /* <DEDUP_REMOVED lines=78> */
[----:B------:R-:W-:Y:S06]  /*1c90*/  RET.REL.NODEC R2 `(_ZN2at6native60_GLOBAL__N__fdc43544_27_DistributionRandomKernel_cu_f88cee4443distribution_elementwise_grid_stride_kernelIjLi4EZZZNS0_9templates4cuda21random_from_to_kernelIPNS_17CUDAGeneratorImplEEEvRNS_18TensorIteratorBaseEmlT_ENKUlvE_clEvENKUlvE5_clEvEUlP24curandStatePhilox4_32_10E0_ZNS1_27distribution_nullary_kernelIfj5uint4S7_SF_ZZZS5_IS7_EvS9_mlSA_ENKSB_clEvENKSC_clEvEUljE_EEvS9_T2_RKT3_T4_EUlijE_EEvlNS_15PhiloxCudaStateET1_SJ_) ;  /* 0xffffffe002d87950 */ /* 0x000fec0003c3ffff */
        .weak           $__internal_107_$__cuda_sm20_rem_u64
        .type           $__internal_107_$__cuda_sm20_rem_u64,@function
        .size           $__internal_107_$__cuda_sm20_rem_u64,(.L_x_2346 - $__internal_107_$__cuda_sm20_rem_u64)
$__internal_107_$__cuda_sm20_rem_u64:
        /* <DEDUP_REMOVED lines=68> */
[----:B------:R-:W-:Y:S05]  /*20e0*/  RET.REL.NODEC R46 `(_ZN2at6native60_GLOBAL__N__fdc43544_27_DistributionRandomKernel_cu_f88cee4443distribution_elementwise_grid_stride_kernelIjLi4EZZZNS0_9templates4cuda21random_from_to_kernelIPNS_17CUDAGeneratorImplEEEvRNS_18TensorIteratorBaseEmlT_ENKUlvE_clEvENKUlvE5_clEvEUlP24curandStatePhilox4_32_10E0_ZNS1_27distribution_nullary_kernelIfj5uint4S7_SF_ZZZS5_IS7_EvS9_mlSA_ENKSB_clEvENKSC_clEvEUljE_EEvS9_T2_RKT3_T4_EUlijE_EEvlNS_15PhiloxCudaStateET1_SJ_) ;  /* 0xffffffdc2ec47950 */ /* 0x000fea0003c3ffff */
.L_x_1453:
        /* <DEDUP_REMOVED lines=9> */
.L_x_2346:


//--------------------- .text._ZN2at6native60_GLOBAL__N__fdc43544_27_DistributionRandomKernel_cu_f88cee4443distribution_elementwise_grid_stride_kernelImLi2EZZZNS0_9templates4cuda21random_from_to_kernelIPNS_17CUDAGeneratorImplEEEvRNS_18TensorIteratorBaseEmlT_ENKUlvE_clEvENKUlvE5_clEvEUlP24curandStatePhilox4_32_10E_ZNS1_27distribution_nullary_kernelIfm10ulonglong2S7_SF_ZZZS5_IS7_EvS9_mlSA_ENKSB_clEvENKSC_clEvEUlmE_EEvS9_T2_RKT3_T4_EUlimE0_EEvlNS_15PhiloxCudaStateET1_SJ_ --------------------------
	.section	.text._ZN2at6native60_GLOBAL__N__fdc43544_27_DistributionRandomKernel_cu_f88cee4443distribution_elementwise_grid_stride_kernelImLi2EZZZNS0_9templates4cuda21random_from_to_kernelIPNS_17CUDAGeneratorImplEEEvRNS_18TensorIteratorBaseEmlT_ENKUlvE_clEvENKUlvE5_clEvEUlP24curandStatePhilox4_32_10E_ZNS1_27distribution_nullary_kernelIfm10ulonglong2S7_SF_ZZZS5_IS7_EvS9_mlSA_ENKSB_clEvENKSC_clEvEUlmE_EEvS9_T2_RKT3_T4_EUlimE0_EEvlNS_15PhiloxCudaStateET1_SJ_,"ax",@progbits
	.align	128
.text._ZN2at6native60_GLOBAL__N__fdc43544_27_DistributionRandomKernel_cu_f88cee4443distribution_elementwise_grid_stride_kernelImLi2EZZZNS0_9templates4cuda21random_from_to_kernelIPNS_17CUDAGeneratorImplEEEvRNS_18TensorIteratorBaseEmlT_ENKUlvE_clEvENKUlvE5_clEvEUlP24curandStatePhilox4_32_10E_ZNS1_27distribution_nullary_kernelIfm10ulonglong2S7_SF_ZZZS5_IS7_EvS9_mlSA_ENKSB_clEvENKSC_clEvEUlmE_EEvS9_T2_RKT3_T4_EUlimE0_EEvlNS_15PhiloxCudaStateET1_SJ_:
        .type           _ZN2at6native60_GLOBAL__N__fdc43544_27_DistributionRandomKernel_cu_f88cee4443distribution_elementwise_grid_stride_kernelImLi2EZZZNS0_9templates4cuda21random_from_to_kernelIPNS_17CUDAGeneratorImplEEEvRNS_18TensorIteratorBaseEmlT_ENKUlvE_clEvENKUlvE5_clEvEUlP24curandStatePhilox4_32_10E_ZNS1_27distribution_nullary_kernelIfm10ulonglong2S7_SF_ZZZS5_IS7_EvS9_mlSA_ENKSB_clEvENKSC_clEvEUlmE_EEvS9_T2_RKT3_T4_EUlimE0_EEvlNS_15PhiloxCudaStateET1_SJ_,@function
        .size           _ZN2at6native60_GLOBAL__N__fdc43544_27_DistributionRandomKernel_cu_f88cee4443distribution_elementwise_grid_stride_kernelImLi2EZZZNS0_9templates4cuda21random_from_to_kernelIPNS_17CUDAGeneratorImplEEEvRNS_18TensorIteratorBaseEmlT_ENKUlvE_clEvENKUlvE5_clEvEUlP24curandStatePhilox4_32_10E_ZNS1_27distribution_nullary_kernelIfm10ulonglong2S7_SF_ZZZS5_IS7_EvS9_mlSA_ENKSB_clEvENKSC_clEvEUlmE_EEvS9_T2_RKT3_T4_EUlimE0_EEvlNS_15PhiloxCudaStateET1_SJ_,(.L_x_2349 - _ZN2at6native60_GLOBAL__N__fdc43544_27_DistributionRandomKernel_cu_f88cee4443distribution_elementwise_grid_stride_kernelImLi2EZZZNS0_9templates4cuda21random_from_to_kernelIPNS_17CUDAGeneratorImplEEEvRNS_18TensorIteratorBaseEmlT_ENKUlvE_clEvENKUlvE5_clEvEUlP24curandStatePhilox4_32_10E_ZNS1_27distribution_nullary_kernelIfm10ulonglong2S7_SF_ZZZS5_IS7_EvS9_mlSA_ENKSB_clEvENKSC_clEvEUlmE_EEvS9_T2_RKT3_T4_EUlimE0_EEvlNS_15PhiloxCudaStateET1_SJ_)
        .other          _ZN2at6native60_GLOBAL__N__fdc43544_27_DistributionRandomKernel_cu_f88cee4443distribution_elementwise_grid_stride_kernelImLi2EZZZNS0_9templates4cuda21random_from_to_kernelIPNS_17CUDAGeneratorImplEEEvRNS_18TensorIteratorBaseEmlT_ENKUlvE_clEvENKUlvE5_clEvEUlP24curandStatePhilox4_32_10E_ZNS1_27distribution_nullary_kernelIfm10ulonglong2S7_SF_ZZZS5_IS7_EvS9_mlSA_ENKSB_clEvENKSC_clEvEUlmE_EEvS9_T2_RKT3_T4_EUlimE0_EEvlNS_15PhiloxCudaStateET1_SJ_,@"STO_CUDA_ENTRY STV_DEFAULT"
_ZN2at6native60_GLOBAL__N__fdc43544_27_DistributionRandomKernel_cu_f88cee4443distribution_elementwise_grid_stride_kernelImLi2EZZZNS0_9templates4cuda21random_from_to_kernelIPNS_17CUDAGeneratorImplEEEvRNS_18TensorIteratorBaseEmlT_ENKUlvE_clEvENKUlvE5_clEvEUlP24curandStatePhilox4_32_10E_ZNS1_27distribution_nullary_kernelIfm10ulonglong2S7_SF_ZZZS5_IS7_EvS9_mlSA_ENKSB_clEvENKSC_clEvEUlmE_EEvS9_T2_RKT3_T4_EUlimE0_EEvlNS_15PhiloxCudaStateET1_SJ_:
        /* <DEDUP_REMOVED lines=111> */
.L_x_1454:
[----:B------:R-:W-:-:S07]  /*06f0*/  MOV R30, 0x710 ;  /* 0x00000710001e7802 */ /* 0x000fce0000000f00 */
[----:B------:R-:W-:Y:S05]  /*0700*/  CALL.REL.NOINC `($__internal_108_$__cuda_sm20_div_s64) ;  /* 0x00000030006c7944 */ /* 0x000fea0003c00000 */
[----:B------:R-:W-:Y:S01]  /*0710*/  MOV R30, R28 ;  /* 0x0000001c001e7202 */ /* 0x000fe20000000f00 */
[----:B------:R-:W-:-:S07]  /*0720*/  IMAD.MOV.U32 R31, RZ, RZ, R29 ;  /* 0x000000ffff1f7224 */ /* 0x000fce00078e001d */
.L_x_1455:
        /* <DEDUP_REMOVED lines=79> */
.L_x_1480:
        /* <DEDUP_REMOVED lines=13> */
.L_x_1457:
[----:B0-----:R-:W-:Y:S05]  /*0cf0*/  BSYNC.RECONVERGENT B0 ;  /* 0x0000000000007941 */ /* 0x001fea0003800200 */
.L_x_1456:
        /* <DEDUP_REMOVED lines=55> */
.L_x_1458:
        /* <DEDUP_REMOVED lines=9> */
.L_x_1459:
        /* <DEDUP_REMOVED lines=32> */
.L_x_1464:
[----:B------:R-:W-:-:S07]  /*1300*/  MOV R46, 0x1320 ;  /* 0x00001320002e7802 */ /* 0x000fce0000000f00 */
[----:B01----:R-:W-:Y:S05]  /*1310*/  CALL.REL.NOINC `($__internal_109_$__cuda_sm20_rem_u64) ;  /* 0x00000028009c7944 */ /* 0x003fea0003c00000 */
[----:B------:R-:W-:Y:S01]  /*1320*/  MOV R28, R30 ;  /* 0x0000001e001c7202 */ /* 0x000fe20000000f00 */
[----:B------:R-:W-:-:S07]  /*1330*/  IMAD.MOV.U32 R29, RZ, RZ, R31 ;  /* 0x000000ffff1d7224 */ /* 0x000fce00078e001f */
.L_x_1465:
[----:B------:R-:W-:Y:S05]  /*1340*/  BSYNC.RECONVERGENT B1 ;  /* 0x0000000000017941 */ /* 0x000fea0003800200 */
.L_x_1463:
[----:B------:R-:W2:Y:S01]  /*1350*/  LDC.64 R30, c[0x0][0x540] ;  /* 0x00015000ff1e7b82 */ /* 0x000ea20000000a00 */
[----:B------:R-:W-:-:S04]  /*1360*/  IADD3 R28, P0, PT, R28, UR36, RZ ;  /* 0x000000241c1c7c10 */ /* 0x000fc8000ff1e0ff */
[----:B------:R-:W-:-:S06]  /*1370*/  IADD3.X R29, PT, PT, R29, UR37, RZ, P0, !PT ;  /* 0x000000251d1d7c10 */ /* 0x000fcc00087fe4ff */
[----:B------:R-:W2:Y:S02]  /*1380*/  I2F.S64 R29, R28 ;  /* 0x0000001c001d7312 */ /* 0x000ea40000301400 */
[----:B--2---:R2:W-:Y:S02]  /*1390*/  STG.E desc[UR76][R30.64], R29 ;  /* 0x0000001d1e007986 */ /* 0x0045e4000c10194c */
.L_x_1462:
[----:B------:R-:W-:Y:S05]  /*13a0*/  BSYNC.RECONVERGENT B0 ;  /* 0x0000000000007941 */ /* 0x000fea0003800200 */
.L_x_1461:
        /* <DEDUP_REMOVED lines=28> */
.L_x_1468:
[----:B------:R-:W-:Y:S01]  /*1570*/  MOV R44, R42 ;  /* 0x0000002a002c7202 */ /* 0x000fe20000000f00 */
[----:B------:R-:W-:Y:S01]  /*1580*/  IMAD.MOV.U32 R48, RZ, RZ, R41 ;  /* 0x000000ffff307224 */ /* 0x000fe200078e0029 */
[----:B------:R-:W-:-:S07]  /*1590*/  MOV R46, 0x15b0 ;  /* 0x000015b0002e7802 */ /* 0x000fce0000000f00 */
[----:B012---:R-:W-:Y:S05]  /*15a0*/  CALL.REL.NOINC `($__internal_109_$__cuda_sm20_rem_u64) ;  /* 0x0000002400f87944 */ /* 0x007fea0003c00000 */
.L_x_1469:
[----:B------:R-:W-:Y:S05]  /*15b0*/  BSYNC.RECONVERGENT B0 ;  /* 0x0000000000007941 */ /* 0x000fea0003800200 */
.L_x_1467:
[----:B------:R-:W0:Y:S01]  /*15c0*/  LDC.64 R28, c[0x0][0x540] ;  /* 0x00015000ff1c7b82 */ /* 0x000e220000000a00 */
[----:B------:R-:W-:-:S04]  /*15d0*/  IADD3 R30, P0, PT, R30, UR36, RZ ;  /* 0x000000241e1e7c10 */ /* 0x000fc8000ff1e0ff */
[----:B------:R-:W-:-:S06]  /*15e0*/  IADD3.X R31, PT, PT, R31, UR37, RZ, P0, !PT ;  /* 0x000000251f1f7c10 */ /* 0x000fcc00087fe4ff */
[----:B------:R-:W0:Y:S02]  /*15f0*/  I2F.S64 R31, R30 ;  /* 0x0000001e001f7312 */ /* 0x000e240000301400 */
[----:B0-----:R3:W-:Y:S01]  /*1600*/  STG.E desc[UR76][R28.64], R31 ;  /* 0x0000001f1c007986 */ /* 0x0017e2000c10194c */
[----:B------:R-:W-:Y:S05]  /*1610*/  BRA `(.L_x_1466) ;  /* 0x0000002000887947 */ /* 0x000fea0003800000 */
.L_x_1460:
        /* <DEDUP_REMOVED lines=235> */
.L_x_1472:
        /* <DEDUP_REMOVED lines=24> */
.L_x_1474:
[----:B------:R-:W-:-:S07]  /*2650*/  MOV R46, 0x2670 ;  /* 0x00002670002e7802 */ /* 0x000fce0000000f00 */
[----:B01----:R-:W-:Y:S05]  /*2660*/  CALL.REL.NOINC `($__internal_109_$__cuda_sm20_rem_u64) ;  /* 0x0000001400c87944 */ /* 0x003fea0003c00000 */
[----:B------:R-:W-:Y:S02]  /*2670*/  MOV R28, R30 ;  /* 0x0000001e001c7202 */ /* 0x000fe40000000f00 */
[----:B------:R-:W-:-:S07]  /*2680*/  MOV R29, R31 ;  /* 0x0000001f001d7202 */ /* 0x000fce0000000f00 */
.L_x_1475:
[----:B------:R-:W-:Y:S05]  /*2690*/  BSYNC.RECONVERGENT B1 ;  /* 0x0000000000017941 */ /* 0x000fea0003800200 */
.L_x_1473:
[----:B------:R-:W2:Y:S01]  /*26a0*/  LDCU.64 UR48, c[0x0][0x540] ;  /* 0x0000a800ff3077ac */ /* 0x000ea20008000a00 */
[----:B------:R-:W-:-:S04]  /*26b0*/  IADD3 R28, P0, PT, R28, UR36, RZ ;  /* 0x000000241c1c7c10 */ /* 0x000fc8000ff1e0ff */
[----:B------:R-:W-:-:S06]  /*26c0*/  IADD3.X R29, PT, PT, R29, UR37, RZ, P0, !PT ;  /* 0x000000251d1d7c10 */ /* 0x000fcc00087fe4ff */
[----:B------:R-:W3:Y:S01]  /*26d0*/  I2F.S64 R29, R28 ;  /* 0x0000001c001d7312 */ /* 0x000ee20000301400 */
[----:B--2---:R-:W-:-:S05]  /*26e0*/  IADD3 R30, P1, PT, R47, UR48, RZ ;  /* 0x000000302f1e7c10 */ /* 0x004fca000ff3e0ff */
[----:B------:R-:W-:-:S05]  /*26f0*/  IMAD.X R31, RZ, RZ, UR49, P1 ;  /* 0x00000031ff1f7e24 */ /* 0x000fca00088e06ff */
[----:B---3--:R2:W-:Y:S03]  /*2700*/  STG.E desc[UR76][R30.64], R29 ;  /* 0x0000001d1e007986 */ /* 0x0085e6000c10194c */
.L_x_1471:
[----:B------:R-:W-:Y:S05]  /*2710*/  BSYNC.RECONVERGENT B0 ;  /* 0x0000000000007941 */ /* 0x000fea0003800200 */
.L_x_1470:
        /* <DEDUP_REMOVED lines=236> */
.L_x_1476:
        /* <DEDUP_REMOVED lines=24> */
.L_x_1478:
[----:B------:R-:W-:Y:S02]  /*3760*/  MOV R44, R42 ;  /* 0x0000002a002c7202 */ /* 0x000fe40000000f00 */
[----:B------:R-:W-:Y:S02]  /*3770*/  MOV R48, R41 ;  /* 0x0000002900307202 */ /* 0x000fe40000000f00 */
[----:B------:R-:W-:-:S07]  /*3780*/  MOV R46, 0x37a0 ;  /* 0x000037a0002e7802 */ /* 0x000fce0000000f00 */
[----:B01----:R-:W-:Y:S05]  /*3790*/  CALL.REL.NOINC `($__internal_109_$__cuda_sm20_rem_u64) ;  /* 0x00000004007c7944 */ /* 0x003fea0003c00000 */
[----:B------:R-:W-:Y:S01]  /*37a0*/  IMAD.MOV.U32 R28, RZ, RZ, R30 ;  /* 0x000000ffff1c7224 */ /* 0x000fe200078e001e */
[----:B------:R-:W-:-:S07]  /*37b0*/  MOV R29, R31 ;  /* 0x0000001f001d7202 */ /* 0x000fce0000000f00 */
.L_x_1479:
[----:B------:R-:W-:Y:S05]  /*37c0*/  BSYNC.RECONVERGENT B0 ;  /* 0x0000000000007941 */ /* 0x000fea0003800200 */
.L_x_1477:
[----:B------:R-:W2:Y:S01]  /*37d0*/  LDCU.64 UR48, c[0x0][0x540] ;  /* 0x0000a800ff3077ac */ /* 0x000ea20008000a00 */
[----:B------:R-:W-:-:S04]  /*37e0*/  IADD3 R28, P0, PT, R28, UR36, RZ ;  /* 0x000000241c1c7c10 */ /* 0x000fc8000ff1e0ff */
[----:B------:R-:W-:-:S06]  /*37f0*/  IADD3.X R29, PT, PT, R29, UR37, RZ, P0, !PT ;  /* 0x000000251d1d7c10 */ /* 0x000fcc00087fe4ff */
[----:B------:R-:W3:Y:S01]  /*3800*/  I2F.S64 R29, R28 ;  /* 0x0000001c001d7312 */ /* 0x000ee20000301400 */
[----:B--2---:R-:W-:-:S04]  /*3810*/  IADD3 R30, P1, PT, R47, UR48, RZ ;  /* 0x000000302f1e7c10 */ /* 0x004fc8000ff3e0ff */
[----:B------:R-:W-:-:S05]  /*3820*/  IADD3.X R31, PT, PT, RZ, UR49, RZ, P1, !PT ;  /* 0x00000031ff1f7c10 */ /* 0x000fca0008ffe4ff */
[----:B---3--:R2:W-:Y:S04]  /*3830*/  STG.E desc[UR76][R30.64], R29 ;  /* 0x0000001d1e007986 */ /* 0x0085e8000c10194c */
.L_x_1466:
        /* <DEDUP_REMOVED lines=8> */
        .weak           $__internal_108_$__cuda_sm20_div_s64
        .type           $__internal_108_$__cuda_sm20_div_s64,@function
        .size           $__internal_108_$__cuda_sm20_div_s64,($__internal_109_$__cuda_sm20_rem_u64 - $__internal_108_$__cuda_sm20_div_s64)
$__internal_108_$__cuda_sm20_div_s64:
        /* <DEDUP_REMOVED lines=76> */
[----:B------:R-:W-:Y:S06]  /*3d80*/  RET.REL.NODEC R30 `(_ZN2at6native60_GLOBAL__N__fdc43544_27_DistributionRandomKernel_cu_f88cee4443distribution_elementwise_grid_stride_kernelImLi2EZZZNS0_9templates4cuda21random_from_to_kernelIPNS_17CUDAGeneratorImplEEEvRNS_18TensorIteratorBaseEmlT_ENKUlvE_clEvENKUlvE5_clEvEUlP24curandStatePhilox4_32_10E_ZNS1_27distribution_nullary_kernelIfm10ulonglong2S7_SF_ZZZS5_IS7_EvS9_mlSA_ENKSB_clEvENKSC_clEvEUlmE_EEvS9_T2_RKT3_T4_EUlimE0_EEvlNS_15PhiloxCudaStateET1_SJ_) ;  /* 0xffffffc01e9c7950 */ /* 0x000fec0003c3ffff */
        .weak           $__internal_109_$__cuda_sm20_rem_u64
        .type           $__internal_109_$__cuda_sm20_rem_u64,@function
        .size           $__internal_109_$__cuda_sm20_rem_u64,(.L_x_2349 - $__internal_109_$__cuda_sm20_rem_u64)
$__internal_109_$__cuda_sm20_rem_u64:
        /* <DEDUP_REMOVED lines=68> */
[----:B------:R-:W-:Y:S06]  /*41d0*/  RET.REL.NODEC R28 `(_ZN2at6native60_GLOBAL__N__fdc43544_27_DistributionRandomKernel_cu_f88cee4443distribution_elementwise_grid_stride_kernelImLi2EZZZNS0_9templates4cuda21random_from_to_kernelIPNS_17CUDAGeneratorImplEEEvRNS_18TensorIteratorBaseEmlT_ENKUlvE_clEvENKUlvE5_clEvEUlP24curandStatePhilox4_32_10E_ZNS1_27distribution_nullary_kernelIfm10ulonglong2S7_SF_ZZZS5_IS7_EvS9_mlSA_ENKSB_clEvENKSC_clEvEUlmE_EEvS9_T2_RKT3_T4_EUlimE0_EEvlNS_15PhiloxCudaStateET1_SJ_) ;  /* 0xffffffbc1c887950 */ /* 0x000fec0003c3ffff */
.L_x_1481:
        /* <DEDUP_REMOVED lines=10> */
.L_x_2349:


//--------------------- .text._ZN2at6native60_GLOBAL__N__fdc43544_27_DistributionRandomKernel_cu_f88cee4443distribution_elementwise_grid_stride_kernelImLi2EZZZNS0_9templates4cuda21random_from_to_kernelIPNS_17CUDAGeneratorImplEEEvRNS_18TensorIteratorBaseEmlT_ENKUlvE_clEvENKUlvE5_clEvEUlP24curandStatePhilox4_32_10E_ZNS1_27distribution_nullary_kernelIfm10ulonglong2S7_SF_ZZZS5_IS7_EvS9_mlSA_ENKSB_clEvENKSC_clEvEUlmE_EEvS9_T2_RKT3_T4_EUlimE_EEvlNS_15PhiloxCudaStateET1_SJ_ --------------------------
	.section	.text._ZN2at6native60_GLOBAL__N__fdc43544_27_DistributionRandomKernel_cu_f88cee4443distribution_elementwise_grid_stride_kernelImLi2EZZZNS0_9templates4cuda21random_from_to_kernelIPNS_17CUDAGeneratorImplEEEvRNS_18TensorIteratorBaseEmlT_ENKUlvE_clEvENKUlvE5_clEvEUlP24curandStatePhilox4_32_10E_ZNS1_27distribution_nullary_kernelIfm10ulonglong2S7_SF_ZZZS5_IS7_EvS9_mlSA_ENKSB_clEvENKSC_clEvEUlmE_EEvS9_T2_RKT3_T4_EUlimE_EEvlNS_15PhiloxCudaStateET1_SJ_,"ax",@progbits
	.align	128
.text._ZN2at6native60_GLOBAL__N__fdc43544_27_DistributionRandomKernel_cu_f88cee4443distribution_elementwise_grid_stride_kernelImLi2EZZZNS0_9templates4cuda21random_from_to_kernelIPNS_17CUDAGeneratorImplEEEvRNS_18TensorIteratorBaseEmlT_ENKUlvE_clEvENKUlvE5_clEvEUlP24curandStatePhilox4_32_10E_ZNS1_27distribution_nullary_kernelIfm10ulonglong2S7_SF_ZZZS5_IS7_EvS9_mlSA_ENKSB_clEvENKSC_clEvEUlmE_EEvS9_T2_RKT3_T4_EUlimE_EEvlNS_15PhiloxCudaStateET1_SJ_:
        .type           _ZN2at6native60_GLOBAL__N__fdc43544_27_DistributionRandomKernel_cu_f88cee4443distribution_elementwise_grid_stride_kernelImLi2EZZZNS0_9templates4cuda21random_from_to_kernelIPNS_17CUDAGeneratorImplEEEvRNS_18TensorIteratorBaseEmlT_ENKUlvE_clEvENKUlvE5_clEvEUlP24curandStatePhilox4_32_10E_ZNS1_27distribution_nullary_kernelIfm10ulonglong2S7_SF_ZZZS5_IS7_EvS9_mlSA_ENKSB_clEvENKSC_clEvEUlmE_EEvS9_T2_RKT3_T4_EUlimE_EEvlNS_15PhiloxCudaStateET1_SJ_,@function
        .size           _ZN2at6native60_GLOBAL__N__fdc43544_27_DistributionRandomKernel_cu_f88cee4443distribution_elementwise_grid_stride_kernelImLi2EZZZNS0_9templates4cuda21random_from_to_kernelIPNS_17CUDAGeneratorImplEEEvRNS_18TensorIteratorBaseEmlT_ENKUlvE_clEvENKUlvE5_clEvEUlP24curandStatePhilox4_32_10E_ZNS1_27distribution_nullary_kernelIfm10ulonglong2S7_SF_ZZZS5_IS7_EvS9_mlSA_ENKSB_clEvENKSC_clEvEUlmE_EEvS9_T2_RKT3_T4_EUlimE_EEvlNS_15PhiloxCudaStateET1_SJ_,(.L_x_2352 - _ZN2at6native60_GLOBAL__N__fdc43544_27_DistributionRandomKernel_cu_f88cee4443distribution_elementwise_grid_stride_kernelImLi2EZZZNS0_9templates4cuda21random_from_to_kernelIPNS_17CUDAGeneratorImplEEEvRNS_18TensorIteratorBaseEmlT_ENKUlvE_clEvENKUlvE5_clEvEUlP24curandStatePhilox4_32_10E_ZNS1_27distribution_nullary_kernelIfm10ulonglong2S7_SF_ZZZS5_IS7_EvS9_mlSA_ENKSB_clEvENKSC_clEvEUlmE_EEvS9_T2_RKT3_T4_EUlimE_EEvlNS_15PhiloxCudaStateET1_SJ_)
        .other          _ZN2at6native60_GLOBAL__N__fdc43544_27_DistributionRandomKernel_cu_f88cee4443distribution_elementwise_grid_stride_kernelImLi2EZZZNS0_9templates4cuda21random_from_to_kernelIPNS_17CUDAGeneratorImplEEEvRNS_18TensorIteratorBaseEmlT_ENKUlvE_clEvENKUlvE5_clEvEUlP24curandStatePhilox4_32_10E_ZNS1_27distribution_nullary_kernelIfm10ulonglong2S7_SF_ZZZS5_IS7_EvS9_mlSA_ENKSB_clEvENKSC_clEvEUlmE_EEvS9_T2_RKT3_T4_EUlimE_EEvlNS_15PhiloxCudaStateET1_SJ_,@"STO_CUDA_ENTRY STV_DEFAULT"
_ZN2at6native60_GLOBAL__N__fdc43544_27_DistributionRandomKernel_cu_f88cee4443distribution_elementwise_grid_stride_kernelImLi2EZZZNS0_9templates4cuda21random_from_to_kernelIPNS_17CUDAGeneratorImplEEEvRNS_18TensorIteratorBaseEmlT_ENKUlvE_clEvENKUlvE5_clEvEUlP24curandStatePhilox4_32_10E_ZNS1_27distribution_nullary_kernelIfm10ulonglong2S7_SF_ZZZS5_IS7_EvS9_mlSA_ENKSB_clEvENKSC_clEvEUlmE_EEvS9_T2_RKT3_T4_EUlimE_EEvlNS_15PhiloxCudaStateET1_SJ_:
        /* <DEDUP_REMOVED lines=113> */
.L_x_1482:
[----:B------:R-:W-:-:S07]  /*0710*/  MOV R38, 0x730 ;  /* 0x0000073000267802 */ /* 0x000fce0000000f00 */
[----:B------:R-:W-:Y:S05]  /*0720*/  CALL.REL.NOINC `($__internal_110_$__cuda_sm20_div_s64) ;  /* 0x0000000800f87944 */ /* 0x000fea0003c00000 */
.L_x_1483:
        /* <DEDUP_REMOVED lines=19> */
.L_x_1497:
        /* <DEDUP_REMOVED lines=13> */
.L_x_1485:
[----:B01234-:R-:W-:Y:S05]  /*0930*/  BSYNC.RECONVERGENT B0 ;  /* 0x0000000000007941 */ /* 0x01ffea0003800200 */
.L_x_1484:
        /* <DEDUP_REMOVED lines=51> */
.L_x_1486:
        /* <DEDUP_REMOVED lines=9> */
.L_x_1487:
        /* <DEDUP_REMOVED lines=30> */
.L_x_1491:
[----:B------:R-:W-:-:S07]  /*0ee0*/  MOV R46, 0xf00 ;  /* 0x00000f00002e7802 */ /* 0x000fce0000000f00 */
[----:B01----:R-:W-:Y:S05]  /*0ef0*/  CALL.REL.NOINC `($__internal_111_$__cuda_sm20_rem_u64) ;  /* 0x00000008003c7944 */ /* 0x003fea0003c00000 */
[----:B------:R-:W-:Y:S01]  /*0f00*/  IMAD.MOV.U32 R28, RZ, RZ, R30 ;  /* 0x000000ffff1c7224 */ /* 0x000fe200078e001e */
[----:B------:R-:W-:-:S07]  /*0f10*/  MOV R29, R31 ;  /* 0x0000001f001d7202 */ /* 0x000fce0000000f00 */
.L_x_1492:
[----:B------:R-:W-:Y:S05]  /*0f20*/  BSYNC.RECONVERGENT B1 ;  /* 0x0000000000017941 */ /* 0x000fea0003800200 */
.L_x_1490:
[----:B------:R-:W-:Y:S01]  /*0f30*/  IMAD R44, R21, UR10, RZ ;  /* 0x0000000a152c7c24 */ /* 0x000fe2000f8e02ff */
[----:B------:R-:W-:-:S04]  /*0f40*/  IADD3 R30, P0, PT, R28, UR8, RZ ;  /* 0x000000081c1e7c10 */ /* 0x000fc8000ff1e0ff */
[C---:B------:R-:W-:Y:S02]  /*0f50*/  IADD3 R28, P1, PT, R44.reuse, UR12, RZ ;  /* 0x0000000c2c1c7c10 */ /* 0x040fe4000ff3e0ff */
[----:B------:R-:W-:Y:S02]  /*0f60*/  IADD3.X R31, PT, PT, R29, UR9, RZ, P0, !PT ;  /* 0x000000091d1f7c10 */ /* 0x000fe400087fe4ff */
[----:B------:R-:W-:-:S04]  /*0f70*/  LEA.HI.X.SX32 R29, R44, UR13, 0x1, P1 ;  /* 0x0000000d2c1d7c11 */ /* 0x000fc800088f0eff */
[----:B------:R-:W2:Y:S02]  /*0f80*/  I2F.S64 R31, R30 ;  /* 0x0000001e001f7312 */ /* 0x000ea40000301400 */
[----:B--2---:R2:W-:Y:S03]  /*0f90*/  STG.E desc[UR6][R28.64], R31 ;  /* 0x0000001f1c007986 */ /* 0x0045e6000c101906 */
.L_x_1489:
[----:B------:R-:W-:Y:S05]  /*0fa0*/  BSYNC.RECONVERGENT B0 ;  /* 0x0000000000007941 */ /* 0x000fea0003800200 */
.L_x_1488:
        /* <DEDUP_REMOVED lines=30> */
.L_x_1495:
[----:B------:R-:W-:Y:S01]  /*1190*/  MOV R44, R43 ;  /* 0x0000002b002c7202 */ /* 0x000fe20000000f00 */
[----:B------:R-:W-:Y:S01]  /*11a0*/  IMAD.MOV.U32 R50, RZ, RZ, R42 ;  /* 0x000000ffff327224 */ /* 0x000fe200078e002a */
[----:B------:R-:W-:-:S07]  /*11b0*/  MOV R46, 0x11d0 ;  /* 0x000011d0002e7802 */ /* 0x000fce0000000f00 */
[----:B01----:R-:W-:Y:S05]  /*11c0*/  CALL.REL.NOINC `($__internal_111_$__cuda_sm20_rem_u64) ;  /* 0x0000000400887944 */ /* 0x003fea0003c00000 */
[----:B------:R-:W-:Y:S01]  /*11d0*/  IMAD.MOV.U32 R28, RZ, RZ, R30 ;  /* 0x000000ffff1c7224 */ /* 0x000fe200078e001e */
[----:B------:R-:W-:-:S07]  /*11e0*/  MOV R29, R31 ;  /* 0x0000001f001d7202 */ /* 0x000fce0000000f00 */
.L_x_1496:
[----:B------:R-:W-:Y:S05]  /*11f0*/  BSYNC.RECONVERGENT B0 ;  /* 0x0000000000007941 */ /* 0x000fea0003800200 */
.L_x_1494:
[----:B------:R-:W-:Y:S02]  /*1200*/  IADD3 R28, P0, PT, R28, UR8, RZ ;  /* 0x000000081c1c7c10 */ /* 0x000fe4000ff1e0ff */
[----:B------:R-:W-:Y:S02]  /*1210*/  IADD3 R48, P1, PT, R48, UR12, RZ ;  /* 0x0000000c30307c10 */ /* 0x000fe4000ff3e0ff */
[----:B------:R-:W-:Y:S02]  /*1220*/  IADD3.X R29, PT, PT, R29, UR9, RZ, P0, !PT ;  /* 0x000000091d1d7c10 */ /* 0x000fe400087fe4ff */
[----:B------:R-:W-:-:S04]  /*1230*/  IADD3.X R49, PT, PT, R49, UR13, RZ, P1, !PT ;  /* 0x0000000d31317c10 */ /* 0x000fc80008ffe4ff */
[----:B------:R-:W2:Y:S02]  /*1240*/  I2F.S64 R29, R28 ;  /* 0x0000001c001d7312 */ /* 0x000ea40000301400 */
[----:B--2---:R2:W-:Y:S03]  /*1250*/  STG.E desc[UR6][R48.64], R29 ;  /* 0x0000001d30007986 */ /* 0x0045e6000c101906 */
.L_x_1493:
        /* <DEDUP_REMOVED lines=11> */
        .weak           $__internal_110_$__cuda_sm20_div_s64
        .type           $__internal_110_$__cuda_sm20_div_s64,@function
        .size           $__internal_110_$__cuda_sm20_div_s64,($__internal_111_$__cuda_sm20_rem_u64 - $__internal_110_$__cuda_sm20_div_s64)
$__internal_110_$__cuda_sm20_div_s64:
        /* <DEDUP_REMOVED lines=77> */
[----:B------:R-:W-:Y:S06]  /*17e0*/  RET.REL.NODEC R38 `(_ZN2at6native60_GLOBAL__N__fdc43544_27_DistributionRandomKernel_cu_f88cee4443distribution_elementwise_grid_stride_kernelImLi2EZZZNS0_9templates4cuda21random_from_to_kernelIPNS_17CUDAGeneratorImplEEEvRNS_18TensorIteratorBaseEmlT_ENKUlvE_clEvENKUlvE5_clEvEUlP24curandStatePhilox4_32_10E_ZNS1_27distribution_nullary_kernelIfm10ulonglong2S7_SF_ZZZS5_IS7_EvS9_mlSA_ENKSB_clEvENKSC_clEvEUlmE_EEvS9_T2_RKT3_T4_EUlimE_EEvlNS_15PhiloxCudaStateET1_SJ_) ;  /* 0xffffffe826047950 */ /* 0x000fec0003c3ffff */
        .weak           $__internal_111_$__cuda_sm20_rem_u64
        .type           $__internal_111_$__cuda_sm20_rem_u64,@function
        .size           $__internal_111_$__cuda_sm20_rem_u64,(.L_x_2352 - $__internal_111_$__cuda_sm20_rem_u64)
$__internal_111_$__cuda_sm20_rem_u64:
        /* <DEDUP_REMOVED lines=68> */
[----:B------:R-:W-:Y:S06]  /*1c30*/  RET.REL.NODEC R28 `(_ZN2at6native60_GLOBAL__N__fdc43544_27_DistributionRandomKernel_cu_f88cee4443distribution_elementwise_grid_stride_kernelImLi2EZZZNS0_9templates4cuda21random_from_to_kernelIPNS_17CUDAGeneratorImplEEEvRNS_18TensorIteratorBaseEmlT_ENKUlvE_clEvENKUlvE5_clEvEUlP24curandStatePhilox4_32_10E_ZNS1_27distribution_nullary_kernelIfm10ulonglong2S7_SF_ZZZS5_IS7_EvS9_mlSA_ENKSB_clEvENKSC_clEvEUlmE_EEvS9_T2_RKT3_T4_EUlimE_EEvlNS_15PhiloxCudaStateET1_SJ_) ;  /* 0xffffffe01cf07950 */ /* 0x000fec0003c3ffff */
.L_x_1498:
        /* <DEDUP_REMOVED lines=12> */
.L_x_2352:


//--------------------- .text._ZN2at6native60_GLOBAL__N__fdc43544_27_DistributionRandomKernel_cu_f88cee4443distribution_elementwise_grid_stride_kernelIjLi4EZZZNS0_9templates4cuda21random_from_to_kernelIPNS_17CUDAGeneratorImplEEEvRNS_18TensorIteratorBaseEmlT_ENKUlvE_clEvENKUlvE4_clEvEUlP24curandStatePhilox4_32_10E0_ZNS1_27distribution_nullary_kernelIdj5uint4S7_SF_ZZZS5_IS7_EvS9_mlSA_ENKSB_clEvENKSC_clEvEUljE_EEvS9_T2_RKT3_T4_EUlijE0_EEvlNS_15PhiloxCudaStateET1_SJ_ --------------------------
	.section	.text._ZN2at6native60_GLOBAL__N__fdc43544_27_DistributionRandomKernel_cu_f88cee4443distribution_elementwise_grid_stride_kernelIjLi4EZZZNS0_9templates4cuda21random_from_to_kernelIPNS_17CUDAGeneratorImplEEEvRNS_18TensorIteratorBaseEmlT_ENKUlvE_clEvENKUlvE4_clEvEUlP24curandStatePhilox4_32_10E0_ZNS1_27distribution_nullary_kernelIdj5uint4S7_SF_ZZZS5_IS7_EvS9_mlSA_ENKSB_clEvENKSC_clEvEUljE_EEvS9_T2_RKT3_T4_EUlijE0_EEvlNS_15PhiloxCudaStateET1_SJ_,"ax",@progbits
	.align	128
.text._ZN2at6native60_GLOBAL__N__fdc43544_27_DistributionRandomKernel_cu_f88cee4443distribution_elementwise_grid_stride_kernelIjLi4EZZZNS0_9templates4cuda21random_from_to_kernelIPNS_17CUDAGeneratorImplEEEvRNS_18TensorIteratorBaseEmlT_ENKUlvE_clEvENKUlvE4_clEvEUlP24curandStatePhilox4_32_10E0_ZNS1_27distribution_nullary_kernelIdj5uint4S7_SF_ZZZS5_IS7_EvS9_mlSA_ENKSB_clEvENKSC_clEvEUljE_EEvS9_T2_RKT3_T4_EUlijE0_EEvlNS_15PhiloxCudaStateET1_SJ_:
        .type           _ZN2at6native60_GLOBAL__N__fdc43544_27_DistributionRandomKernel_cu_f88cee4443distribution_elementwise_grid_stride_kernelIjLi4EZZZNS0_9templates4cuda21random_from_to_kernelIPNS_17CUDAGeneratorImplEEEvRNS_18TensorIteratorBaseEmlT_ENKUlvE_clEvENKUlvE4_clEvEUlP24curandStatePhilox4_32_10E0_ZNS1_27distribution_nullary_kernelIdj5uint4S7_SF_ZZZS5_IS7_EvS9_mlSA_ENKSB_clEvENKSC_clEvEUljE_EEvS9_T2_RKT3_T4_EUlijE0_EEvlNS_15PhiloxCudaStateET1_SJ_,@function
        .size           _ZN2at6native60_GLOBAL__N__fdc43544_27_DistributionRandomKernel_cu_f88cee4443distribution_elementwise_grid_stride_kernelIjLi4EZZZNS0_9templates4cuda21random_from_to_kernelIPNS_17CUDAGeneratorImplEEEvRNS_18TensorIteratorBaseEmlT_ENKUlvE_clEvENKUlvE4_clEvEUlP24curandStatePhilox4_32_10E0_ZNS1_27distribution_nullary_kernelIdj5uint4S7_SF_ZZZS5_IS7_EvS9_mlSA_ENKSB_clEvENKSC_clEvEUljE_EEvS9_T2_RKT3_T4_EUlijE0_EEvlNS_15PhiloxCudaStateET1_SJ_,(.L_x_2355 - _ZN2at6native60_GLOBAL__N__fdc43544_27_DistributionRandomKernel_cu_f88cee4443distribution_elementwise_grid_stride_kernelIjLi4EZZZNS0_9templates4cuda21random_from_to_kernelIPNS_17CUDAGeneratorImplEEEvRNS_18TensorIteratorBaseEmlT_ENKUlvE_clEvENKUlvE4_clEvEUlP24curandStatePhilox4_32_10E0_ZNS1_27distribution_nullary_kernelIdj5uint4S7_SF_ZZZS5_IS7_EvS9_mlSA_ENKSB_clEvENKSC_clEvEUljE_EEvS9_T2_RKT3_T4_EUlijE0_EEvlNS_15PhiloxCudaStateET1_SJ_)
        .other          _ZN2at6native60_GLOBAL__N__fdc43544_27_DistributionRandomKernel_cu_f88cee4443distribution_elementwise_grid_stride_kernelIjLi4EZZZNS0_9templates4cuda21random_from_to_kernelIPNS_17CUDAGeneratorImplEEEvRNS_18TensorIteratorBaseEmlT_ENKUlvE_clEvENKUlvE4_clEvEUlP24curandStatePhilox4_32_10E0_ZNS1_27distribution_nullary_kernelIdj5uint4S7_SF_ZZZS5_IS7_EvS9_mlSA_ENKSB_clEvENKSC_clEvEUljE_EEvS9_T2_RKT3_T4_EUlijE0_EEvlNS_15PhiloxCudaStateET1_SJ_,@"STO_CUDA_ENTRY STV_DEFAULT"
_ZN2at6native60_GLOBAL__N__fdc43544_27_DistributionRandomKernel_cu_f88cee4443distribution_elementwise_grid_stride_kernelIjLi4EZZZNS0_9templates4cuda21random_from_to_kernelIPNS_17CUDAGeneratorImplEEEvRNS_18TensorIteratorBaseEmlT_ENKUlvE_clEvENKUlvE4_clEvEUlP24curandStatePhilox4_32_10E0_ZNS1_27distribution_nullary_kernelIdj5uint4S7_SF_ZZZS5_IS7_EvS9_mlSA_ENKSB_clEvENKSC_clEvEUljE_EEvS9_T2_RKT3_T4_EUlijE0_EEvlNS_15PhiloxCudaStateET1_SJ_:
        /* <DEDUP_REMOVED lines=112> */
.L_x_1499:
[----:B------:R-:W-:-:S07]  /*0700*/  MOV R32, 0x720 ;  /* 0x0000072000207802 */ /* 0x000fce0000000f00 */
[----:B------:R-:W-:Y:S05]  /*0710*/  CALL.REL.NOINC `($__internal_112_$__cuda_sm20_div_s64) ;  /* 0x0000005400ec7944 */ /* 0x000fea0003c00000 */
.L_x_1500:
        /* <DEDUP_REMOVED lines=81> */
.L_x_1539:
        /* <DEDUP_REMOVED lines=13> */
.L_x_1502:
[----:B0-----:R-:W-:Y:S05]  /*0d00*/  BSYNC.RECONVERGENT B0 ;  /* 0x0000000000007941 */ /* 0x001fea0003800200 */
.L_x_1501:
        /* <DEDUP_REMOVED lines=62> */
.L_x_1503:
        /* <DEDUP_REMOVED lines=9> */
.L_x_1504:
        /* <DEDUP_REMOVED lines=31> */
.L_x_1508:
[----:B------:R-:W-:-:S07]  /*1370*/  MOV R40, 0x1390 ;  /* 0x0000139000287802 */ /* 0x000fce0000000f00 */
[----:B01----:R-:W-:Y:S05]  /*1380*/  CALL.REL.NOINC `($__internal_113_$__cuda_sm20_rem_u64) ;  /* 0x0000005000087944 */ /* 0x003fea0003c00000 */
.L_x_1509:
[----:B------:R-:W2:Y:S01]  /*1390*/  LDC.64 R40, c[0x0][0x540] ;  /* 0x00015000ff287b82 */ /* 0x000ea20000000a00 */
[----:B------:R-:W-:-:S04]  /*13a0*/  IADD3 R24, P0, PT, R24, UR36, RZ ;  /* 0x0000002418187c10 */ /* 0x000fc8000ff1e0ff */
[----:B------:R-:W-:-:S06]  /*13b0*/  IADD3.X R25, PT, PT, R25, UR37, RZ, P0, !PT ;  /* 0x0000002519197c10 */ /* 0x000fcc00087fe4ff */
[----:B------:R-:W2:Y:S02]  /*13c0*/  I2F.F64.S64 R24, R24 ;  /* 0x0000001800187312 */ /* 0x000ea40000301c00 */
[----:B--2---:R2:W-:Y:S02]  /*13d0*/  STG.E.64 desc[UR76][R40.64], R24 ;  /* 0x0000001828007986 */ /* 0x0045e4000c101b4c */
.L_x_1507:
[----:B------:R-:W-:Y:S05]  /*13e0*/  BSYNC.RECONVERGENT B0 ;  /* 0x0000000000007941 */ /* 0x000fea0003800200 */
.L_x_1506:
        /* <DEDUP_REMOVED lines=27> */
.L_x_1512:
[----:B------:R-:W-:Y:S01]  /*15a0*/  IMAD.MOV.U32 R39, RZ, RZ, R33 ;  /* 0x000000ffff277224 */ /* 0x000fe200078e0021 */
[----:B------:R-:W-:-:S07]  /*15b0*/  MOV R40, 0x15d0 ;  /* 0x000015d000287802 */ /* 0x000fce0000000f00 */
[----:B01----:R-:W-:Y:S05]  /*15c0*/  CALL.REL.NOINC `($__internal_113_$__cuda_sm20_rem_u64) ;  /* 0x0000004c00787944 */ /* 0x003fea0003c00000 */
[----:B------:R-:W-:Y:S02]  /*15d0*/  MOV R40, R24 ;  /* 0x0000001800287202 */ /* 0x000fe40000000f00 */
[----:B------:R-:W-:-:S07]  /*15e0*/  MOV R41, R25 ;  /* 0x0000001900297202 */ /* 0x000fce0000000f00 */
.L_x_1513:
[----:B------:R-:W2:Y:S01]  /*15f0*/  LDC.64 R24, c[0x0][0x540] ;  /* 0x00015000ff187b82 */ /* 0x000ea20000000a00 */
[----:B------:R-:W-:-:S04]  /*1600*/  IADD3 R40, P0, PT, R40, UR36, RZ ;  /* 0x0000002428287c10 */ /* 0x000fc8000ff1e0ff */
[----:B------:R-:W-:-:S06]  /*1610*/  IADD3.X R41, PT, PT, R41, UR37, RZ, P0, !PT ;  /* 0x0000002529297c10 */ /* 0x000fcc00087fe4ff */
[----:B------:R-:W2:Y:S02]  /*1620*/  I2F.F64.S64 R40, R40 ;  /* 0x0000002800287312 */ /* 0x000ea40000301c00 */
[----:B--2---:R2:W-:Y:S02]  /*1630*/  STG.E.64 desc[UR76][R24.64], R40 ;  /* 0x0000002818007986 */ /* 0x0045e4000c101b4c */
.L_x_1511:
[----:B------:R-:W-:Y:S05]  /*1640*/  BSYNC.RECONVERGENT B0 ;  /* 0x0000000000007941 */ /* 0x000fea0003800200 */
.L_x_1510:
        /* <DEDUP_REMOVED lines=27> */
.L_x_1516:
[----:B------:R-:W-:Y:S02]  /*1800*/  MOV R39, R34 ;  /* 0x0000002200277202 */ /* 0x000fe40000000f00 */
[----:B------:R-:W-:-:S07]  /*1810*/  MOV R40, 0x1830 ;  /* 0x0000183000287802 */ /* 0x000fce0000000f00 */
[----:B01----:R-:W-:Y:S05]  /*1820*/  CALL.REL.NOINC `($__internal_113_$__cuda_sm20_rem_u64) ;  /* 0x0000004800e07944 */ /* 0x003fea0003c00000 */
[----:B------:R-:W-:Y:S01]  /*1830*/  IMAD.MOV.U32 R40, RZ, RZ, R24 ;  /* 0x000000ffff287224 */ /* 0x000fe200078e0018 */
[----:B------:R-:W-:-:S07]  /*1840*/  MOV R41, R25 ;  /* 0x0000001900297202 */ /* 0x000fce0000000f00 */
.L_x_1517:
[----:B------:R-:W2:Y:S01]  /*1850*/  LDC.64 R24, c[0x0][0x540] ;  /* 0x00015000ff187b82 */ /* 0x000ea20000000a00 */
[----:B------:R-:W-:-:S04]  /*1860*/  IADD3 R40, P0, PT, R40, UR36, RZ ;  /* 0x0000002428287c10 */ /* 0x000fc8000ff1e0ff */
[----:B------:R-:W-:-:S06]  /*1870*/  IADD3.X R41, PT, PT, R41, UR37, RZ, P0, !PT ;  /* 0x0000002529297c10 */ /* 0x000fcc00087fe4ff */
[----:B------:R-:W2:Y:S02]  /*1880*/  I2F.F64.S64 R40, R40 ;  /* 0x0000002800287312 */ /* 0x000ea40000301c00 */
[----:B--2---:R2:W-:Y:S02]  /*1890*/  STG.E.64 desc[UR76][R24.64], R40 ;  /* 0x0000002818007986 */ /* 0x0045e4000c101b4c */
.L_x_1515:
[----:B------:R-:W-:Y:S05]  /*18a0*/  BSYNC.RECONVERGENT B0 ;  /* 0x0000000000007941 */ /* 0x000fea0003800200 */
.L_x_1514:
        /* <DEDUP_REMOVED lines=26> */
.L_x_1519:
[----:B------:R-:W-:Y:S02]  /*1a50*/  MOV R39, R35 ;  /* 0x0000002300277202 */ /* 0x000fe40000000f00 */
[----:B------:R-:W-:-:S07]  /*1a60*/  MOV R40, 0x1a80 ;  /* 0x00001a8000287802 */ /* 0x000fce0000000f00 */
[----:B01----:R-:W-:Y:S05]  /*1a70*/  CALL.REL.NOINC `($__internal_113_$__cuda_sm20_rem_u64) ;  /* 0x00000048004c7944 */ /* 0x003fea0003c00000 */
[----:B------:R-:W-:Y:S01]  /*1a80*/  MOV R34, R24 ;  /* 0x0000001800227202 */ /* 0x000fe20000000f00 */
[----:B------:R-:W-:-:S07]  /*1a90*/  IMAD.MOV.U32 R35, RZ, RZ, R25 ;  /* 0x000000ffff237224 */ /* 0x000fce00078e0019 */
.L_x_1520:
[----:B------:R-:W1:Y:S01]  /*1aa0*/  LDC.64 R24, c[0x0][0x540] ;  /* 0x00015000ff187b82 */ /* 0x000e620000000a00 */
[----:B------:R-:W-:-:S04]  /*1ab0*/  IADD3 R34, P0, PT, R34, UR36, RZ ;  /* 0x0000002422227c10 */ /* 0x000fc8000ff1e0ff */
[----:B------:R-:W-:-:S06]  /*1ac0*/  IADD3.X R35, PT, PT, R35, UR37, RZ, P0, !PT ;  /* 0x0000002523237c10 */ /* 0x000fcc00087fe4ff */
[----:B------:R-:W1:Y:S02]  /*1ad0*/  I2F.F64.S64 R34, R34 ;  /* 0x0000002200227312 */ /* 0x000e640000301c00 */
[----:B-1----:R2:W-:Y:S01]  /*1ae0*/  STG.E.64 desc[UR76][R24.64], R34 ;  /* 0x0000002218007986 */ /* 0x0025e2000c101b4c */
[----:B------:R-:W-:Y:S05]  /*1af0*/  BRA `(.L_x_1518) ;  /* 0x0000004000c87947 */ /* 0x000fea0003800000 */
.L_x_1505:
        /* <DEDUP_REMOVED lines=235> */
.L_x_1523:
        /* <DEDUP_REMOVED lines=22> */
.L_x_1524:
[----:B------:R-:W-:-:S07]  /*2b10*/  MOV R40, 0x2b30 ;  /* 0x00002b3000287802 */ /* 0x000fce0000000f00 */
[----:B01----:R-:W-:Y:S05]  /*2b20*/  CALL.REL.NOINC `($__internal_113_$__cuda_sm20_rem_u64) ;  /* 0x0000003800207944 */ /* 0x003fea0003c00000 */
.L_x_1525:
[----:B------:R-:W2:Y:S01]  /*2b30*/  LDCU.64 UR48, c[0x0][0x540] ;  /* 0x0000a800ff3077ac */ /* 0x000ea20008000a00 */
[----:B------:R-:W-:-:S04]  /*2b40*/  IADD3 R24, P0, PT, R24, UR36, RZ ;  /* 0x0000002418187c10 */ /* 0x000fc8000ff1e0ff */
[----:B------:R-:W-:-:S06]  /*2b50*/  IADD3.X R25, PT, PT, R25, UR37, RZ, P0, !PT ;  /* 0x0000002519197c10 */ /* 0x000fcc00087fe4ff */
[----:B------:R-:W3:Y:S01]  /*2b60*/  I2F.F64.S64 R24, R24 ;  /* 0x0000001800187312 */ /* 0x000ee20000301c00 */
[----:B--2---:R-:W-:-:S05]  /*2b70*/  IADD3 R40, P1, PT, R43, UR48, RZ ;  /* 0x000000302b287c10 */ /* 0x004fca000ff3e0ff */
[----:B------:R-:W-:-:S05]  /*2b80*/  IMAD.X R41, RZ, RZ, UR49, P1 ;  /* 0x00000031ff297e24 */ /* 0x000fca00088e06ff */
[----:B---3--:R2:W-:Y:S03]  /*2b90*/  STG.E.64 desc[UR76][R40.64], R24 ;  /* 0x0000001828007986 */ /* 0x0085e6000c101b4c */
.L_x_1522:
[----:B------:R-:W-:Y:S05]  /*2ba0*/  BSYNC.RECONVERGENT B0 ;  /* 0x0000000000007941 */ /* 0x000fea0003800200 */
.L_x_1521:
        /* <DEDUP_REMOVED lines=236> */
.L_x_1528:
        /* <DEDUP_REMOVED lines=22> */
.L_x_1529:
[----:B------:R-:W-:Y:S01]  /*3bd0*/  IMAD.MOV.U32 R39, RZ, RZ, R33 ;  /* 0x000000ffff277224 */ /* 0x000fe200078e0021 */
[----:B------:R-:W-:-:S07]  /*3be0*/  MOV R40, 0x3c00 ;  /* 0x00003c0000287802 */ /* 0x000fce0000000f00 */
[----:B01----:R-:W-:Y:S05]  /*3bf0*/  CALL.REL.NOINC `($__internal_113_$__cuda_sm20_rem_u64) ;  /* 0x0000002400ec7944 */ /* 0x003fea0003c00000 */
.L_x_1530:
[----:B------:R-:W2:Y:S01]  /*3c00*/  LDCU.64 UR48, c[0x0][0x540] ;  /* 0x0000a800ff3077ac */ /* 0x000ea20008000a00 */
[----:B------:R-:W-:-:S04]  /*3c10*/  IADD3 R24, P0, PT, R24, UR36, RZ ;  /* 0x0000002418187c10 */ /* 0x000fc8000ff1e0ff */
[----:B------:R-:W-:-:S06]  /*3c20*/  IADD3.X R25, PT, PT, R25, UR37, RZ, P0, !PT ;  /* 0x0000002519197c10 */ /* 0x000fcc00087fe4ff */
[----:B------:R-:W3:Y:S01]  /*3c30*/  I2F.F64.S64 R24, R24 ;  /* 0x0000001800187312 */ /* 0x000ee20000301c00 */
[----:B--2---:R-:W-:-:S04]  /*3c40*/  IADD3 R40, P1, PT, R43, UR48, RZ ;  /* 0x000000302b287c10 */ /* 0x004fc8000ff3e0ff */
[----:B------:R-:W-:-:S05]  /*3c50*/  IADD3.X R41, PT, PT, RZ, UR49, RZ, P1, !PT ;  /* 0x00000031ff297c10 */ /* 0x000fca0008ffe4ff */
[----:B---3--:R2:W-:Y:S04]  /*3c60*/  STG.E.64 desc[UR76][R40.64], R24 ;  /* 0x0000001828007986 */ /* 0x0085e8000c101b4c */
.L_x_1527:
[----:B------:R-:W-:Y:S05]  /*3c70*/  BSYNC.RECONVERGENT B0 ;  /* 0x0000000000007941 */ /* 0x000fea0003800200 */
.L_x_1526:
        /* <DEDUP_REMOVED lines=237> */
.L_x_1533:
        /* <DEDUP_REMOVED lines=22> */
.L_x_1534:
[----:B------:R-:W-:Y:S02]  /*4cb0*/  MOV R39, R34 ;  /* 0x0000002200277202 */ /* 0x000fe40000000f00 */
[----:B------:R-:W-:-:S07]  /*4cc0*/  MOV R40, 0x4ce0 ;  /* 0x00004ce000287802 */ /* 0x000fce0000000f00 */
[----:B01----:R-:W-:Y:S05]  /*4cd0*/  CALL.REL.NOINC `($__internal_113_$__cuda_sm20_rem_u64) ;  /* 0x0000001400b47944 */ /* 0x003fea0003c00000 */
.L_x_1535:
[----:B------:R-:W2:Y:S01]  /*4ce0*/  LDCU.64 UR48, c[0x0][0x540] ;  /* 0x0000a800ff3077ac */ /* 0x000ea20008000a00 */
[----:B------:R-:W-:-:S04]  /*4cf0*/  IADD3 R24, P0, PT, R24, UR36, RZ ;  /* 0x0000002418187c10 */ /* 0x000fc8000ff1e0ff */
[----:B------:R-:W-:-:S06]  /*4d00*/  IADD3.X R25, PT, PT, R25, UR37, RZ, P0, !PT ;  /* 0x0000002519197c10 */ /* 0x000fcc00087fe4ff */
[----:B------:R-:W3:Y:S01]  /*4d10*/  I2F.F64.S64 R24, R24 ;  /* 0x0000001800187312 */ /* 0x000ee20000301c00 */
[----:B--2---:R-:W-:-:S05]  /*4d20*/  IADD3 R40, P1, PT, R33, UR48, RZ ;  /* 0x0000003021287c10 */ /* 0x004fca000ff3e0ff */
[----:B------:R-:W-:-:S05]  /*4d30*/  IMAD.X R41, RZ, RZ, UR49, P1 ;  /* 0x00000031ff297e24 */ /* 0x000fca00088e06ff */
[----:B---3--:R2:W-:Y:S03]  /*4d40*/  STG.E.64 desc[UR76][R40.64], R24 ;  /* 0x0000001828007986 */ /* 0x0085e6000c101b4c */
.L_x_1532:
[----:B------:R-:W-:Y:S05]  /*4d50*/  BSYNC.RECONVERGENT B0 ;  /* 0x0000000000007941 */ /* 0x000fea0003800200 */
.L_x_1531:
        /* <DEDUP_REMOVED lines=236> */
.L_x_1536:
        /* <DEDUP_REMOVED lines=22> */
.L_x_1537:
[----:B------:R-:W-:Y:S02]  /*5d80*/  MOV R39, R35 ;  /* 0x0000002300277202 */ /* 0x000fe40000000f00 */
[----:B------:R-:W-:-:S07]  /*5d90*/  MOV R40, 0x5db0 ;  /* 0x00005db000287802 */ /* 0x000fce0000000f00 */
[----:B01----:R-:W-:Y:S05]  /*5da0*/  CALL.REL.NOINC `($__internal_113_$__cuda_sm20_rem_u64) ;  /* 0x0000000400807944 */ /* 0x003fea0003c00000 */
.L_x_1538:
[----:B------:R-:W0:Y:S01]  /*5db0*/  LDCU.64 UR48, c[0x0][0x540] ;  /* 0x0000a800ff3077ac */ /* 0x000e220008000a00 */
[----:B------:R-:W-:-:S04]  /*5dc0*/  IADD3 R24, P0, PT, R24, UR36, RZ ;  /* 0x0000002418187c10 */ /* 0x000fc8000ff1e0ff */
[----:B------:R-:W-:-:S06]  /*5dd0*/  IADD3.X R25, PT, PT, R25, UR37, RZ, P0, !PT ;  /* 0x0000002519197c10 */ /* 0x000fcc00087fe4ff */
[----:B------:R-:W1:Y:S01]  /*5de0*/  I2F.F64.S64 R24, R24 ;  /* 0x0000001800187312 */ /* 0x000e620000301c00 */
[----:B0-----:R-:W-:-:S04]  /*5df0*/  IADD3 R34, P1, PT, R33, UR48, RZ ;  /* 0x0000003021227c10 */ /* 0x001fc8000ff3e0ff */
[----:B------:R-:W-:-:S05]  /*5e00*/  IADD3.X R35, PT, PT, RZ, UR49, RZ, P1, !PT ;  /* 0x00000031ff237c10 */ /* 0x000fca0008ffe4ff */
[----:B-1----:R3:W-:Y:S04]  /*5e10*/  STG.E.64 desc[UR76][R34.64], R24 ;  /* 0x0000001822007986 */ /* 0x0027e8000c101b4c */
.L_x_1518:
        /* <DEDUP_REMOVED lines=11> */
        .weak           $__internal_112_$__cuda_sm20_div_s64
        .type           $__internal_112_$__cuda_sm20_div_s64,@function
        .size           $__internal_112_$__cuda_sm20_div_s64,($__internal_113_$__cuda_sm20_rem_u64 - $__internal_112_$__cuda_sm20_div_s64)
$__internal_112_$__cuda_sm20_div_s64:
        /* <DEDUP_REMOVED lines=77> */
[----:B------:R-:W-:Y:S06]  /*63a0*/  RET.REL.NODEC R32 `(_ZN2at6native60_GLOBAL__N__fdc43544_27_DistributionRandomKernel_cu_f88cee4443distribution_elementwise_grid_stride_kernelIjLi4EZZZNS0_9templates4cuda21random_from_to_kernelIPNS_17CUDAGeneratorImplEEEvRNS_18TensorIteratorBaseEmlT_ENKUlvE_clEvENKUlvE4_clEvEUlP24curandStatePhilox4_32_10E0_ZNS1_27distribution_nullary_kernelIdj5uint4S7_SF_ZZZS5_IS7_EvS9_mlSA_ENKSB_clEvENKSC_clEvEUljE_EEvS9_T2_RKT3_T4_EUlijE0_EEvlNS_15PhiloxCudaStateET1_SJ_) ;  /* 0xffffff9c20147950 */ /* 0x000fec0003c3ffff */
        .weak           $__internal_113_$__cuda_sm20_rem_u64
        .type           $__internal_113_$__cuda_sm20_rem_u64,@function
        .size           $__internal_113_$__cuda_sm20_rem_u64,(.L_x_2355 - $__internal_113_$__cuda_sm20_rem_u64)
$__internal_113_$__cuda_sm20_rem_u64:
        /* <DEDUP_REMOVED lines=67> */
[----:B------:R-:W-:Y:S06]  /*67e0*/  RET.REL.NODEC R40 `(_ZN2at6native60_GLOBAL__N__fdc43544_27_DistributionRandomKernel_cu_f88cee4443distribution_elementwise_grid_stride_kernelIjLi4EZZZNS0_9templates4cuda21random_from_to_kernelIPNS_17CUDAGeneratorImplEEEvRNS_18TensorIteratorBaseEmlT_ENKUlvE_clEvENKUlvE4_clEvEUlP24curandStatePhilox4_32_10E0_ZNS1_27distribution_nullary_kernelIdj5uint4S7_SF_ZZZS5_IS7_EvS9_mlSA_ENKSB_clEvENKSC_clEvEUljE_EEvS9_T2_RKT3_T4_EUlijE0_EEvlNS_15PhiloxCudaStateET1_SJ_) ;  /* 0xffffff9828047950 */ /* 0x000fec0003c3ffff */
.L_x_1540:
        /* <DEDUP_REMOVED lines=9> */
.L_x_2355:


//--------------------- .text._ZN2at6native60_GLOBAL__N__fdc43544_27_DistributionRandomKernel_cu_f88cee4443distribution_elementwise_grid_stride_kernelIjLi4EZZZNS0_9templates4cuda21random_from_to_kernelIPNS_17CUDAGeneratorImplEEEvRNS_18TensorIteratorBaseEmlT_ENKUlvE_clEvENKUlvE4_clEvEUlP24curandStatePhilox4_32_10E0_ZNS1_27distribution_nullary_kernelIdj5uint4S7_SF_ZZZS5_IS7_EvS9_mlSA_ENKSB_clEvENKSC_clEvEUljE_EEvS9_T2_RKT3_T4_EUlijE_EEvlNS_15PhiloxCudaStateET1_SJ_ --------------------------
	.section	.text._ZN2at6native60_GLOBAL__N__fdc43544_27_DistributionRandomKernel_cu_f88cee4443distribution_elementwise_grid_stride_kernelIjLi4EZZZNS0_9templates4cuda21random_from_to_kernelIPNS_17CUDAGeneratorImplEEEvRNS_18TensorIteratorBaseEmlT_ENKUlvE_clEvENKUlvE4_clEvEUlP24curandStatePhilox4_32_10E0_ZNS1_27distribution_nullary_kernelIdj5uint4S7_SF_ZZZS5_IS7_EvS9_mlSA_ENKSB_clEvENKSC_clEvEUljE_EEvS9_T2_RKT3_T4_EUlijE_EEvlNS_15PhiloxCudaStateET1_SJ_,"ax",@progbits
	.align	128
.text._ZN2at6native60_GLOBAL__N__fdc43544_27_DistributionRandomKernel_cu_f88cee4443distribution_elementwise_grid_stride_kernelIjLi4EZZZNS0_9templates4cuda21random_from_to_kernelIPNS_17CUDAGeneratorImplEEEvRNS_18TensorIteratorBaseEmlT_ENKUlvE_clEvENKUlvE4_clEvEUlP24curandStatePhilox4_32_10E0_ZNS1_27distribution_nullary_kernelIdj5uint4S7_SF_ZZZS5_IS7_EvS9_mlSA_ENKSB_clEvENKSC_clEvEUljE_EEvS9_T2_RKT3_T4_EUlijE_EEvlNS_15PhiloxCudaStateET1_SJ_:
        .type           _ZN2at6native60_GLOBAL__N__fdc43544_27_DistributionRandomKernel_cu_f88cee4443distribution_elementwise_grid_stride_kernelIjLi4EZZZNS0_9templates4cuda21random_from_to_kernelIPNS_17CUDAGeneratorImplEEEvRNS_18TensorIteratorBaseEmlT_ENKUlvE_clEvENKUlvE4_clEvEUlP24curandStatePhilox4_32_10E0_ZNS1_27distribution_nullary_kernelIdj5uint4S7_SF_ZZZS5_IS7_EvS9_mlSA_ENKSB_clEvENKSC_clEvEUljE_EEvS9_T2_RKT3_T4_EUlijE_EEvlNS_15PhiloxCudaStateET1_SJ_,@function
        .size           _ZN2at6native60_GLOBAL__N__fdc43544_27_DistributionRandomKernel_cu_f88cee4443distribution_elementwise_grid_stride_kernelIjLi4EZZZNS0_9templates4cuda21random_from_to_kernelIPNS_17CUDAGeneratorImplEEEvRNS_18TensorIteratorBaseEmlT_ENKUlvE_clEvENKUlvE4_clEvEUlP24curandStatePhilox4_32_10E0_ZNS1_27distribution_nullary_kernelIdj5uint4S7_SF_ZZZS5_IS7_EvS9_mlSA_ENKSB_clEvENKSC_clEvEUljE_EEvS9_T2_RKT3_T4_EUlijE_EEvlNS_15PhiloxCudaStateET1_SJ_,(.L_x_2358 - _ZN2at6native60_GLOBAL__N__fdc43544_27_DistributionRandomKernel_cu_f88cee4443distribution_elementwise_grid_stride_kernelIjLi4EZZZNS0_9templates4cuda21random_from_to_kernelIPNS_17CUDAGeneratorImplEEEvRNS_18TensorIteratorBaseEmlT_ENKUlvE_clEvENKUlvE4_clEvEUlP24curandStatePhilox4_32_10E0_ZNS1_27distribution_nullary_kernelIdj5uint4S7_SF_ZZZS5_IS7_EvS9_mlSA_ENKSB_clEvENKSC_clEvEUljE_EEvS9_T2_RKT3_T4_EUlijE_EEvlNS_15PhiloxCudaStateET1_SJ_)
        .other          _ZN2at6native60_GLOBAL__N__fdc43544_27_DistributionRandomKernel_cu_f88cee4443distribution_elementwise_grid_stride_kernelIjLi4EZZZNS0_9templates4cuda21random_from_to_kernelIPNS_17CUDAGeneratorImplEEEvRNS_18TensorIteratorBaseEmlT_ENKUlvE_clEvENKUlvE4_clEvEUlP24curandStatePhilox4_32_10E0_ZNS1_27distribution_nullary_kernelIdj5uint4S7_SF_ZZZS5_IS7_EvS9_mlSA_ENKSB_clEvENKSC_clEvEUljE_EEvS9_T2_RKT3_T4_EUlijE_EEvlNS_15PhiloxCudaStateET1_SJ_,@"STO_CUDA_ENTRY STV_DEFAULT"
_ZN2at6native60_GLOBAL__N__fdc43544_27_DistributionRandomKernel_cu_f88cee4443distribution_elementwise_grid_stride_kernelIjLi4EZZZNS0_9templates4cuda21random_from_to_kernelIPNS_17CUDAGeneratorImplEEEvRNS_18TensorIteratorBaseEmlT_ENKUlvE_clEvENKUlvE4_clEvEUlP24curandStatePhilox4_32_10E0_ZNS1_27distribution_nullary_kernelIdj5uint4S7_SF_ZZZS5_IS7_EvS9_mlSA_ENKSB_clEvENKSC_clEvEUljE_EEvS9_T2_RKT3_T4_EUlijE_EEvlNS_15PhiloxCudaStateET1_SJ_:
        /* <DEDUP_REMOVED lines=114> */
.L_x_1541:
[----:B------:R-:W-:-:S07]  /*0720*/  MOV R10, 0x740 ;  /* 0x00000740000a7802 */ /* 0x000fce0000000f00 */
[----:B------:R-:W-:Y:S05]  /*0730*/  CALL.REL.NOINC `($__internal_114_$__cuda_sm20_div_s64) ;  /* 0x00000010001c7944 */ /* 0x000fea0003c00000 */
.L_x_1542:
        /* <DEDUP_REMOVED lines=19> */
.L_x_1562:
        /* <DEDUP_REMOVED lines=13> */
.L_x_1544:
[----:B01234-:R-:W-:Y:S05]  /*0940*/  BSYNC.RECONVERGENT B0 ;  /* 0x0000000000007941 */ /* 0x01ffea0003800200 */
.L_x_1543:
        /* <DEDUP_REMOVED lines=51> */
.L_x_1545:
        /* <DEDUP_REMOVED lines=9> */
.L_x_1546:
        /* <DEDUP_REMOVED lines=29> */
.L_x_1549:
[----:B------:R-:W-:-:S07]  /*0ee0*/  MOV R44, 0xf00 ;  /* 0x00000f00002c7802 */ /* 0x000fce0000000f00 */
[----:B01----:R-:W-:Y:S05]  /*0ef0*/  CALL.REL.NOINC `($__internal_115_$__cuda_sm20_rem_u64) ;  /* 0x0000000c00687944 */ /* 0x003fea0003c00000 */
[----:B------:R-:W-:-:S07]  /*0f00*/  IMAD.MOV.U32 R44, RZ, RZ, R0 ;  /* 0x000000ffff2c7224 */ /* 0x000fce00078e0000 */
.L_x_1550:
[----:B------:R-:W-:Y:S01]  /*0f10*/  IMAD R0, R17, UR10, RZ ;  /* 0x0000000a11007c24 */ /* 0x000fe2000f8e02ff */
[----:B------:R-:W-:-:S04]  /*0f20*/  IADD3 R46, P0, PT, R44, UR8, RZ ;  /* 0x000000082c2e7c10 */ /* 0x000fc8000ff1e0ff */
[C---:B------:R-:W-:Y:S02]  /*0f30*/  IADD3 R44, P1, PT, R0.reuse, UR12, RZ ;  /* 0x0000000c002c7c10 */ /* 0x040fe4000ff3e0ff */
[----:B------:R-:W-:Y:S02]  /*0f40*/  IADD3.X R47, PT, PT, R45, UR9, RZ, P0, !PT ;  /* 0x000000092d2f7c10 */ /* 0x000fe400087fe4ff */
[----:B------:R-:W-:-:S04]  /*0f50*/  LEA.HI.X.SX32 R45, R0, UR13, 0x1, P1 ;  /* 0x0000000d002d7c11 */ /* 0x000fc800088f0eff */
[----:B------:R-:W2:Y:S02]  /*0f60*/  I2F.F64.S64 R46, R46 ;  /* 0x0000002e002e7312 */ /* 0x000ea40000301c00 */
[----:B--2---:R2:W-:Y:S03]  /*0f70*/  STG.E.64 desc[UR6][R44.64], R46 ;  /* 0x0000002e2c007986 */ /* 0x0045e6000c101b06 */
.L_x_1548:
[----:B------:R-:W-:Y:S05]  /*0f80*/  BSYNC.RECONVERGENT B0 ;  /* 0x0000000000007941 */ /* 0x000fea0003800200 */
.L_x_1547:
        /* <DEDUP_REMOVED lines=29> */
.L_x_1553:
[----:B------:R-:W-:Y:S01]  /*1160*/  IMAD.MOV.U32 R0, RZ, RZ, R49 ;  /* 0x000000ffff007224 */ /* 0x000fe200078e0031 */
[----:B--2---:R-:W-:-:S07]  /*1170*/  MOV R44, 0x1190 ;  /* 0x00001190002c7802 */ /* 0x004fce0000000f00 */
[----:B01----:R-:W-:Y:S05]  /*1180*/  CALL.REL.NOINC `($__internal_115_$__cuda_sm20_rem_u64) ;  /* 0x0000000800c47944 */ /* 0x003fea0003c00000 */
[----:B------:R-:W-:-:S07]  /*1190*/  MOV R44, R0 ;  /* 0x00000000002c7202 */ /* 0x000fce0000000f00 */
.L_x_1554:
[----:B------:R-:W-:Y:S02]  /*11a0*/  IADD3 R44, P0, PT, R44, UR8, RZ ;  /* 0x000000082c2c7c10 */ /* 0x000fe4000ff1e0ff */
[----:B------:R-:W-:Y:S02]  /*11b0*/  IADD3 R50, P1, PT, R50, UR12, RZ ;  /* 0x0000000c32327c10 */ /* 0x000fe4000ff3e0ff */
[----:B------:R-:W-:Y:S02]  /*11c0*/  IADD3.X R45, PT, PT, R45, UR9, RZ, P0, !PT ;  /* 0x000000092d2d7c10 */ /* 0x000fe400087fe4ff */
[----:B------:R-:W-:-:S04]  /*11d0*/  IADD3.X R51, PT, PT, R51, UR13, RZ, P1, !PT ;  /* 0x0000000d33337c10 */ /* 0x000fc80008ffe4ff */
[----:B------:R-:W2:Y:S02]  /*11e0*/  I2F.F64.S64 R44, R44 ;  /* 0x0000002c002c7312 */ /* 0x000ea40000301c00 */
[----:B--2---:R3:W-:Y:S03]  /*11f0*/  STG.E.64 desc[UR6][R50.64], R44 ;  /* 0x0000002c32007986 */ /* 0x0047e6000c101b06 */
.L_x_1552:
[----:B------:R-:W-:Y:S05]  /*1200*/  BSYNC.RECONVERGENT B0 ;  /* 0x0000000000007941 */ /* 0x000fea0003800200 */
.L_x_1551:
        /* <DEDUP_REMOVED lines=29> */
.L_x_1557:
[----:B------:R-:W-:Y:S02]  /*13e0*/  MOV R0, R6 ;  /* 0x0000000600007202 */ /* 0x000fe40000000f00 */
[----:B--2---:R-:W-:-:S07]  /*13f0*/  MOV R44, 0x1410 ;  /* 0x00001410002c7802 */ /* 0x004fce0000000f00 */
[----:B01----:R-:W-:Y:S05]  /*1400*/  CALL.REL.NOINC `($__internal_115_$__cuda_sm20_rem_u64) ;  /* 0x0000000800247944 */ /* 0x003fea0003c00000 */
[----:B------:R-:W-:-:S07]  /*1410*/  IMAD.MOV.U32 R44, RZ, RZ, R0 ;  /* 0x000000ffff2c7224 */ /* 0x000fce00078e0000 */
.L_x_1558:
[----:B------:R-:W-:Y:S02]  /*1420*/  IADD3 R44, P0, PT, R44, UR8, RZ ;  /* 0x000000082c2c7c10 */ /* 0x000fe4000ff1e0ff */
[----:B------:R-:W-:Y:S02]  /*1430*/  IADD3 R46, P1, PT, R49, UR12, RZ ;  /* 0x0000000c312e7c10 */ /* 0x000fe4000ff3e0ff */
[----:B------:R-:W-:Y:S02]  /*1440*/  IADD3.X R45, PT, PT, R45, UR9, RZ, P0, !PT ;  /* 0x000000092d2d7c10 */ /* 0x000fe400087fe4ff */
[----:B------:R-:W-:-:S04]  /*1450*/  IADD3.X R47, PT, PT, R50, UR13, RZ, P1, !PT ;  /* 0x0000000d322f7c10 */ /* 0x000fc80008ffe4ff */
[----:B------:R-:W2:Y:S02]  /*1460*/  I2F.F64.S64 R44, R44 ;  /* 0x0000002c002c7312 */ /* 0x000ea40000301c00 */
[----:B--2---:R4:W-:Y:S03]  /*1470*/  STG.E.64 desc[UR6][R46.64], R44 ;  /* 0x0000002c2e007986 */ /* 0x0049e6000c101b06 */
.L_x_1556:
[----:B------:R-:W-:Y:S05]  /*1480*/  BSYNC.RECONVERGENT B0 ;  /* 0x0000000000007941 */ /* 0x000fea0003800200 */
.L_x_1555:
        /* <DEDUP_REMOVED lines=29> */
.L_x_1560:
[----:B------:R-:W-:Y:S01]  /*1660*/  IMAD.MOV.U32 R0, RZ, RZ, R5 ;  /* 0x000000ffff007224 */ /* 0x000fe200078e0005 */
[----:B--234-:R-:W-:-:S07]  /*1670*/  MOV R44, 0x1690 ;  /* 0x00001690002c7802 */ /* 0x01cfce0000000f00 */
[----:B01----:R-:W-:Y:S05]  /*1680*/  CALL.REL.NOINC `($__internal_115_$__cuda_sm20_rem_u64) ;  /* 0x0000000400847944 */ /* 0x003fea0003c00000 */
[----:B------:R-:W-:-:S07]  /*1690*/  IMAD.MOV.U32 R44, RZ, RZ, R0 ;  /* 0x000000ffff2c7224 */ /* 0x000fce00078e0000 */
.L_x_1561:
[----:B------:R-:W-:Y:S02]  /*16a0*/  IADD3 R2, P0, PT, R44, UR8, RZ ;  /* 0x000000082c027c10 */ /* 0x000fe4000ff1e0ff */
[----:B------:R-:W-:Y:S02]  /*16b0*/  IADD3 R4, P1, PT, R6, UR12, RZ ;  /* 0x0000000c06047c10 */ /* 0x000fe4000ff3e0ff */
[----:B------:R-:W-:Y:S02]  /*16c0*/  IADD3.X R3, PT, PT, R45, UR9, RZ, P0, !PT ;  /* 0x000000092d037c10 */ /* 0x000fe400087fe4ff */
[----:B------:R-:W-:-:S04]  /*16d0*/  IADD3.X R5, PT, PT, R49, UR13, RZ, P1, !PT ;  /* 0x0000000d31057c10 */ /* 0x000fc80008ffe4ff */
[----:B------:R-:W0:Y:S02]  /*16e0*/  I2F.F64.S64 R2, R2 ;  /* 0x0000000200027312 */ /* 0x000e240000301c00 */
[----:B0-----:R0:W-:Y:S03]  /*16f0*/  STG.E.64 desc[UR6][R4.64], R2 ;  /* 0x0000000204007986 */ /* 0x0011e6000c101b06 */
.L_x_1559:
        /* <DEDUP_REMOVED lines=11> */
        .weak           $__internal_114_$__cuda_sm20_div_s64
        .type           $__internal_114_$__cuda_sm20_div_s64,@function
        .size           $__internal_114_$__cuda_sm20_div_s64,($__internal_115_$__cuda_sm20_rem_u64 - $__internal_114_$__cuda_sm20_div_s64)
$__internal_114_$__cuda_sm20_div_s64:
        /* <DEDUP_REMOVED lines=78> */
[----:B------:R-:W-:Y:S06]  /*1c90*/  RET.REL.NODEC R2 `(_ZN2at6native60_GLOBAL__N__fdc43544_27_DistributionRandomKernel_cu_f88cee4443distribution_elementwise_grid_stride_kernelIjLi4EZZZNS0_9templates4cuda21random_from_to_kernelIPNS_17CUDAGeneratorImplEEEvRNS_18TensorIteratorBaseEmlT_ENKUlvE_clEvENKUlvE4_clEvEUlP24curandStatePhilox4_32_10E0_ZNS1_27distribution_nullary_kernelIdj5uint4S7_SF_ZZZS5_IS7_EvS9_mlSA_ENKSB_clEvENKSC_clEvEUljE_EEvS9_T2_RKT3_T4_EUlijE_EEvlNS_15PhiloxCudaStateET1_SJ_) ;  /* 0xffffffe002d87950 */ /* 0x000fec0003c3ffff */
        .weak           $__internal_115_$__cuda_sm20_rem_u64
        .type           $__internal_115_$__cuda_sm20_rem_u64,@function
        .size           $__internal_115_$__cuda_sm20_rem_u64,(.L_x_2358 - $__internal_115_$__cuda_sm20_rem_u64)
$__internal_115_$__cuda_sm20_rem_u64:
        /* <DEDUP_REMOVED lines=68> */
[----:B------:R-:W-:Y:S05]  /*20e0*/  RET.REL.NODEC R46 `(_ZN2at6native60_GLOBAL__N__fdc43544_27_DistributionRandomKernel_cu_f88cee4443distribution_elementwise_grid_stride_kernelIjLi4EZZZNS0_9templates4cuda21random_from_to_kernelIPNS_17CUDAGeneratorImplEEEvRNS_18TensorIteratorBaseEmlT_ENKUlvE_clEvENKUlvE4_clEvEUlP24curandStatePhilox4_32_10E0_ZNS1_27distribution_nullary_kernelIdj5uint4S7_SF_ZZZS5_IS7_EvS9_mlSA_ENKSB_clEvENKSC_clEvEUljE_EEvS9_T2_RKT3_T4_EUlijE_EEvlNS_15PhiloxCudaStateET1_SJ_) ;  /* 0xffffffdc2ec47950 */ /* 0x000fea0003c3ffff */
.L_x_1563:
        /* <DEDUP_REMOVED lines=9> */
.L_x_2358:


//--------------------- .text._ZN2at6native60_GLOBAL__N__fdc43544_27_DistributionRandomKernel_cu_f88cee4443distribution_elementwise_grid_stride_kernelImLi2EZZZNS0_9templates4cuda21random_from_to_kernelIPNS_17CUDAGeneratorImplEEEvRNS_18TensorIteratorBaseEmlT_ENKUlvE_clEvENKUlvE4_clEvEUlP24curandStatePhilox4_32_10E_ZNS1_27distribution_nullary_kernelIdm10ulonglong2S7_SF_ZZZS5_IS7_EvS9_mlSA_ENKSB_clEvENKSC_clEvEUlmE_EEvS9_T2_RKT3_T4_EUlimE0_EEvlNS_15PhiloxCudaStateET1_SJ_ --------------------------
	.section	.text._ZN2at6native60_GLOBAL__N__fdc43544_27_DistributionRandomKernel_cu_f88cee4443distribution_elementwise_grid_stride_kernelImLi2EZZZNS0_9templates4cuda21random_from_to_kernelIPNS_17CUDAGeneratorImplEEEvRNS_18TensorIteratorBaseEmlT_ENKUlvE_clEvENKUlvE4_clEvEUlP24curandStatePhilox4_32_10E_ZNS1_27distribution_nullary_kernelIdm10ulonglong2S7_SF_ZZZS5_IS7_EvS9_mlSA_ENKSB_clEvENKSC_clEvEUlmE_EEvS9_T2_RKT3_T4_EUlimE0_EEvlNS_15PhiloxCudaStateET1_SJ_,"ax",@progbits
	.align	128
.text._ZN2at6native60_GLOBAL__N__fdc43544_27_DistributionRandomKernel_cu_f88cee4443distribution_elementwise_grid_stride_kernelImLi2EZZZNS0_9templates4cuda21random_from_to_kernelIPNS_17CUDAGeneratorImplEEEvRNS_18TensorIteratorBaseEmlT_ENKUlvE_clEvENKUlvE4_clEvEUlP24curandStatePhilox4_32_10E_ZNS1_27distribution_nullary_kernelIdm10ulonglong2S7_SF_ZZZS5_IS7_EvS9_mlSA_ENKSB_clEvENKSC_clEvEUlmE_EEvS9_T2_RKT3_T4_EUlimE0_EEvlNS_15PhiloxCudaStateET1_SJ_:
        .type           _ZN2at6native60_GLOBAL__N__fdc43544_27_DistributionRandomKernel_cu_f88cee4443distribution_elementwise_grid_stride_kernelImLi2EZZZNS0_9templates4cuda21random_from_to_kernelIPNS_17CUDAGeneratorImplEEEvRNS_18TensorIteratorBaseEmlT_ENKUlvE_clEvENKUlvE4_clEvEUlP24curandStatePhilox4_32_10E_ZNS1_27distribution_nullary_kernelIdm10ulonglong2S7_SF_ZZZS5_IS7_EvS9_mlSA_ENKSB_clEvENKSC_clEvEUlmE_EEvS9_T2_RKT3_T4_EUlimE0_EEvlNS_15PhiloxCudaStateET1_SJ_,@function
        .size           _ZN2at6native60_GLOBAL__N__fdc43544_27_DistributionRandomKernel_cu_f88cee4443distribution_elementwise_grid_stride_kernelImLi2EZZZNS0_9templates4cuda21random_from_to_kernelIPNS_17CUDAGeneratorImplEEEvRNS_18TensorIteratorBaseEmlT_ENKUlvE_clEvENKUlvE4_clEvEUlP24curandStatePhilox4_32_10E_ZNS1_27distribution_nullary_kernelIdm10ulonglong2S7_SF_ZZZS5_IS7_EvS9_mlSA_ENKSB_clEvENKSC_clEvEUlmE_EEvS9_T2_RKT3_T4_EUlimE0_EEvlNS_15PhiloxCudaStateET1_SJ_,(.L_x_2361 - _ZN2at6native60_GLOBAL__N__fdc43544_27_DistributionRandomKernel_cu_f88cee4443distribution_elementwise_grid_stride_kernelImLi2EZZZNS0_9templates4cuda21random_from_to_kernelIPNS_17CUDAGeneratorImplEEEvRNS_18TensorIteratorBaseEmlT_ENKUlvE_clEvENKUlvE4_clEvEUlP24curandStatePhilox4_32_10E_ZNS1_27distribution_nullary_kernelIdm10ulonglong2S7_SF_ZZZS5_IS7_EvS9_mlSA_ENKSB_clEvENKSC_clEvEUlmE_EEvS9_T2_RKT3_T4_EUlimE0_EEvlNS_15PhiloxCudaStateET1_SJ_)
        .other          _ZN2at6native60_GLOBAL__N__fdc43544_27_DistributionRandomKernel_cu_f88cee4443distribution_elementwise_grid_stride_kernelImLi2EZZZNS0_9templates4cuda21random_from_to_kernelIPNS_17CUDAGeneratorImplEEEvRNS_18TensorIteratorBaseEmlT_ENKUlvE_clEvENKUlvE4_clEvEUlP24curandStatePhilox4_32_10E_ZNS1_27distribution_nullary_kernelIdm10ulonglong2S7_SF_ZZZS5_IS7_EvS9_mlSA_ENKSB_clEvENKSC_clEvEUlmE_EEvS9_T2_RKT3_T4_EUlimE0_EEvlNS_15PhiloxCudaStateET1_SJ_,@"STO_CUDA_ENTRY STV_DEFAULT"
_ZN2at6native60_GLOBAL__N__fdc43544_27_DistributionRandomKernel_cu_f88cee4443distribution_elementwise_grid_stride_kernelImLi2EZZZNS0_9templates4cuda21random_from_to_kernelIPNS_17CUDAGeneratorImplEEEvRNS_18TensorIteratorBaseEmlT_ENKUlvE_clEvENKUlvE4_clEvEUlP24curandStatePhilox4_32_10E_ZNS1_27distribution_nullary_kernelIdm10ulonglong2S7_SF_ZZZS5_IS7_EvS9_mlSA_ENKSB_clEvENKSC_clEvEUlmE_EEvS9_T2_RKT3_T4_EUlimE0_EEvlNS_15PhiloxCudaStateET1_SJ_:
        /* <DEDUP_REMOVED lines=111> */
.L_x_1564:
[----:B------:R-:W-:-:S07]  /*06f0*/  MOV R30, 0x710 ;  /* 0x00000710001e7802 */ /* 0x000fce0000000f00 */
[----:B------:R-:W-:Y:S05]  /*0700*/  CALL.REL.NOINC `($__internal_116_$__cuda_sm20_div_s64) ;  /* 0x00000030006c7944 */ /* 0x000fea0003c00000 */
[----:B------:R-:W-:Y:S01]  /*0710*/  MOV R30, R28 ;  /* 0x0000001c001e7202 */ /* 0x000fe20000000f00 */
[----:B------:R-:W-:-:S07]  /*0720*/  IMAD.MOV.U32 R31, RZ, RZ, R29 ;  /* 0x000000ffff1f7224 */ /* 0x000fce00078e001d */
.L_x_1565:
        /* <DEDUP_REMOVED lines=79> */
.L_x_1590:
        /* <DEDUP_REMOVED lines=13> */
.L_x_1567:
[----:B0-----:R-:W-:Y:S05]  /*0cf0*/  BSYNC.RECONVERGENT B0 ;  /* 0x0000000000007941 */ /* 0x001fea0003800200 */
.L_x_1566:
        /* <DEDUP_REMOVED lines=55> */
.L_x_1568:
        /* <DEDUP_REMOVED lines=9> */
.L_x_1569:
        /* <DEDUP_REMOVED lines=32> */
.L_x_1574:
[----:B------:R-:W-:-:S07]  /*1300*/  MOV R46, 0x1320 ;  /* 0x00001320002e7802 */ /* 0x000fce0000000f00 */
[----:B01----:R-:W-:Y:S05]  /*1310*/  CALL.REL.NOINC `($__internal_117_$__cuda_sm20_rem_u64) ;  /* 0x00000028009c7944 */ /* 0x003fea0003c00000 */
[----:B------:R-:W-:Y:S01]  /*1320*/  MOV R28, R30 ;  /* 0x0000001e001c7202 */ /* 0x000fe20000000f00 */
[----:B------:R-:W-:-:S07]  /*1330*/  IMAD.MOV.U32 R29, RZ, RZ, R31 ;  /* 0x000000ffff1d7224 */ /* 0x000fce00078e001f */
.L_x_1575:
[----:B------:R-:W-:Y:S05]  /*1340*/  BSYNC.RECONVERGENT B1 ;  /* 0x0000000000017941 */ /* 0x000fea0003800200 */
.L_x_1573:
[----:B------:R-:W2:Y:S01]  /*1350*/  LDC.64 R30, c[0x0][0x540] ;  /* 0x00015000ff1e7b82 */ /* 0x000ea20000000a00 */
[----:B------:R-:W-:-:S04]  /*1360*/  IADD3 R28, P0, PT, R28, UR36, RZ ;  /* 0x000000241c1c7c10 */ /* 0x000fc8000ff1e0ff */
[----:B------:R-:W-:-:S06]  /*1370*/  IADD3.X R29, PT, PT, R29, UR37, RZ, P0, !PT ;  /* 0x000000251d1d7c10 */ /* 0x000fcc00087fe4ff */
[----:B------:R-:W2:Y:S02]  /*1380*/  I2F.F64.S64 R28, R28 ;  /* 0x0000001c001c7312 */ /* 0x000ea40000301c00 */
[----:B--2---:R2:W-:Y:S02]  /*1390*/  STG.E.64 desc[UR76][R30.64], R28 ;  /* 0x0000001c1e007986 */ /* 0x0045e4000c101b4c */
.L_x_1572:
[----:B------:R-:W-:Y:S05]  /*13a0*/  BSYNC.RECONVERGENT B0 ;  /* 0x0000000000007941 */ /* 0x000fea0003800200 */
.L_x_1571:
        /* <DEDUP_REMOVED lines=28> */
.L_x_1578:
[----:B------:R-:W-:Y:S01]  /*1570*/  MOV R44, R42 ;  /* 0x0000002a002c7202 */ /* 0x000fe20000000f00 */
[----:B------:R-:W-:Y:S01]  /*1580*/  IMAD.MOV.U32 R48, RZ, RZ, R41 ;  /* 0x000000ffff307224 */ /* 0x000fe200078e0029 */
[----:B------:R-:W-:-:S07]  /*1590*/  MOV R46, 0x15b0 ;  /* 0x000015b0002e7802 */ /* 0x000fce0000000f00 */
[----:B01----:R-:W-:Y:S05]  /*15a0*/  CALL.REL.NOINC `($__internal_117_$__cuda_sm20_rem_u64) ;  /* 0x0000002400f87944 */ /* 0x003fea0003c00000 */
.L_x_1579:
[----:B------:R-:W-:Y:S05]  /*15b0*/  BSYNC.RECONVERGENT B0 ;  /* 0x0000000000007941 */ /* 0x000fea0003800200 */
.L_x_1577:
[----:B------:R-:W0:Y:S01]  /*15c0*/  LDC.64 R28, c[0x0][0x540] ;  /* 0x00015000ff1c7b82 */ /* 0x000e220000000a00 */
[----:B------:R-:W-:-:S04]  /*15d0*/  IADD3 R30, P0, PT, R30, UR36, RZ ;  /* 0x000000241e1e7c10 */ /* 0x000fc8000ff1e0ff */
[----:B------:R-:W-:-:S06]  /*15e0*/  IADD3.X R31, PT, PT, R31, UR37, RZ, P0, !PT ;  /* 0x000000251f1f7c10 */ /* 0x000fcc00087fe4ff */
[----:B------:R-:W0:Y:S02]  /*15f0*/  I2F.F64.S64 R30, R30 ;  /* 0x0000001e001e7312 */ /* 0x000e240000301c00 */
[----:B0-----:R3:W-:Y:S01]  /*1600*/  STG.E.64 desc[UR76][R28.64], R30 ;  /* 0x0000001e1c007986 */ /* 0x0017e2000c101b4c */
[----:B------:R-:W-:Y:S05]  /*1610*/  BRA `(.L_x_1576) ;  /* 0x0000002000887947 */ /* 0x000fea0003800000 */
.L_x_1570:
        /* <DEDUP_REMOVED lines=235> */
.L_x_1582:
        /* <DEDUP_REMOVED lines=24> */
.L_x_1584:
[----:B------:R-:W-:-:S07]  /*2650*/  MOV R46, 0x2670 ;  /* 0x00002670002e7802 */ /* 0x000fce0000000f00 */
[----:B01----:R-:W-:Y:S05]  /*2660*/  CALL.REL.NOINC `($__internal_117_$__cuda_sm20_rem_u64) ;  /* 0x0000001400c87944 */ /* 0x003fea0003c00000 */
[----:B------:R-:W-:Y:S02]  /*2670*/  MOV R28, R30 ;  /* 0x0000001e001c7202 */ /* 0x000fe40000000f00 */
[----:B------:R-:W-:-:S07]  /*2680*/  MOV R29, R31 ;  /* 0x0000001f001d7202 */ /* 0x000fce0000000f00 */
.L_x_1585:
[----:B------:R-:W-:Y:S05]  /*2690*/  BSYNC.RECONVERGENT B1 ;  /* 0x0000000000017941 */ /* 0x000fea0003800200 */
.L_x_1583:
[----:B------:R-:W2:Y:S01]  /*26a0*/  LDCU.64 UR48, c[0x0][0x540] ;  /* 0x0000a800ff3077ac */ /* 0x000ea20008000a00 */
[----:B------:R-:W-:-:S04]  /*26b0*/  IADD3 R28, P0, PT, R28, UR36, RZ ;  /* 0x000000241c1c7c10 */ /* 0x000fc8000ff1e0ff */
[----:B------:R-:W-:-:S06]  /*26c0*/  IADD3.X R29, PT, PT, R29, UR37, RZ, P0, !PT ;  /* 0x000000251d1d7c10 */ /* 0x000fcc00087fe4ff */
[----:B------:R-:W3:Y:S01]  /*26d0*/  I2F.F64.S64 R28, R28 ;  /* 0x0000001c001c7312 */ /* 0x000ee20000301c00 */
[----:B--2---:R-:W-:-:S05]  /*26e0*/  IADD3 R30, P1, PT, R47, UR48, RZ ;  /* 0x000000302f1e7c10 */ /* 0x004fca000ff3e0ff */
[----:B------:R-:W-:-:S05]  /*26f0*/  IMAD.X R31, RZ, RZ, UR49, P1 ;  /* 0x00000031ff1f7e24 */ /* 0x000fca00088e06ff */
[----:B---3--:R2:W-:Y:S03]  /*2700*/  STG.E.64 desc[UR76][R30.64], R28 ;  /* 0x0000001c1e007986 */ /* 0x0085e6000c101b4c */
.L_x_1581:
[----:B------:R-:W-:Y:S05]  /*2710*/  BSYNC.RECONVERGENT B0 ;  /* 0x0000000000007941 */ /* 0x000fea0003800200 */
.L_x_1580:
        /* <DEDUP_REMOVED lines=236> */
.L_x_1586:
        /* <DEDUP_REMOVED lines=24> */
.L_x_1588:
[----:B------:R-:W-:Y:S02]  /*3760*/  MOV R44, R42 ;  /* 0x0000002a002c7202 */ /* 0x000fe40000000f00 */
[----:B------:R-:W-:Y:S02]  /*3770*/  MOV R48, R41 ;  /* 0x0000002900307202 */ /* 0x000fe40000000f00 */
[----:B------:R-:W-:-:S07]  /*3780*/  MOV R46, 0x37a0 ;  /* 0x000037a0002e7802 */ /* 0x000fce0000000f00 */
[----:B01----:R-:W-:Y:S05]  /*3790*/  CALL.REL.NOINC `($__internal_117_$__cuda_sm20_rem_u64) ;  /* 0x00000004007c7944 */ /* 0x003fea0003c00000 */
[----:B------:R-:W-:Y:S01]  /*37a0*/  IMAD.MOV.U32 R28, RZ, RZ, R30 ;  /* 0x000000ffff1c7224 */ /* 0x000fe200078e001e */
[----:B------:R-:W-:-:S07]  /*37b0*/  MOV R29, R31 ;  /* 0x0000001f001d7202 */ /* 0x000fce0000000f00 */
.L_x_1589:
[----:B------:R-:W-:Y:S05]  /*37c0*/  BSYNC.RECONVERGENT B0 ;  /* 0x0000000000007941 */ /* 0x000fea0003800200 */
.L_x_1587:
[----:B------:R-:W2:Y:S01]  /*37d0*/  LDCU.64 UR48, c[0x0][0x540] ;  /* 0x0000a800ff3077ac */ /* 0x000ea20008000a00 */
[----:B------:R-:W-:-:S04]  /*37e0*/  IADD3 R28, P0, PT, R28, UR36, RZ ;  /* 0x000000241c1c7c10 */ /* 0x000fc8000ff1e0ff */
[----:B------:R-:W-:-:S06]  /*37f0*/  IADD3.X R29, PT, PT, R29, UR37, RZ, P0, !PT ;  /* 0x000000251d1d7c10 */ /* 0x000fcc00087fe4ff */
[----:B------:R-:W3:Y:S01]  /*3800*/  I2F.F64.S64 R28, R28 ;  /* 0x0000001c001c7312 */ /* 0x000ee20000301c00 */
[----:B--2---:R-:W-:-:S04]  /*3810*/  IADD3 R30, P1, PT, R47, UR48, RZ ;  /* 0x000000302f1e7c10 */ /* 0x004fc8000ff3e0ff */
[----:B------:R-:W-:-:S05]  /*3820*/  IADD3.X R31, PT, PT, RZ, UR49, RZ, P1, !PT ;  /* 0x00000031ff1f7c10 */ /* 0x000fca0008ffe4ff */
[----:B---3--:R2:W-:Y:S04]  /*3830*/  STG.E.64 desc[UR76][R30.64], R28 ;  /* 0x0000001c1e007986 */ /* 0x0085e8000c101b4c */
.L_x_1576:
        /* <DEDUP_REMOVED lines=8> */
        .weak           $__internal_116_$__cuda_sm20_div_s64
        .type           $__internal_116_$__cuda_sm20_div_s64,@function
        .size           $__internal_116_$__cuda_sm20_div_s64,($__internal_117_$__cuda_sm20_rem_u64 - $__internal_116_$__cuda_sm20_div_s64)
$__internal_116_$__cuda_sm20_div_s64:
        /* <DEDUP_REMOVED lines=76> */
[----:B------:R-:W-:Y:S06]  /*3d80*/  RET.REL.NODEC R30 `(_ZN2at6native60_GLOBAL__N__fdc43544_27_DistributionRandomKernel_cu_f88cee4443distribution_elementwise_grid_stride_kernelImLi2EZZZNS0_9templates4cuda21random_from_to_kernelIPNS_17CUDAGeneratorImplEEEvRNS_18TensorIteratorBaseEmlT_ENKUlvE_clEvENKUlvE4_clEvEUlP24curandStatePhilox4_32_10E_ZNS1_27distribution_nullary_kernelIdm10ulonglong2S7_SF_ZZZS5_IS7_EvS9_mlSA_ENKSB_clEvENKSC_clEvEUlmE_EEvS9_T2_RKT3_T4_EUlimE0_EEvlNS_15PhiloxCudaStateET1_SJ_) ;  /* 0xffffffc01e9c7950 */ /* 0x000fec0003c3ffff */
        .weak           $__internal_117_$__cuda_sm20_rem_u64
        .type           $__internal_117_$__cuda_sm20_rem_u64,@function
        .size           $__internal_117_$__cuda_sm20_rem_u64,(.L_x_2361 - $__internal_117_$__cuda_sm20_rem_u64)
$__internal_117_$__cuda_sm20_rem_u64:
        /* <DEDUP_REMOVED lines=68> */
[----:B------:R-:W-:Y:S06]  /*41d0*/  RET.REL.NODEC R28 `(_ZN2at6native60_GLOBAL__N__fdc43544_27_DistributionRandomKernel_cu_f88cee4443distribution_elementwise_grid_stride_kernelImLi2EZZZNS0_9templates4cuda21random_from_to_kernelIPNS_17CUDAGeneratorImplEEEvRNS_18TensorIteratorBaseEmlT_ENKUlvE_clEvENKUlvE4_clEvEUlP24curandStatePhilox4_32_10E_ZNS1_27distribution_nullary_kernelIdm10ulonglong2S7_SF_ZZZS5_IS7_EvS9_mlSA_ENKSB_clEvENKSC_clEvEUlmE_EEvS9_T2_RKT3_T4_EUlimE0_EEvlNS_15PhiloxCudaStateET1_SJ_) ;  /* 0xffffffbc1c887950 */ /* 0x000fec0003c3ffff */
.L_x_1591:
        /* <DEDUP_REMOVED lines=10> */
.L_x_2361:


//--------------------- .text._ZN2at6native60_GLOBAL__N__fdc43544_27_DistributionRandomKernel_cu_f88cee4443distribution_elementwise_grid_stride_kernelImLi2EZZZNS0_9templates4cuda21random_from_to_kernelIPNS_17CUDAGeneratorImplEEEvRNS_18TensorIteratorBaseEmlT_ENKUlvE_clEvENKUlvE4_clEvEUlP24curandStatePhilox4_32_10E_ZNS1_27distribution_nullary_kernelIdm10ulonglong2S7_SF_ZZZS5_IS7_EvS9_mlSA_ENKSB_clEvENKSC_clEvEUlmE_EEvS9_T2_RKT3_T4_EUlimE_EEvlNS_15PhiloxCudaStateET1_SJ_ --------------------------
	.section	.text._ZN2at6native60_GLOBAL__N__fdc43544_27_DistributionRandomKernel_cu_f88cee4443distribution_elementwise_grid_stride_kernelImLi2EZZZNS0_9templates4cuda21random_from_to_kernelIPNS_17CUDAGeneratorImplEEEvRNS_18TensorIteratorBaseEmlT_ENKUlvE_clEvENKUlvE4_clEvEUlP24curandStatePhilox4_32_10E_ZNS1_27distribution_nullary_kernelIdm10ulonglong2S7_SF_ZZZS5_IS7_EvS9_mlSA_ENKSB_clEvENKSC_clEvEUlmE_EEvS9_T2_RKT3_T4_EUlimE_EEvlNS_15PhiloxCudaStateET1_SJ_,"ax",@progbits
	.align	128
.text._ZN2at6native60_GLOBAL__N__fdc43544_27_DistributionRandomKernel_cu_f88cee4443distribution_elementwise_grid_stride_kernelImLi2EZZZNS0_9templates4cuda21random_from_to_kernelIPNS_17CUDAGeneratorImplEEEvRNS_18TensorIteratorBaseEmlT_ENKUlvE_clEvENKUlvE4_clEvEUlP24curandStatePhilox4_32_10E_ZNS1_27distribution_nullary_kernelIdm10ulonglong2S7_SF_ZZZS5_IS7_EvS9_mlSA_ENKSB_clEvENKSC_clEvEUlmE_EEvS9_T2_RKT3_T4_EUlimE_EEvlNS_15PhiloxCudaStateET1_SJ_:
        .type           _ZN2at6native60_GLOBAL__N__fdc43544_27_DistributionRandomKernel_cu_f88cee4443distribution_elementwise_grid_stride_kernelImLi2EZZZNS0_9templates4cuda21random_from_to_kernelIPNS_17CUDAGeneratorImplEEEvRNS_18TensorIteratorBaseEmlT_ENKUlvE_clEvENKUlvE4_clEvEUlP24curandStatePhilox4_32_10E_ZNS1_27distribution_nullary_kernelIdm10ulonglong2S7_SF_ZZZS5_IS7_EvS9_mlSA_ENKSB_clEvENKSC_clEvEUlmE_EEvS9_T2_RKT3_T4_EUlimE_EEvlNS_15PhiloxCudaStateET1_SJ_,@function
        .size           _ZN2at6native60_GLOBAL__N__fdc43544_27_DistributionRandomKernel_cu_f88cee4443distribution_elementwise_grid_stride_kernelImLi2EZZZNS0_9templates4cuda21random_from_to_kernelIPNS_17CUDAGeneratorImplEEEvRNS_18TensorIteratorBaseEmlT_ENKUlvE_clEvENKUlvE4_clEvEUlP24curandStatePhilox4_32_10E_ZNS1_27distribution_nullary_kernelIdm10ulonglong2S7_SF_ZZZS5_IS7_EvS9_mlSA_ENKSB_clEvENKSC_clEvEUlmE_EEvS9_T2_RKT3_T4_EUlimE_EEvlNS_15PhiloxCudaStateET1_SJ_,(.L_x_2364 - _ZN2at6native60_GLOBAL__N__fdc43544_27_DistributionRandomKernel_cu_f88cee4443distribution_elementwise_grid_stride_kernelImLi2EZZZNS0_9templates4cuda21random_from_to_kernelIPNS_17CUDAGeneratorImplEEEvRNS_18TensorIteratorBaseEmlT_ENKUlvE_clEvENKUlvE4_clEvEUlP24curandStatePhilox4_32_10E_ZNS1_27distribution_nullary_kernelIdm10ulonglong2S7_SF_ZZZS5_IS7_EvS9_mlSA_ENKSB_clEvENKSC_clEvEUlmE_EEvS9_T2_RKT3_T4_EUlimE_EEvlNS_15PhiloxCudaStateET1_SJ_)
        .other          _ZN2at6native60_GLOBAL__N__fdc43544_27_DistributionRandomKernel_cu_f88cee4443distribution_elementwise_grid_stride_kernelImLi2EZZZNS0_9templates4cuda21random_from_to_kernelIPNS_17CUDAGeneratorImplEEEvRNS_18TensorIteratorBaseEmlT_ENKUlvE_clEvENKUlvE4_clEvEUlP24curandStatePhilox4_32_10E_ZNS1_27distribution_nullary_kernelIdm10ulonglong2S7_SF_ZZZS5_IS7_EvS9_mlSA_ENKSB_clEvENKSC_clEvEUlmE_EEvS9_T2_RKT3_T4_EUlimE_EEvlNS_15PhiloxCudaStateET1_SJ_,@"STO_CUDA_ENTRY STV_DEFAULT"
_ZN2at6native60_GLOBAL__N__fdc43544_27_DistributionRandomKernel_cu_f88cee4443distribution_elementwise_grid_stride_kernelImLi2EZZZNS0_9templates4cuda21random_from_to_kernelIPNS_17CUDAGeneratorImplEEEvRNS_18TensorIteratorBaseEmlT_ENKUlvE_clEvENKUlvE4_clEvEUlP24curandStatePhilox4_32_10E_ZNS1_27distribution_nullary_kernelIdm10ulonglong2S7_SF_ZZZS5_IS7_EvS9_mlSA_ENKSB_clEvENKSC_clEvEUlmE_EEvS9_T2_RKT3_T4_EUlimE_EEvlNS_15PhiloxCudaStateET1_SJ_:
        /* <DEDUP_REMOVED lines=113> */
.L_x_1592:
[----:B------:R-:W-:-:S07]  /*0710*/  MOV R38, 0x730 ;  /* 0x0000073000267802 */ /* 0x000fce0000000f00 */
[----:B------:R-:W-:Y:S05]  /*0720*/  CALL.REL.NOINC `($__internal_118_$__cuda_sm20_div_s64) ;  /* 0x0000000800f87944 */ /* 0x000fea0003c00000 */
.L_x_1593:
        /* <DEDUP_REMOVED lines=19> */
.L_x_1607:
        /* <DEDUP_REMOVED lines=13> */
.L_x_1595:
[----:B01234-:R-:W-:Y:S05]  /*0930*/  BSYNC.RECONVERGENT B0 ;  /* 0x0000000000007941 */ /* 0x01ffea0003800200 */
.L_x_1594:
        /* <DEDUP_REMOVED lines=51> */
.L_x_1596:
        /* <DEDUP_REMOVED lines=9> */
.L_x_1597:
        /* <DEDUP_REMOVED lines=30> */
.L_x_1601:
[----:B------:R-:W-:-:S07]  /*0ee0*/  MOV R46, 0xf00 ;  /* 0x00000f00002e7802 */ /* 0x000fce0000000f00 */
[----:B01----:R-:W-:Y:S05]  /*0ef0*/  CALL.REL.NOINC `($__internal_119_$__cuda_sm20_rem_u64) ;  /* 0x00000008003c7944 */ /* 0x003fea0003c00000 */
[----:B------:R-:W-:Y:S01]  /*0f00*/  IMAD.MOV.U32 R28, RZ, RZ, R30 ;  /* 0x000000ffff1c7224 */ /* 0x000fe200078e001e */
[----:B------:R-:W-:-:S07]  /*0f10*/  MOV R29, R31 ;  /* 0x0000001f001d7202 */ /* 0x000fce0000000f00 */
.L_x_1602:
[----:B------:R-:W-:Y:S05]  /*0f20*/  BSYNC.RECONVERGENT B1 ;  /* 0x0000000000017941 */ /* 0x000fea0003800200 */
.L_x_1600:
[----:B------:R-:W-:Y:S01]  /*0f30*/  IMAD R44, R21, UR10, RZ ;  /* 0x0000000a152c7c24 */ /* 0x000fe2000f8e02ff */
[----:B------:R-:W-:-:S04]  /*0f40*/  IADD3 R30, P0, PT, R28, UR8, RZ ;  /* 0x000000081c1e7c10 */ /* 0x000fc8000ff1e0ff */
[C---:B------:R-:W-:Y:S02]  /*0f50*/  IADD3 R28, P1, PT, R44.reuse, UR12, RZ ;  /* 0x0000000c2c1c7c10 */ /* 0x040fe4000ff3e0ff */
[----:B------:R-:W-:Y:S02]  /*0f60*/  IADD3.X R31, PT, PT, R29, UR9, RZ, P0, !PT ;  /* 0x000000091d1f7c10 */ /* 0x000fe400087fe4ff */
[----:B------:R-:W-:-:S04]  /*0f70*/  LEA.HI.X.SX32 R29, R44, UR13, 0x1, P1 ;  /* 0x0000000d2c1d7c11 */ /* 0x000fc800088f0eff */
[----:B------:R-:W2:Y:S02]  /*0f80*/  I2F.F64.S64 R30, R30 ;  /* 0x0000001e001e7312 */ /* 0x000ea40000301c00 */
[----:B--2---:R2:W-:Y:S03]  /*0f90*/  STG.E.64 desc[UR6][R28.64], R30 ;  /* 0x0000001e1c007986 */ /* 0x0045e6000c101b06 */
.L_x_1599:
[----:B------:R-:W-:Y:S05]  /*0fa0*/  BSYNC.RECONVERGENT B0 ;  /* 0x0000000000007941 */ /* 0x000fea0003800200 */
.L_x_1598:
        /* <DEDUP_REMOVED lines=30> */
.L_x_1605:
[----:B------:R-:W-:Y:S01]  /*1190*/  MOV R44, R43 ;  /* 0x0000002b002c7202 */ /* 0x000fe20000000f00 */
[----:B------:R-:W-:Y:S01]  /*11a0*/  IMAD.MOV.U32 R50, RZ, RZ, R42 ;  /* 0x000000ffff327224 */ /* 0x000fe200078e002a */
[----:B------:R-:W-:-:S07]  /*11b0*/  MOV R46, 0x11d0 ;  /* 0x000011d0002e7802 */ /* 0x000fce0000000f00 */
[----:B01----:R-:W-:Y:S05]  /*11c0*/  CALL.REL.NOINC `($__internal_119_$__cuda_sm20_rem_u64) ;  /* 0x0000000400887944 */ /* 0x003fea0003c00000 */
[----:B------:R-:W-:Y:S01]  /*11d0*/  IMAD.MOV.U32 R28, RZ, RZ, R30 ;  /* 0x000000ffff1c7224 */ /* 0x000fe200078e001e */
[----:B------:R-:W-:-:S07]  /*11e0*/  MOV R29, R31 ;  /* 0x0000001f001d7202 */ /* 0x000fce0000000f00 */
.L_x_1606:
[----:B------:R-:W-:Y:S05]  /*11f0*/  BSYNC.RECONVERGENT B0 ;  /* 0x0000000000007941 */ /* 0x000fea0003800200 */
.L_x_1604:
[----:B------:R-:W-:Y:S02]  /*1200*/  IADD3 R28, P0, PT, R28, UR8, RZ ;  /* 0x000000081c1c7c10 */ /* 0x000fe4000ff1e0ff */
[----:B------:R-:W-:Y:S02]  /*1210*/  IADD3 R48, P1, PT, R48, UR12, RZ ;  /* 0x0000000c30307c10 */ /* 0x000fe4000ff3e0ff */
[----:B------:R-:W-:Y:S02]  /*1220*/  IADD3.X R29, PT, PT, R29, UR9, RZ, P0, !PT ;  /* 0x000000091d1d7c10 */ /* 0x000fe400087fe4ff */
[----:B------:R-:W-:-:S04]  /*1230*/  IADD3.X R49, PT, PT, R49, UR13, RZ, P1, !PT ;  /* 0x0000000d31317c10 */ /* 0x000fc80008ffe4ff */
[----:B------:R-:W2:Y:S02]  /*1240*/  I2F.F64.S64 R28, R28 ;  /* 0x0000001c001c7312 */ /* 0x000ea40000301c00 */
[----:B--2---:R2:W-:Y:S03]  /*1250*/  STG.E.64 desc[UR6][R48.64], R28 ;  /* 0x0000001c30007986 */ /* 0x0045e6000c101b06 */
.L_x_1603:
        /* <DEDUP_REMOVED lines=11> */
        .weak           $__internal_118_$__cuda_sm20_div_s64
        .type           $__internal_118_$__cuda_sm20_div_s64,@function
        .size           $__internal_118_$__cuda_sm20_div_s64,($__internal_119_$__cuda_sm20_rem_u64 - $__internal_118_$__cuda_sm20_div_s64)
$__internal_118_$__cuda_sm20_div_s64:
        /* <DEDUP_REMOVED lines=77> */
[----:B------:R-:W-:Y:S06]  /*17e0*/  RET.REL.NODEC R38 `(_ZN2at6native60_GLOBAL__N__fdc43544_27_DistributionRandomKernel_cu_f88cee4443distribution_elementwise_grid_stride_kernelImLi2EZZZNS0_9templates4cuda21random_from_to_kernelIPNS_17CUDAGeneratorImplEEEvRNS_18TensorIteratorBaseEmlT_ENKUlvE_clEvENKUlvE4_clEvEUlP24curandStatePhilox4_32_10E_ZNS1_27distribution_nullary_kernelIdm10ulonglong2S7_SF_ZZZS5_IS7_EvS9_mlSA_ENKSB_clEvENKSC_clEvEUlmE_EEvS9_T2_RKT3_T4_EUlimE_EEvlNS_15PhiloxCudaStateET1_SJ_) ;  /* 0xffffffe826047950 */ /* 0x000fec0003c3ffff */
        .weak           $__internal_119_$__cuda_sm20_rem_u64
        .type           $__internal_119_$__cuda_sm20_rem_u64,@function
        .size           $__internal_119_$__cuda_sm20_rem_u64,(.L_x_2364 - $__internal_119_$__cuda_sm20_rem_u64)
$__internal_119_$__cuda_sm20_rem_u64:
        /* <DEDUP_REMOVED lines=68> */
[----:B------:R-:W-:Y:S06]  /*1c30*/  RET.REL.NODEC R28 `(_ZN2at6native60_GLOBAL__N__fdc43544_27_DistributionRandomKernel_cu_f88cee4443distribution_elementwise_grid_stride_kernelImLi2EZZZNS0_9templates4cuda21random_from_to_kernelIPNS_17CUDAGeneratorImplEEEvRNS_18TensorIteratorBaseEmlT_ENKUlvE_clEvENKUlvE4_clEvEUlP24curandStatePhilox4_32_10E_ZNS1_27distribution_nullary_kernelIdm10ulonglong2S7_SF_ZZZS5_IS7_EvS9_mlSA_ENKSB_clEvENKSC_clEvEUlmE_EEvS9_T2_RKT3_T4_EUlimE_EEvlNS_15PhiloxCudaStateET1_SJ_) ;  /* 0xffffffe01cf07950 */ /* 0x000fec0003c3ffff */
.L_x_1608:
        /* <DEDUP_REMOVED lines=12> */
.L_x_2364:


//--------------------- .text._ZN2at6native60_GLOBAL__N__fdc43544_27_DistributionRandomKernel_cu_f88cee4443distribution_elementwise_grid_stride_kernelIjLi4EZZZNS0_9templates4cuda21random_from_to_kernelIPNS_17CUDAGeneratorImplEEEvRNS_18TensorIteratorBaseEmlT_ENKUlvE_clEvENKUlvE3_clEvEUlP24curandStatePhilox4_32_10E0_ZNS1_27distribution_nullary_kernelIsj5uint4S7_SF_ZZZS5_IS7_EvS9_mlSA_ENKSB_clEvENKSC_clEvEUljE_EEvS9_T2_RKT3_T4_EUlijE0_EEvlNS_15PhiloxCudaStateET1_SJ_ --------------------------
	.section	.text._ZN2at6native60_GLOBAL__N__fdc43544_27_DistributionRandomKernel_cu_f88cee4443distribution_elementwise_grid_stride_kernelIjLi4EZZZNS0_9templates4cuda21random_from_to_kernelIPNS_17CUDAGeneratorImplEEEvRNS_18TensorIteratorBaseEmlT_ENKUlvE_clEvENKUlvE3_clEvEUlP24curandStatePhilox4_32_10E0_ZNS1_27distribution_nullary_kernelIsj5uint4S7_SF_ZZZS5_IS7_EvS9_mlSA_ENKSB_clEvENKSC_clEvEUljE_EEvS9_T2_RKT3_T4_EUlijE0_EEvlNS_15PhiloxCudaStateET1_SJ_,"ax",@progbits
	.align	128
.text._ZN2at6native60_GLOBAL__N__fdc43544_27_DistributionRandomKernel_cu_f88cee4443distribution_elementwise_grid_stride_kernelIjLi4EZZZNS0_9templates4cuda21random_from_to_kernelIPNS_17CUDAGeneratorImplEEEvRNS_18TensorIteratorBaseEmlT_ENKUlvE_clEvENKUlvE3_clEvEUlP24curandStatePhilox4_32_10E0_ZNS1_27distribution_nullary_kernelIsj5uint4S7_SF_ZZZS5_IS7_EvS9_mlSA_ENKSB_clEvENKSC_clEvEUljE_EEvS9_T2_RKT3_T4_EUlijE0_EEvlNS_15PhiloxCudaStateET1_SJ_:
        .type           _ZN2at6native60_GLOBAL__N__fdc43544_27_DistributionRandomKernel_cu_f88cee4443distribution_elementwise_grid_stride_kernelIjLi4EZZZNS0_9templates4cuda21random_from_to_kernelIPNS_17CUDAGeneratorImplEEEvRNS_18TensorIteratorBaseEmlT_ENKUlvE_clEvENKUlvE3_clEvEUlP24curandStatePhilox4_32_10E0_ZNS1_27distribution_nullary_kernelIsj5uint4S7_SF_ZZZS5_IS7_EvS9_mlSA_ENKSB_clEvENKSC_clEvEUljE_EEvS9_T2_RKT3_T4_EUlijE0_EEvlNS_15PhiloxCudaStateET1_SJ_,@function
        .size           _ZN2at6native60_GLOBAL__N__fdc43544_27_DistributionRandomKernel_cu_f88cee4443distribution_elementwise_grid_stride_kernelIjLi4EZZZNS0_9templates4cuda21random_from_to_kernelIPNS_17CUDAGeneratorImplEEEvRNS_18TensorIteratorBaseEmlT_ENKUlvE_clEvENKUlvE3_clEvEUlP24curandStatePhilox4_32_10E0_ZNS1_27distribution_nullary_kernelIsj5uint4S7_SF_ZZZS5_IS7_EvS9_mlSA_ENKSB_clEvENKSC_clEvEUljE_EEvS9_T2_RKT3_T4_EUlijE0_EEvlNS_15PhiloxCudaStateET1_SJ_,(.L_x_2367 - _ZN2at6native60_GLOBAL__N__fdc43544_27_DistributionRandomKernel_cu_f88cee4443distribution_elementwise_grid_stride_kernelIjLi4EZZZNS0_9templates4cuda21random_from_to_kernelIPNS_17CUDAGeneratorImplEEEvRNS_18TensorIteratorBaseEmlT_ENKUlvE_clEvENKUlvE3_clEvEUlP24curandStatePhilox4_32_10E0_ZNS1_27distribution_nullary_kernelIsj5uint4S7_SF_ZZZS5_IS7_EvS9_mlSA_ENKSB_clEvENKSC_clEvEUljE_EEvS9_T2_RKT3_T4_EUlijE0_EEvlNS_15PhiloxCudaStateET1_SJ_)
        .other          _ZN2at6native60_GLOBAL__N__fdc43544_27_DistributionRandomKernel_cu_f88cee4443distribution_elementwise_grid_stride_kernelIjLi4EZZZNS0_9templates4cuda21random_from_to_kernelIPNS_17CUDAGeneratorImplEEEvRNS_18TensorIteratorBaseEmlT_ENKUlvE_clEvENKUlvE3_clEvEUlP24curandStatePhilox4_32_10E0_ZNS1_27distribution_nullary_kernelIsj5uint4S7_SF_ZZZS5_IS7_EvS9_mlSA_ENKSB_clEvENKSC_clEvEUljE_EEvS9_T2_RKT3_T4_EUlijE0_EEvlNS_15PhiloxCudaStateET1_SJ_,@"STO_CUDA_ENTRY STV_DEFAULT"
_ZN2at6native60_GLOBAL__N__fdc43544_27_DistributionRandomKernel_cu_f88cee4443distribution_elementwise_grid_stride_kernelIjLi4EZZZNS0_9templates4cuda21random_from_to_kernelIPNS_17CUDAGeneratorImplEEEvRNS_18TensorIteratorBaseEmlT_ENKUlvE_clEvENKUlvE3_clEvEUlP24curandStatePhilox4_32_10E0_ZNS1_27distribution_nullary_kernelIsj5uint4S7_SF_ZZZS5_IS7_EvS9_mlSA_ENKSB_clEvENKSC_clEvEUljE_EEvS9_T2_RKT3_T4_EUlijE0_EEvlNS_15PhiloxCudaStateET1_SJ_:
        /* <DEDUP_REMOVED lines=112> */
.L_x_1609:
[----:B------:R-:W-:-:S07]  /*0700*/  MOV R32, 0x720 ;  /* 0x0000072000207802 */ /* 0x000fce0000000f00 */
[----:B------:R-:W-:Y:S05]  /*0710*/  CALL.REL.NOINC `($__internal_120_$__cuda_sm20_div_s64) ;  /* 0x00000054006c7944 */ /* 0x000fea0003c00000 */
.L_x_1610:
        /* <DEDUP_REMOVED lines=81> */
.L_x_1649:
        /* <DEDUP_REMOVED lines=13> */
.L_x_1612:
[----:B0-----:R-:W-:Y:S05]  /*0d00*/  BSYNC.RECONVERGENT B0 ;  /* 0x0000000000007941 */ /* 0x001fea0003800200 */
.L_x_1611:
        /* <DEDUP_REMOVED lines=62> */
.L_x_1613:
        /* <DEDUP_REMOVED lines=9> */
.L_x_1614:
        /* <DEDUP_REMOVED lines=31> */
.L_x_1618:
[----:B------:R-:W-:Y:S02]  /*1370*/  MOV R40, R39 ;  /* 0x0000002700287202 */ /* 0x000fe40000000f00 */
[----:B------:R-:W-:-:S07]  /*1380*/  MOV R39, 0x13a0 ;  /* 0x000013a000277802 */ /* 0x000fce0000000f00 */
[----:B-12---:R-:W-:Y:S05]  /*1390*/  CALL.REL.NOINC `($__internal_121_$__cuda_sm20_rem_u64) ;  /* 0x0000004c00847944 */ /* 0x006fea0003c00000 */
.L_x_1619:
[----:B------:R-:W0:Y:S01]  /*13a0*/  LDC.64 R24, c[0x0][0x540] ;  /* 0x00015000ff187b82 */ /* 0x000e220000000a00 */
[----:B------:R-:W-:-:S05]  /*13b0*/  VIADD R39, R40, UR70 ;  /* 0x0000004628277c36 */ /* 0x000fca0008000000 */
[----:B0-----:R0:W-:Y:S02]  /*13c0*/  STG.E.U16 desc[UR76][R24.64], R39 ;  /* 0x0000002718007986 */ /* 0x0011e4000c10154c */
.L_x_1617:
[----:B------:R-:W-:Y:S05]  /*13d0*/  BSYNC.RECONVERGENT B0 ;  /* 0x0000000000007941 */ /* 0x000fea0003800200 */
.L_x_1616:
        /* <DEDUP_REMOVED lines=27> */
.L_x_1622:
[----:B------:R-:W-:Y:S01]  /*1590*/  IMAD.MOV.U32 R40, RZ, RZ, R33 ;  /* 0x000000ffff287224 */ /* 0x000fe200078e0021 */
[----:B------:R-:W-:-:S07]  /*15a0*/  MOV R39, 0x15c0 ;  /* 0x000015c000277802 */ /* 0x000fce0000000f00 */
[----:B-12---:R-:W-:Y:S05]  /*15b0*/  CALL.REL.NOINC `($__internal_121_$__cuda_sm20_rem_u64) ;  /* 0x0000004800fc7944 */ /* 0x006fea0003c00000 */
.L_x_1623:
[----:B------:R-:W0:Y:S01]  /*15c0*/  LDC.64 R24, c[0x0][0x540] ;  /* 0x00015000ff187b82 */ /* 0x000e220000000a00 */
[----:B------:R-:W-:-:S05]  /*15d0*/  IADD3 R33, PT, PT, R40, UR70, RZ ;  /* 0x0000004628217c10 */ /* 0x000fca000fffe0ff */
[----:B0-----:R0:W-:Y:S02]  /*15e0*/  STG.E.U16 desc[UR76][R24.64], R33 ;  /* 0x0000002118007986 */ /* 0x0011e4000c10154c */
.L_x_1621:
[----:B------:R-:W-:Y:S05]  /*15f0*/  BSYNC.RECONVERGENT B0 ;  /* 0x0000000000007941 */ /* 0x000fea0003800200 */
.L_x_1620:
        /* <DEDUP_REMOVED lines=27> */
.L_x_1626:
[----:B------:R-:W-:Y:S02]  /*17b0*/  MOV R40, R34 ;  /* 0x0000002200287202 */ /* 0x000fe40000000f00 */
[----:B------:R-:W-:-:S07]  /*17c0*/  MOV R39, 0x17e0 ;  /* 0x000017e000277802 */ /* 0x000fce0000000f00 */
[----:B-12---:R-:W-:Y:S05]  /*17d0*/  CALL.REL.NOINC `($__internal_121_$__cuda_sm20_rem_u64) ;  /* 0x0000004800747944 */ /* 0x006fea0003c00000 */
.L_x_1627:
[----:B------:R-:W0:Y:S01]  /*17e0*/  LDC.64 R24, c[0x0][0x540] ;  /* 0x00015000ff187b82 */ /* 0x000e220000000a00 */
[----:B------:R-:W-:-:S05]  /*17f0*/  IADD3 R33, PT, PT, R40, UR70, RZ ;  /* 0x0000004628217c10 */ /* 0x000fca000fffe0ff */
[----:B0-----:R0:W-:Y:S02]  /*1800*/  STG.E.U16 desc[UR76][R24.64], R33 ;  /* 0x0000002118007986 */ /* 0x0011e4000c10154c */
.L_x_1625:
[----:B------:R-:W-:Y:S05]  /*1810*/  BSYNC.RECONVERGENT B0 ;  /* 0x0000000000007941 */ /* 0x000fea0003800200 */
.L_x_1624:
        /* <DEDUP_REMOVED lines=26> */
.L_x_1629:
[----:B------:R-:W-:Y:S02]  /*19c0*/  MOV R40, R35 ;  /* 0x0000002300287202 */ /* 0x000fe40000000f00 */
[----:B------:R-:W-:-:S07]  /*19d0*/  MOV R39, 0x19f0 ;  /* 0x000019f000277802 */ /* 0x000fce0000000f00 */
[----:B-12---:R-:W-:Y:S05]  /*19e0*/  CALL.REL.NOINC `($__internal_121_$__cuda_sm20_rem_u64) ;  /* 0x0000004400f07944 */ /* 0x006fea0003c00000 */
.L_x_1630:
[----:B------:R-:W0:Y:S01]  /*19f0*/  LDC.64 R24, c[0x0][0x540] ;  /* 0x00015000ff187b82 */ /* 0x000e220000000a00 */
[----:B------:R-:W-:-:S05]  /*1a00*/  VIADD R33, R40, UR70 ;  /* 0x0000004628217c36 */ /* 0x000fca0008000000 */
[----:B0-----:R3:W-:Y:S01]  /*1a10*/  STG.E.U16 desc[UR76][R24.64], R33 ;  /* 0x0000002118007986 */ /* 0x0017e2000c10154c */
[----:B------:R-:W-:Y:S05]  /*1a20*/  BRA `(.L_x_1628) ;  /* 0x00000040007c7947 */ /* 0x000fea0003800000 */
.L_x_1615:
        /* <DEDUP_REMOVED lines=234> */
.L_x_1633:
        /* <DEDUP_REMOVED lines=20> */
.L_x_1634:
[----:B------:R-:W-:Y:S02]  /*2a10*/  MOV R40, R39 ;  /* 0x0000002700287202 */ /* 0x000fe40000000f00 */
[----:B------:R-:W-:-:S07]  /*2a20*/  MOV R39, 0x2a40 ;  /* 0x00002a4000277802 */ /* 0x000fce0000000f00 */
[----:B-12---:R-:W-:Y:S05]  /*2a30*/  CALL.REL.NOINC `($__internal_121_$__cuda_sm20_rem_u64) ;  /* 0x0000003400dc7944 */ /* 0x006fea0003c00000 */
.L_x_1635:
[----:B------:R-:W0:Y:S01]  /*2a40*/  LDCU.64 UR48, c[0x0][0x540] ;  /* 0x0000a800ff3077ac */ /* 0x000e220008000a00 */
[----:B------:R-:W-:Y:S01]  /*2a50*/  VIADD R39, R40, UR70 ;  /* 0x0000004628277c36 */ /* 0x000fe20008000000 */
[----:B0-----:R-:W-:-:S04]  /*2a60*/  IADD3 R24, P0, PT, R43, UR48, RZ ;  /* 0x000000302b187c10 */ /* 0x001fc8000ff1e0ff */
[----:B------:R-:W-:-:S05]  /*2a70*/  IADD3.X R25, PT, PT, RZ, UR49, RZ, P0, !PT ;  /* 0x00000031ff197c10 */ /* 0x000fca00087fe4ff */
[----:B------:R0:W-:Y:S04]  /*2a80*/  STG.E.U16 desc[UR76][R24.64], R39 ;  /* 0x0000002718007986 */ /* 0x0001e8000c10154c */
.L_x_1632:
[----:B------:R-:W-:Y:S05]  /*2a90*/  BSYNC.RECONVERGENT B0 ;  /* 0x0000000000007941 */ /* 0x000fea0003800200 */
.L_x_1631:
        /* <DEDUP_REMOVED lines=235> */
.L_x_1638:
        /* <DEDUP_REMOVED lines=20> */
.L_x_1639:
[----:B------:R-:W-:Y:S02]  /*3a90*/  MOV R40, R33 ;  /* 0x0000002100287202 */ /* 0x000fe40000000f00 */
[----:B------:R-:W-:-:S07]  /*3aa0*/  MOV R39, 0x3ac0 ;  /* 0x00003ac000277802 */ /* 0x000fce0000000f00 */
[----:B-12---:R-:W-:Y:S05]  /*3ab0*/  CALL.REL.NOINC `($__internal_121_$__cuda_sm20_rem_u64) ;  /* 0x0000002400bc7944 */ /* 0x006fea0003c00000 */
.L_x_1640:
[----:B------:R-:W0:Y:S01]  /*3ac0*/  LDCU.64 UR48, c[0x0][0x540] ;  /* 0x0000a800ff3077ac */ /* 0x000e220008000a00 */
[----:B------:R-:W-:Y:S01]  /*3ad0*/  VIADD R33, R40, UR70 ;  /* 0x0000004628217c36 */ /* 0x000fe20008000000 */
[----:B0-----:R-:W-:-:S04]  /*3ae0*/  IADD3 R24, P0, PT, R43, UR48, RZ ;  /* 0x000000302b187c10 */ /* 0x001fc8000ff1e0ff */
[----:B------:R-:W-:-:S05]  /*3af0*/  IADD3.X R25, PT, PT, RZ, UR49, RZ, P0, !PT ;  /* 0x00000031ff197c10 */ /* 0x000fca00087fe4ff */
[----:B------:R0:W-:Y:S04]  /*3b00*/  STG.E.U16 desc[UR76][R24.64], R33 ;  /* 0x0000002118007986 */ /* 0x0001e8000c10154c */
.L_x_1637:
[----:B------:R-:W-:Y:S05]  /*3b10*/  BSYNC.RECONVERGENT B0 ;  /* 0x0000000000007941 */ /* 0x000fea0003800200 */
.L_x_1636:
        /* <DEDUP_REMOVED lines=236> */
.L_x_1643:
        /* <DEDUP_REMOVED lines=20> */
.L_x_1644:
[----:B------:R-:W-:Y:S02]  /*4b20*/  MOV R40, R34 ;  /* 0x0000002200287202 */ /* 0x000fe40000000f00 */
[----:B------:R-:W-:-:S07]  /*4b30*/  MOV R39, 0x4b50 ;  /* 0x00004b5000277802 */ /* 0x000fce0000000f00 */
[----:B-12---:R-:W-:Y:S05]  /*4b40*/  CALL.REL.NOINC `($__internal_121_$__cuda_sm20_rem_u64) ;  /* 0x0000001400987944 */ /* 0x006fea0003c00000 */
.L_x_1645:
[----:B------:R-:W0:Y:S02]  /*4b50*/  LDCU.64 UR48, c[0x0][0x540] ;  /* 0x0000a800ff3077ac */ /* 0x000e240008000a00 */
[----:B0-----:R-:W-:Y:S02]  /*4b60*/  IADD3 R24, P0, PT, R33, UR48, RZ ;  /* 0x0000003021187c10 */ /* 0x001fe4000ff1e0ff */
[----:B------:R-:W-:-:S03]  /*4b70*/  IADD3 R33, PT, PT, R40, UR70, RZ ;  /* 0x0000004628217c10 */ /* 0x000fc6000fffe0ff */
[----:B------:R-:W-:-:S05]  /*4b80*/  IMAD.X R25, RZ, RZ, UR49, P0 ;  /* 0x00000031ff197e24 */ /* 0x000fca00080e06ff */
[----:B------:R0:W-:Y:S03]  /*4b90*/  STG.E.U16 desc[UR76][R24.64], R33 ;  /* 0x0000002118007986 */ /* 0x0001e6000c10154c */
.L_x_1642:
[----:B------:R-:W-:Y:S05]  /*4ba0*/  BSYNC.RECONVERGENT B0 ;  /* 0x0000000000007941 */ /* 0x000fea0003800200 */
.L_x_1641:
        /* <DEDUP_REMOVED lines=235> */
.L_x_1646:
        /* <DEDUP_REMOVED lines=20> */
.L_x_1647:
[----:B------:R-:W-:Y:S01]  /*5ba0*/  IMAD.MOV.U32 R40, RZ, RZ, R35 ;  /* 0x000000ffff287224 */ /* 0x000fe200078e0023 */
[----:B------:R-:W-:-:S07]  /*5bb0*/  MOV R39, 0x5bd0 ;  /* 0x00005bd000277802 */ /* 0x000fce0000000f00 */
[----:B-12---:R-:W-:Y:S05]  /*5bc0*/  CALL.REL.NOINC `($__internal_121_$__cuda_sm20_rem_u64) ;  /* 0x0000000400787944 */ /* 0x006fea0003c00000 */
.L_x_1648:
[----:B------:R-:W0:Y:S02]  /*5bd0*/  LDCU.64 UR48, c[0x0][0x540] ;  /* 0x0000a800ff3077ac */ /* 0x000e240008000a00 */
[----:B0-----:R-:W-:Y:S02]  /*5be0*/  IADD3 R24, P0, PT, R33, UR48, RZ ;  /* 0x0000003021187c10 */ /* 0x001fe4000ff1e0ff */
[----:B------:R-:W-:Y:S02]  /*5bf0*/  IADD3 R33, PT, PT, R40, UR70, RZ ;  /* 0x0000004628217c10 */ /* 0x000fe4000fffe0ff */
[----:B------:R-:W-:-:S05]  /*5c00*/  IADD3.X R25, PT, PT, RZ, UR49, RZ, P0, !PT ;  /* 0x00000031ff197c10 */ /* 0x000fca00087fe4ff */
[----:B------:R0:W-:Y:S04]  /*5c10*/  STG.E.U16 desc[UR76][R24.64], R33 ;  /* 0x0000002118007986 */ /* 0x0001e8000c10154c */
.L_x_1628:
        /* <DEDUP_REMOVED lines=11> */
        .weak           $__internal_120_$__cuda_sm20_div_s64
        .type           $__internal_120_$__cuda_sm20_div_s64,@function
        .size           $__internal_120_$__cuda_sm20_div_s64,($__internal_121_$__cuda_sm20_rem_u64 - $__internal_120_$__cuda_sm20_div_s64)
$__internal_120_$__cuda_sm20_div_s64:
        /* <DEDUP_REMOVED lines=77> */
[----:B------:R-:W-:Y:S06]  /*61a0*/  RET.REL.NODEC R32 `(_ZN2at6native60_GLOBAL__N__fdc43544_27_DistributionRandomKernel_cu_f88cee4443distribution_elementwise_grid_stride_kernelIjLi4EZZZNS0_9templates4cuda21random_from_to_kernelIPNS_17CUDAGeneratorImplEEEvRNS_18TensorIteratorBaseEmlT_ENKUlvE_clEvENKUlvE3_clEvEUlP24curandStatePhilox4_32_10E0_ZNS1_27distribution_nullary_kernelIsj5uint4S7_SF_ZZZS5_IS7_EvS9_mlSA_ENKSB_clEvENKSC_clEvEUljE_EEvS9_T2_RKT3_T4_EUlijE0_EEvlNS_15PhiloxCudaStateET1_SJ_) ;  /* 0xffffff9c20947950 */ /* 0x000fec0003c3ffff */
        .weak           $__internal_121_$__cuda_sm20_rem_u64
        .type           $__internal_121_$__cuda_sm20_rem_u64,@function
        .size           $__internal_121_$__cuda_sm20_rem_u64,(.L_x_2367 - $__internal_121_$__cuda_sm20_rem_u64)
$__internal_121_$__cuda_sm20_rem_u64:
        /* <DEDUP_REMOVED lines=65> */
[----:B------:R-:W-:Y:S06]  /*65c0*/  RET.REL.NODEC R24 `(_ZN2at6native60_GLOBAL__N__fdc43544_27_DistributionRandomKernel_cu_f88cee4443distribution_elementwise_grid_stride_kernelIjLi4EZZZNS0_9templates4cuda21random_from_to_kernelIPNS_17CUDAGeneratorImplEEEvRNS_18TensorIteratorBaseEmlT_ENKUlvE_clEvENKUlvE3_clEvEUlP24curandStatePhilox4_32_10E0_ZNS1_27distribution_nullary_kernelIsj5uint4S7_SF_ZZZS5_IS7_EvS9_mlSA_ENKSB_clEvENKSC_clEvEUljE_EEvS9_T2_RKT3_T4_EUlijE0_EEvlNS_15PhiloxCudaStateET1_SJ_) ;  /* 0xffffff98188c7950 */ /* 0x000fec0003c3ffff */
.L_x_1650:
        /* <DEDUP_REMOVED lines=11> */
.L_x_2367:


//--------------------- .text._ZN2at6native60_GLOBAL__N__fdc43544_27_DistributionRandomKernel_cu_f88cee4443distribution_elementwise_grid_stride_kernelIjLi4EZZZNS0_9templates4cuda21random_from_to_kernelIPNS_17CUDAGeneratorImplEEEvRNS_18TensorIteratorBaseEmlT_ENKUlvE_clEvENKUlvE3_clEvEUlP24curandStatePhilox4_32_10E0_ZNS1_27distribution_nullary_kernelIsj5uint4S7_SF_ZZZS5_IS7_EvS9_mlSA_ENKSB_clEvENKSC_clEvEUljE_EEvS9_T2_RKT3_T4_EUlijE_EEvlNS_15PhiloxCudaStateET1_SJ_ --------------------------
	.section	.text._ZN2at6native60_GLOBAL__N__fdc43544_27_DistributionRandomKernel_cu_f88cee4443distribution_elementwise_grid_stride_kernelIjLi4EZZZNS0_9templates4cuda21random_from_to_kernelIPNS_17CUDAGeneratorImplEEEvRNS_18TensorIteratorBaseEmlT_ENKUlvE_clEvENKUlvE3_clEvEUlP24curandStatePhilox4_32_10E0_ZNS1_27distribution_nullary_kernelIsj5uint4S7_SF_ZZZS5_IS7_EvS9_mlSA_ENKSB_clEvENKSC_clEvEUljE_EEvS9_T2_RKT3_T4_EUlijE_EEvlNS_15PhiloxCudaStateET1_SJ_,"ax",@progbits
	.align	128
.text._ZN2at6native60_GLOBAL__N__fdc43544_27_DistributionRandomKernel_cu_f88cee4443distribution_elementwise_grid_stride_kernelIjLi4EZZZNS0_9templates4cuda21random_from_to_kernelIPNS_17CUDAGeneratorImplEEEvRNS_18TensorIteratorBaseEmlT_ENKUlvE_clEvENKUlvE3_clEvEUlP24curandStatePhilox4_32_10E0_ZNS1_27distribution_nullary_kernelIsj5uint4S7_SF_ZZZS5_IS7_EvS9_mlSA_ENKSB_clEvENKSC_clEvEUljE_EEvS9_T2_RKT3_T4_EUlijE_EEvlNS_15PhiloxCudaStateET1_SJ_:
        .type           _ZN2at6native60_GLOBAL__N__fdc43544_27_DistributionRandomKernel_cu_f88cee4443distribution_elementwise_grid_stride_kernelIjLi4EZZZNS0_9templates4cuda21random_from_to_kernelIPNS_17CUDAGeneratorImplEEEvRNS_18TensorIteratorBaseEmlT_ENKUlvE_clEvENKUlvE3_clEvEUlP24curandStatePhilox4_32_10E0_ZNS1_27distribution_nullary_kernelIsj5uint4S7_SF_ZZZS5_IS7_EvS9_mlSA_ENKSB_clEvENKSC_clEvEUljE_EEvS9_T2_RKT3_T4_EUlijE_EEvlNS_15PhiloxCudaStateET1_SJ_,@function
        .size           _ZN2at6native60_GLOBAL__N__fdc43544_27_DistributionRandomKernel_cu_f88cee4443distribution_elementwise_grid_stride_kernelIjLi4EZZZNS0_9templates4cuda21random_from_to_kernelIPNS_17CUDAGeneratorImplEEEvRNS_18TensorIteratorBaseEmlT_ENKUlvE_clEvENKUlvE3_clEvEUlP24curandStatePhilox4_32_10E0_ZNS1_27distribution_nullary_kernelIsj5uint4S7_SF_ZZZS5_IS7_EvS9_mlSA_ENKSB_clEvENKSC_clEvEUljE_EEvS9_T2_RKT3_T4_EUlijE_EEvlNS_15PhiloxCudaStateET1_SJ_,(.L_x_2370 - _ZN2at6native60_GLOBAL__N__fdc43544_27_DistributionRandomKernel_cu_f88cee4443distribution_elementwise_grid_stride_kernelIjLi4EZZZNS0_9templates4cuda21random_from_to_kernelIPNS_17CUDAGeneratorImplEEEvRNS_18TensorIteratorBaseEmlT_ENKUlvE_clEvENKUlvE3_clEvEUlP24curandStatePhilox4_32_10E0_ZNS1_27distribution_nullary_kernelIsj5uint4S7_SF_ZZZS5_IS7_EvS9_mlSA_ENKSB_clEvENKSC_clEvEUljE_EEvS9_T2_RKT3_T4_EUlijE_EEvlNS_15PhiloxCudaStateET1_SJ_)
        .other          _ZN2at6native60_GLOBAL__N__fdc43544_27_DistributionRandomKernel_cu_f88cee4443distribution_elementwise_grid_stride_kernelIjLi4EZZZNS0_9templates4cuda21random_from_to_kernelIPNS_17CUDAGeneratorImplEEEvRNS_18TensorIteratorBaseEmlT_ENKUlvE_clEvENKUlvE3_clEvEUlP24curandStatePhilox4_32_10E0_ZNS1_27distribution_nullary_kernelIsj5uint4S7_SF_ZZZS5_IS7_EvS9_mlSA_ENKSB_clEvENKSC_clEvEUljE_EEvS9_T2_RKT3_T4_EUlijE_EEvlNS_15PhiloxCudaStateET1_SJ_,@"STO_CUDA_ENTRY STV_DEFAULT"
_ZN2at6native60_GLOBAL__N__fdc43544_27_DistributionRandomKernel_cu_f88cee4443distribution_elementwise_grid_stride_kernelIjLi4EZZZNS0_9templates4cuda21random_from_to_kernelIPNS_17CUDAGeneratorImplEEEvRNS_18TensorIteratorBaseEmlT_ENKUlvE_clEvENKUlvE3_clEvEUlP24curandStatePhilox4_32_10E0_ZNS1_27distribution_nullary_kernelIsj5uint4S7_SF_ZZZS5_IS7_EvS9_mlSA_ENKSB_clEvENKSC_clEvEUljE_EEvS9_T2_RKT3_T4_EUlijE_EEvlNS_15PhiloxCudaStateET1_SJ_:
        /* <DEDUP_REMOVED lines=114> */
.L_x_1651:
[----:B------:R-:W-:-:S07]  /*0720*/  MOV R10, 0x740 ;  /* 0x00000740000a7802 */ /* 0x000fce0000000f00 */
[----:B------:R-:W-:Y:S05]  /*0730*/  CALL.REL.NOINC `($__internal_122_$__cuda_sm20_div_s64) ;  /* 0x0000000c00d87944 */ /* 0x000fea0003c00000 */
.L_x_1652:
        /* <DEDUP_REMOVED lines=19> */
.L_x_1672:
        /* <DEDUP_REMOVED lines=13> */
.L_x_1654:
[----:B01234-:R-:W-:Y:S05]  /*0940*/  BSYNC.RECONVERGENT B0 ;  /* 0x0000000000007941 */ /* 0x01ffea0003800200 */
.L_x_1653:
        /* <DEDUP_REMOVED lines=51> */
.L_x_1655:
        /* <DEDUP_REMOVED lines=9> */
.L_x_1656:
        /* <DEDUP_REMOVED lines=27> */
.L_x_1659:
[----:B------:R-:W-:-:S07]  /*0ec0*/  MOV R44, 0xee0 ;  /* 0x00000ee0002c7802 */ /* 0x000fce0000000f00 */
[----:B01----:R-:W-:Y:S05]  /*0ed0*/  CALL.REL.NOINC `($__internal_123_$__cuda_sm20_rem_u64) ;  /* 0x0000000c002c7944 */ /* 0x003fea0003c00000 */
.L_x_1660:
[----:B------:R-:W-:Y:S02]  /*0ee0*/  IMAD R45, R17, UR9, RZ ;  /* 0x00000009112d7c24 */ /* 0x000fe4000f8e02ff */
[----:B------:R-:W-:-:S03]  /*0ef0*/  VIADD R47, R0, UR8 ;  /* 0x00000008002f7c36 */ /* 0x000fc60008000000 */
[----:B------:R-:W-:-:S04]  /*0f00*/  IADD3 R44, P0, PT, R45, UR10, RZ ;  /* 0x0000000a2d2c7c10 */ /* 0x000fc8000ff1e0ff */
[----:B------:R-:W-:-:S05]  /*0f10*/  LEA.HI.X.SX32 R45, R45, UR11, 0x1, P0 ;  /* 0x0000000b2d2d7c11 */ /* 0x000fca00080f0eff */
[----:B------:R2:W-:Y:S04]  /*0f20*/  STG.E.U16 desc[UR6][R44.64], R47 ;  /* 0x0000002f2c007986 */ /* 0x0005e8000c101506 */
.L_x_1658:
[----:B------:R-:W-:Y:S05]  /*0f30*/  BSYNC.RECONVERGENT B0 ;  /* 0x0000000000007941 */ /* 0x000fea0003800200 */
.L_x_1657:
        /* <DEDUP_REMOVED lines=28> */
.L_x_1663:
[----:B------:R-:W-:Y:S01]  /*1100*/  IMAD.MOV.U32 R0, RZ, RZ, R49 ;  /* 0x000000ffff007224 */ /* 0x000fe200078e0031 */
[----:B--2---:R-:W-:-:S07]  /*1110*/  MOV R44, 0x1130 ;  /* 0x00001130002c7802 */ /* 0x004fce0000000f00 */
[----:B01----:R-:W-:Y:S05]  /*1120*/  CALL.REL.NOINC `($__internal_123_$__cuda_sm20_rem_u64) ;  /* 0x0000000800987944 */ /* 0x003fea0003c00000 */
.L_x_1664:
[----:B------:R-:W-:Y:S01]  /*1130*/  IADD3 R50, P0, PT, R50, UR10, RZ ;  /* 0x0000000a32327c10 */ /* 0x000fe2000ff1e0ff */
[----:B------:R-:W-:-:S03]  /*1140*/  VIADD R45, R0, UR8 ;  /* 0x00000008002d7c36 */ /* 0x000fc60008000000 */
[----:B------:R-:W-:-:S05]  /*1150*/  IADD3.X R51, PT, PT, R51, UR11, RZ, P0, !PT ;  /* 0x0000000b33337c10 */ /* 0x000fca00087fe4ff */
[----:B------:R3:W-:Y:S04]  /*1160*/  STG.E.U16 desc[UR6][R50.64], R45 ;  /* 0x0000002d32007986 */ /* 0x0007e8000c101506 */
.L_x_1662:
[----:B------:R-:W-:Y:S05]  /*1170*/  BSYNC.RECONVERGENT B0 ;  /* 0x0000000000007941 */ /* 0x000fea0003800200 */
.L_x_1661:
        /* <DEDUP_REMOVED lines=28> */
.L_x_1667:
[----:B------:R-:W-:Y:S01]  /*1340*/  IMAD.MOV.U32 R0, RZ, RZ, R6 ;  /* 0x000000ffff007224 */ /* 0x000fe200078e0006 */
[----:B--2---:R-:W-:-:S07]  /*1350*/  MOV R44, 0x1370 ;  /* 0x00001370002c7802 */ /* 0x004fce0000000f00 */
[----:B01----:R-:W-:Y:S05]  /*1360*/  CALL.REL.NOINC `($__internal_123_$__cuda_sm20_rem_u64) ;  /* 0x0000000800087944 */ /* 0x003fea0003c00000 */
.L_x_1668:
[----:B------:R-:W-:Y:S01]  /*1370*/  IADD3 R44, P0, PT, R49, UR10, RZ ;  /* 0x0000000a312c7c10 */ /* 0x000fe2000ff1e0ff */
[----:B------:R-:W-:-:S03]  /*1380*/  VIADD R47, R0, UR8 ;  /* 0x00000008002f7c36 */ /* 0x000fc60008000000 */
[----:B------:R-:W-:-:S05]  /*1390*/  IADD3.X R45, PT, PT, R50, UR11, RZ, P0, !PT ;  /* 0x0000000b322d7c10 */ /* 0x000fca00087fe4ff */
[----:B------:R4:W-:Y:S04]  /*13a0*/  STG.E.U16 desc[UR6][R44.64], R47 ;  /* 0x0000002f2c007986 */ /* 0x0009e8000c101506 */
.L_x_1666:
[----:B------:R-:W-:Y:S05]  /*13b0*/  BSYNC.RECONVERGENT B0 ;  /* 0x0000000000007941 */ /* 0x000fea0003800200 */
.L_x_1665:
        /* <DEDUP_REMOVED lines=28> */
.L_x_1670:
[----:B------:R-:W-:Y:S01]  /*1580*/  IMAD.MOV.U32 R0, RZ, RZ, R5 ;  /* 0x000000ffff007224 */ /* 0x000fe200078e0005 */
[----:B--2-4-:R-:W-:-:S07]  /*1590*/  MOV R44, 0x15b0 ;  /* 0x000015b0002c7802 */ /* 0x014fce0000000f00 */
[----:B01-3--:R-:W-:Y:S05]  /*15a0*/  CALL.REL.NOINC `($__internal_123_$__cuda_sm20_rem_u64) ;  /* 0x0000000400787944 */ /* 0x00bfea0003c00000 */
.L_x_1671:
[----:B------:R-:W-:Y:S01]  /*15b0*/  IADD3 R2, P0, PT, R6, UR10, RZ ;  /* 0x0000000a06027c10 */ /* 0x000fe2000ff1e0ff */
[----:B------:R-:W-:-:S03]  /*15c0*/  VIADD R5, R0, UR8 ;  /* 0x0000000800057c36 */ /* 0x000fc60008000000 */
[----:B------:R-:W-:-:S05]  /*15d0*/  IADD3.X R3, PT, PT, R49, UR11, RZ, P0, !PT ;  /* 0x0000000b31037c10 */ /* 0x000fca00087fe4ff */
[----:B------:R0:W-:Y:S04]  /*15e0*/  STG.E.U16 desc[UR6][R2.64], R5 ;  /* 0x0000000502007986 */ /* 0x0001e8000c101506 */
.L_x_1669:
        /* <DEDUP_REMOVED lines=11> */
        .weak           $__internal_122_$__cuda_sm20_div_s64
        .type           $__internal_122_$__cuda_sm20_div_s64,@function
        .size           $__internal_122_$__cuda_sm20_div_s64,($__internal_123_$__cuda_sm20_rem_u64 - $__internal_122_$__cuda_sm20_div_s64)
$__internal_122_$__cuda_sm20_div_s64:
        /* <DEDUP_REMOVED lines=78> */
[----:B------:R-:W-:Y:S06]  /*1b80*/  RET.REL.NODEC R2 `(_ZN2at6native60_GLOBAL__N__fdc43544_27_DistributionRandomKernel_cu_f88cee4443distribution_elementwise_grid_stride_kernelIjLi4EZZZNS0_9templates4cuda21random_from_to_kernelIPNS_17CUDAGeneratorImplEEEvRNS_18TensorIteratorBaseEmlT_ENKUlvE_clEvENKUlvE3_clEvEUlP24curandStatePhilox4_32_10E0_ZNS1_27distribution_nullary_kernelIsj5uint4S7_SF_ZZZS5_IS7_EvS9_mlSA_ENKSB_clEvENKSC_clEvEUljE_EEvS9_T2_RKT3_T4_EUlijE_EEvlNS_15PhiloxCudaStateET1_SJ_) ;  /* 0xffffffe4021c7950 */ /* 0x000fec0003c3ffff */
        .weak           $__internal_123_$__cuda_sm20_rem_u64
        .type           $__internal_123_$__cuda_sm20_rem_u64,@function
        .size           $__internal_123_$__cuda_sm20_rem_u64,(.L_x_2370 - $__internal_123_$__cuda_sm20_rem_u64)
$__internal_123_$__cuda_sm20_rem_u64:
        /* <DEDUP_REMOVED lines=64> */
[----:B------:R-:W-:Y:S05]  /*1f90*/  RET.REL.NODEC R44 `(_ZN2at6native60_GLOBAL__N__fdc43544_27_DistributionRandomKernel_cu_f88cee4443distribution_elementwise_grid_stride_kernelIjLi4EZZZNS0_9templates4cuda21random_from_to_kernelIPNS_17CUDAGeneratorImplEEEvRNS_18TensorIteratorBaseEmlT_ENKUlvE_clEvENKUlvE3_clEvEUlP24curandStatePhilox4_32_10E0_ZNS1_27distribution_nullary_kernelIsj5uint4S7_SF_ZZZS5_IS7_EvS9_mlSA_ENKSB_clEvENKSC_clEvEUljE_EEvS9_T2_RKT3_T4_EUlijE_EEvlNS_15PhiloxCudaStateET1_SJ_) ;  /* 0xffffffe02c187950 */ /* 0x000fea0003c3ffff */
.L_x_1673:
        /* <DEDUP_REMOVED lines=14> */
.L_x_2370:


//--------------------- .text._ZN2at6native60_GLOBAL__N__fdc43544_27_DistributionRandomKernel_cu_f88cee4443distribution_elementwise_grid_stride_kernelImLi2EZZZNS0_9templates4cuda21random_from_to_kernelIPNS_17CUDAGeneratorImplEEEvRNS_18TensorIteratorBaseEmlT_ENKUlvE_clEvENKUlvE3_clEvEUlP24curandStatePhilox4_32_10E_ZNS1_27distribution_nullary_kernelIsm10ulonglong2S7_SF_ZZZS5_IS7_EvS9_mlSA_ENKSB_clEvENKSC_clEvEUlmE_EEvS9_T2_RKT3_T4_EUlimE0_EEvlNS_15PhiloxCudaStateET1_SJ_ --------------------------
	.section	.text._ZN2at6native60_GLOBAL__N__fdc43544_27_DistributionRandomKernel_cu_f88cee4443distribution_elementwise_grid_stride_kernelImLi2EZZZNS0_9templates4cuda21random_from_to_kernelIPNS_17CUDAGeneratorImplEEEvRNS_18TensorIteratorBaseEmlT_ENKUlvE_clEvENKUlvE3_clEvEUlP24curandStatePhilox4_32_10E_ZNS1_27distribution_nullary_kernelIsm10ulonglong2S7_SF_ZZZS5_IS7_EvS9_mlSA_ENKSB_clEvENKSC_clEvEUlmE_EEvS9_T2_RKT3_T4_EUlimE0_EEvlNS_15PhiloxCudaStateET1_SJ_,"ax",@progbits
	.align	128
.text._ZN2at6native60_GLOBAL__N__fdc43544_27_DistributionRandomKernel_cu_f88cee4443distribution_elementwise_grid_stride_kernelImLi2EZZZNS0_9templates4cuda21random_from_to_kernelIPNS_17CUDAGeneratorImplEEEvRNS_18TensorIteratorBaseEmlT_ENKUlvE_clEvENKUlvE3_clEvEUlP24curandStatePhilox4_32_10E_ZNS1_27distribution_nullary_kernelIsm10ulonglong2S7_SF_ZZZS5_IS7_EvS9_mlSA_ENKSB_clEvENKSC_clEvEUlmE_EEvS9_T2_RKT3_T4_EUlimE0_EEvlNS_15PhiloxCudaStateET1_SJ_:
        .type           _ZN2at6native60_GLOBAL__N__fdc43544_27_DistributionRandomKernel_cu_f88cee4443distribution_elementwise_grid_stride_kernelImLi2EZZZNS0_9templates4cuda21random_from_to_kernelIPNS_17CUDAGeneratorImplEEEvRNS_18TensorIteratorBaseEmlT_ENKUlvE_clEvENKUlvE3_clEvEUlP24curandStatePhilox4_32_10E_ZNS1_27distribution_nullary_kernelIsm10ulonglong2S7_SF_ZZZS5_IS7_EvS9_mlSA_ENKSB_clEvENKSC_clEvEUlmE_EEvS9_T2_RKT3_T4_EUlimE0_EEvlNS_15PhiloxCudaStateET1_SJ_,@function
        .size           _ZN2at6native60_GLOBAL__N__fdc43544_27_DistributionRandomKernel_cu_f88cee4443distribution_elementwise_grid_stride_kernelImLi2EZZZNS0_9templates4cuda21random_from_to_kernelIPNS_17CUDAGeneratorImplEEEvRNS_18TensorIteratorBaseEmlT_ENKUlvE_clEvENKUlvE3_clEvEUlP24curandStatePhilox4_32_10E_ZNS1_27distribution_nullary_kernelIsm10ulonglong2S7_SF_ZZZS5_IS7_EvS9_mlSA_ENKSB_clEvENKSC_clEvEUlmE_EEvS9_T2_RKT3_T4_EUlimE0_EEvlNS_15PhiloxCudaStateET1_SJ_,(.L_x_2373 - _ZN2at6native60_GLOBAL__N__fdc43544_27_DistributionRandomKernel_cu_f88cee4443distribution_elementwise_grid_stride_kernelImLi2EZZZNS0_9templates4cuda21random_from_to_kernelIPNS_17CUDAGeneratorImplEEEvRNS_18TensorIteratorBaseEmlT_ENKUlvE_clEvENKUlvE3_clEvEUlP24curandStatePhilox4_32_10E_ZNS1_27distribution_nullary_kernelIsm10ulonglong2S7_SF_ZZZS5_IS7_EvS9_mlSA_ENKSB_clEvENKSC_clEvEUlmE_EEvS9_T2_RKT3_T4_EUlimE0_EEvlNS_15PhiloxCudaStateET1_SJ_)
        .other          _ZN2at6native60_GLOBAL__N__fdc43544_27_DistributionRandomKernel_cu_f88cee4443distribution_elementwise_grid_stride_kernelImLi2EZZZNS0_9templates4cuda21random_from_to_kernelIPNS_17CUDAGeneratorImplEEEvRNS_18TensorIteratorBaseEmlT_ENKUlvE_clEvENKUlvE3_clEvEUlP24curandStatePhilox4_32_10E_ZNS1_27distribution_nullary_kernelIsm10ulonglong2S7_SF_ZZZS5_IS7_EvS9_mlSA_ENKSB_clEvENKSC_clEvEUlmE_EEvS9_T2_RKT3_T4_EUlimE0_EEvlNS_15PhiloxCudaStateET1_SJ_,@"STO_CUDA_ENTRY STV_DEFAULT"
_ZN2at6native60_GLOBAL__N__fdc43544_27_DistributionRandomKernel_cu_f88cee4443distribution_elementwise_grid_stride_kernelImLi2EZZZNS0_9templates4cuda21random_from_to_kernelIPNS_17CUDAGeneratorImplEEEvRNS_18TensorIteratorBaseEmlT_ENKUlvE_clEvENKUlvE3_clEvEUlP24curandStatePhilox4_32_10E_ZNS1_27distribution_nullary_kernelIsm10ulonglong2S7_SF_ZZZS5_IS7_EvS9_mlSA_ENKSB_clEvENKSC_clEvEUlmE_EEvS9_T2_RKT3_T4_EUlimE0_EEvlNS_15PhiloxCudaStateET1_SJ_:
        /* <DEDUP_REMOVED lines=111> */
.L_x_1674:
[----:B------:R-:W-:-:S07]  /*06f0*/  MOV R30, 0x710 ;  /* 0x00000710001e7802 */ /* 0x000fce0000000f00 */
[----:B------:R-:W-:Y:S05]  /*0700*/  CALL.REL.NOINC `($__internal_124_$__cuda_sm20_div_s64) ;  /* 0x00000030008c7944 */ /* 0x000fea0003c00000 */
[----:B------:R-:W-:Y:S01]  /*0710*/  MOV R30, R28 ;  /* 0x0000001c001e7202 */ /* 0x000fe20000000f00 */
[----:B------:R-:W-:-:S07]  /*0720*/  IMAD.MOV.U32 R31, RZ, RZ, R29 ;  /* 0x000000ffff1f7224 */ /* 0x000fce00078e001d */
.L_x_1675:
        /* <DEDUP_REMOVED lines=79> */
.L_x_1700:
        /* <DEDUP_REMOVED lines=13> */
.L_x_1677:
[----:B0-----:R-:W-:Y:S05]  /*0cf0*/  BSYNC.RECONVERGENT B0 ;  /* 0x0000000000007941 */ /* 0x001fea0003800200 */
.L_x_1676:
        /* <DEDUP_REMOVED lines=55> */
.L_x_1678:
        /* <DEDUP_REMOVED lines=9> */
.L_x_1679:
        /* <DEDUP_REMOVED lines=31> */
.L_x_1684:
[----:B------:R-:W-:-:S07]  /*12f0*/  MOV R44, 0x1310 ;  /* 0x00001310002c7802 */ /* 0x000fce0000000f00 */
[----:B01----:R-:W-:Y:S05]  /*1300*/  CALL.REL.NOINC `($__internal_125_$__cuda_sm20_rem_u64) ;  /* 0x0000002800c07944 */ /* 0x003fea0003c00000 */
.L_x_1685:
[----:B------:R-:W-:Y:S05]  /*1310*/  BSYNC.RECONVERGENT B1 ;  /* 0x0000000000017941 */ /* 0x000fea0003800200 */
.L_x_1683:
[----:B------:R-:W2:Y:S01]  /*1320*/  LDC.64 R28, c[0x0][0x540] ;  /* 0x00015000ff1c7b82 */ /* 0x000ea20000000a00 */
[----:B------:R-:W-:-:S05]  /*1330*/  VIADD R31, R30, UR69 ;  /* 0x000000451e1f7c36 */ /* 0x000fca0008000000 */
[----:B--2---:R2:W-:Y:S02]  /*1340*/  STG.E.U16 desc[UR74][R28.64], R31 ;  /* 0x0000001f1c007986 */ /* 0x0045e4000c10154a */
.L_x_1682:
[----:B------:R-:W-:Y:S05]  /*1350*/  BSYNC.RECONVERGENT B0 ;  /* 0x0000000000007941 */ /* 0x000fea0003800200 */
.L_x_1681:
        /* <DEDUP_REMOVED lines=28> */
.L_x_1688:
[----:B------:R-:W-:Y:S01]  /*1520*/  MOV R47, R42 ;  /* 0x0000002a002f7202 */ /* 0x000fe20000000f00 */
[----:B------:R-:W-:Y:S01]  /*1530*/  IMAD.MOV.U32 R48, RZ, RZ, R41 ;  /* 0x000000ffff307224 */ /* 0x000fe200078e0029 */
[----:B------:R-:W-:-:S07]  /*1540*/  MOV R44, 0x1560 ;  /* 0x00001560002c7802 */ /* 0x000fce0000000f00 */
[----:B01----:R-:W-:Y:S05]  /*1550*/  CALL.REL.NOINC `($__internal_125_$__cuda_sm20_rem_u64) ;  /* 0x00000028002c7944 */ /* 0x003fea0003c00000 */
.L_x_1689:
[----:B------:R-:W-:Y:S05]  /*1560*/  BSYNC.RECONVERGENT B0 ;  /* 0x0000000000007941 */ /* 0x000fea0003800200 */
.L_x_1687:
[----:B------:R-:W2:Y:S01]  /*1570*/  LDC.64 R28, c[0x0][0x540] ;  /* 0x00015000ff1c7b82 */ /* 0x000ea20000000a00 */
[----:B------:R-:W-:-:S05]  /*1580*/  IADD3 R31, PT, PT, R30, UR69, RZ ;  /* 0x000000451e1f7c10 */ /* 0x000fca000fffe0ff */
[----:B--2---:R3:W-:Y:S01]  /*1590*/  STG.E.U16 desc[UR74][R28.64], R31 ;  /* 0x0000001f1c007986 */ /* 0x0047e2000c10154a */
[----:B------:R-:W-:Y:S05]  /*15a0*/  BRA `(.L_x_1686) ;  /* 0x0000002000c47947 */ /* 0x000fea0003800000 */
.L_x_1680:
        /* <DEDUP_REMOVED lines=247> */
.L_x_1692:
        /* <DEDUP_REMOVED lines=23> */
.L_x_1694:
[----:B------:R-:W-:-:S07]  /*2690*/  MOV R44, 0x26b0 ;  /* 0x000026b0002c7802 */ /* 0x000fce0000000f00 */
[----:B01----:R-:W-:Y:S05]  /*26a0*/  CALL.REL.NOINC `($__internal_125_$__cuda_sm20_rem_u64) ;  /* 0x0000001400d87944 */ /* 0x003fea0003c00000 */
[----:B------:R-:W-:-:S07]  /*26b0*/  IMAD.MOV.U32 R28, RZ, RZ, R30 ;  /* 0x000000ffff1c7224 */ /* 0x000fce00078e001e */
.L_x_1695:
[----:B------:R-:W-:Y:S05]  /*26c0*/  BSYNC.RECONVERGENT B1 ;  /* 0x0000000000017941 */ /* 0x000fea0003800200 */
.L_x_1693:
[----:B------:R-:W2:Y:S01]  /*26d0*/  LDCU.64 UR46, c[0x0][0x540] ;  /* 0x0000a800ff2e77ac */ /* 0x000ea20008000a00 */
[----:B------:R-:W-:Y:S02]  /*26e0*/  IADD3 R29, PT, PT, R28, UR69, RZ ;  /* 0x000000451c1d7c10 */ /* 0x000fe4000fffe0ff */
[----:B--2---:R-:W-:-:S04]  /*26f0*/  IADD3 R46, P0, PT, R46, UR46, RZ ;  /* 0x0000002e2e2e7c10 */ /* 0x004fc8000ff1e0ff */
[----:B------:R-:W-:-:S05]  /*2700*/  IADD3.X R47, PT, PT, RZ, UR47, RZ, P0, !PT ;  /* 0x0000002fff2f7c10 */ /* 0x000fca00087fe4ff */
[----:B------:R2:W-:Y:S04]  /*2710*/  STG.E.U16 desc[UR74][R46.64], R29 ;  /* 0x0000001d2e007986 */ /* 0x0005e8000c10154a */
.L_x_1691:
[----:B------:R-:W-:Y:S05]  /*2720*/  BSYNC.RECONVERGENT B0 ;  /* 0x0000000000007941 */ /* 0x000fea0003800200 */
.L_x_1690:
        /* <DEDUP_REMOVED lines=247> */
.L_x_1696:
        /* <DEDUP_REMOVED lines=23> */
.L_x_1698:
[----:B------:R-:W-:Y:S02]  /*3810*/  MOV R47, R42 ;  /* 0x0000002a002f7202 */ /* 0x000fe40000000f00 */
[----:B------:R-:W-:Y:S02]  /*3820*/  MOV R48, R41 ;  /* 0x0000002900307202 */ /* 0x000fe40000000f00 */
[----:B------:R-:W-:-:S07]  /*3830*/  MOV R44, 0x3850 ;  /* 0x00003850002c7802 */ /* 0x000fce0000000f00 */
[----:B01----:R-:W-:Y:S05]  /*3840*/  CALL.REL.NOINC `($__internal_125_$__cuda_sm20_rem_u64) ;  /* 0x0000000400707944 */ /* 0x003fea0003c00000 */
[----:B------:R-:W-:-:S07]  /*3850*/  IMAD.MOV.U32 R28, RZ, RZ, R30 ;  /* 0x000000ffff1c7224 */ /* 0x000fce00078e001e */
.L_x_1699:
[----:B------:R-:W-:Y:S05]  /*3860*/  BSYNC.RECONVERGENT B0 ;  /* 0x0000000000007941 */ /* 0x000fea0003800200 */
.L_x_1697:
[----:B------:R-:W2:Y:S01]  /*3870*/  LDCU.64 UR46, c[0x0][0x540] ;  /* 0x0000a800ff2e77ac */ /* 0x000ea20008000a00 */
[----:B------:R-:W-:Y:S02]  /*3880*/  IADD3 R29, PT, PT, R28, UR69, RZ ;  /* 0x000000451c1d7c10 */ /* 0x000fe4000fffe0ff */
[----:B--2---:R-:W-:-:S04]  /*3890*/  IADD3 R46, P0, PT, R46, UR46, RZ ;  /* 0x0000002e2e2e7c10 */ /* 0x004fc8000ff1e0ff */
[----:B------:R-:W-:-:S05]  /*38a0*/  IADD3.X R47, PT, PT, RZ, UR47, RZ, P0, !PT ;  /* 0x0000002fff2f7c10 */ /* 0x000fca00087fe4ff */
[----:B------:R2:W-:Y:S04]  /*38b0*/  STG.E.U16 desc[UR74][R46.64], R29 ;  /* 0x0000001d2e007986 */ /* 0x0005e8000c10154a */
.L_x_1686:
        /* <DEDUP_REMOVED lines=8> */
        .weak           $__internal_124_$__cuda_sm20_div_s64
        .type           $__internal_124_$__cuda_sm20_div_s64,@function
        .size           $__internal_124_$__cuda_sm20_div_s64,($__internal_125_$__cuda_sm20_rem_u64 - $__internal_124_$__cuda_sm20_div_s64)
$__internal_124_$__cuda_sm20_div_s64:
        /* <DEDUP_REMOVED lines=76> */
[----:B------:R-:W-:Y:S06]  /*3e00*/  RET.REL.NODEC R30 `(_ZN2at6native60_GLOBAL__N__fdc43544_27_DistributionRandomKernel_cu_f88cee4443distribution_elementwise_grid_stride_kernelImLi2EZZZNS0_9templates4cuda21random_from_to_kernelIPNS_17CUDAGeneratorImplEEEvRNS_18TensorIteratorBaseEmlT_ENKUlvE_clEvENKUlvE3_clEvEUlP24curandStatePhilox4_32_10E_ZNS1_27distribution_nullary_kernelIsm10ulonglong2S7_SF_ZZZS5_IS7_EvS9_mlSA_ENKSB_clEvENKSC_clEvEUlmE_EEvS9_T2_RKT3_T4_EUlimE0_EEvlNS_15PhiloxCudaStateET1_SJ_) ;  /* 0xffffffc01e7c7950 */ /* 0x000fec0003c3ffff */
        .weak           $__internal_125_$__cuda_sm20_rem_u64
        .type           $__internal_125_$__cuda_sm20_rem_u64,@function
        .size           $__internal_125_$__cuda_sm20_rem_u64,(.L_x_2373 - $__internal_125_$__cuda_sm20_rem_u64)
$__internal_125_$__cuda_sm20_rem_u64:
        /* <DEDUP_REMOVED lines=65> */
[----:B------:R-:W-:Y:S05]  /*4220*/  RET.REL.NODEC R28 `(_ZN2at6native60_GLOBAL__N__fdc43544_27_DistributionRandomKernel_cu_f88cee4443distribution_elementwise_grid_stride_kernelImLi2EZZZNS0_9templates4cuda21random_from_to_kernelIPNS_17CUDAGeneratorImplEEEvRNS_18TensorIteratorBaseEmlT_ENKUlvE_clEvENKUlvE3_clEvEUlP24curandStatePhilox4_32_10E_ZNS1_27distribution_nullary_kernelIsm10ulonglong2S7_SF_ZZZS5_IS7_EvS9_mlSA_ENKSB_clEvENKSC_clEvEUlmE_EEvS9_T2_RKT3_T4_EUlimE0_EEvlNS_15PhiloxCudaStateET1_SJ_) ;  /* 0xffffffbc1c747950 */ /* 0x000fea0003c3ffff */
.L_x_1701:
        /* <DEDUP_REMOVED lines=13> */
.L_x_2373:


//--------------------- .text._ZN2at6native60_GLOBAL__N__fdc43544_27_DistributionRandomKernel_cu_f88cee4443distribution_elementwise_grid_stride_kernelImLi2EZZZNS0_9templates4cuda21random_from_to_kernelIPNS_17CUDAGeneratorImplEEEvRNS_18TensorIteratorBaseEmlT_ENKUlvE_clEvENKUlvE3_clEvEUlP24curandStatePhilox4_32_10E_ZNS1_27distribution_nullary_kernelIsm10ulonglong2S7_SF_ZZZS5_IS7_EvS9_mlSA_ENKSB_clEvENKSC_clEvEUlmE_EEvS9_T2_RKT3_T4_EUlimE_EEvlNS_15PhiloxCudaStateET1_SJ_ --------------------------
	.section	.text._ZN2at6native60_GLOBAL__N__fdc43544_27_DistributionRandomKernel_cu_f88cee4443distribution_elementwise_grid_stride_kernelImLi2EZZZNS0_9templates4cuda21random_from_to_kernelIPNS_17CUDAGeneratorImplEEEvRNS_18TensorIteratorBaseEmlT_ENKUlvE_clEvENKUlvE3_clEvEUlP24curandStatePhilox4_32_10E_ZNS1_27distribution_nullary_kernelIsm10ulonglong2S7_SF_ZZZS5_IS7_EvS9_mlSA_ENKSB_clEvENKSC_clEvEUlmE_EEvS9_T2_RKT3_T4_EUlimE_EEvlNS_15PhiloxCudaStateET1_SJ_,"ax",@progbits
	.align	128
.text._ZN2at6native60_GLOBAL__N__fdc43544_27_DistributionRandomKernel_cu_f88cee4443distribution_elementwise_grid_stride_kernelImLi2EZZZNS0_9templates4cuda21random_from_to_kernelIPNS_17CUDAGeneratorImplEEEvRNS_18TensorIteratorBaseEmlT_ENKUlvE_clEvENKUlvE3_clEvEUlP24curandStatePhilox4_32_10E_ZNS1_27distribution_nullary_kernelIsm10ulonglong2S7_SF_ZZZS5_IS7_EvS9_mlSA_ENKSB_clEvENKSC_clEvEUlmE_EEvS9_T2_RKT3_T4_EUlimE_EEvlNS_15PhiloxCudaStateET1_SJ_:
        .type           _ZN2at6native60_GLOBAL__N__fdc43544_27_DistributionRandomKernel_cu_f88cee4443distribution_elementwise_grid_stride_kernelImLi2EZZZNS0_9templates4cuda21random_from_to_kernelIPNS_17CUDAGeneratorImplEEEvRNS_18TensorIteratorBaseEmlT_ENKUlvE_clEvENKUlvE3_clEvEUlP24curandStatePhilox4_32_10E_ZNS1_27distribution_nullary_kernelIsm10ulonglong2S7_SF_ZZZS5_IS7_EvS9_mlSA_ENKSB_clEvENKSC_clEvEUlmE_EEvS9_T2_RKT3_T4_EUlimE_EEvlNS_15PhiloxCudaStateET1_SJ_,@function
        .size           _ZN2at6native60_GLOBAL__N__fdc43544_27_DistributionRandomKernel_cu_f88cee4443distribution_elementwise_grid_stride_kernelImLi2EZZZNS0_9templates4cuda21random_from_to_kernelIPNS_17CUDAGeneratorImplEEEvRNS_18TensorIteratorBaseEmlT_ENKUlvE_clEvENKUlvE3_clEvEUlP24curandStatePhilox4_32_10E_ZNS1_27distribution_nullary_kernelIsm10ulonglong2S7_SF_ZZZS5_IS7_EvS9_mlSA_ENKSB_clEvENKSC_clEvEUlmE_EEvS9_T2_RKT3_T4_EUlimE_EEvlNS_15PhiloxCudaStateET1_SJ_,(.L_x_2376 - _ZN2at6native60_GLOBAL__N__fdc43544_27_DistributionRandomKernel_cu_f88cee4443distribution_elementwise_grid_stride_kernelImLi2EZZZNS0_9templates4cuda21random_from_to_kernelIPNS_17CUDAGeneratorImplEEEvRNS_18TensorIteratorBaseEmlT_ENKUlvE_clEvENKUlvE3_clEvEUlP24curandStatePhilox4_32_10E_ZNS1_27distribution_nullary_kernelIsm10ulonglong2S7_SF_ZZZS5_IS7_EvS9_mlSA_ENKSB_clEvENKSC_clEvEUlmE_EEvS9_T2_RKT3_T4_EUlimE_EEvlNS_15PhiloxCudaStateET1_SJ_)
        .other          _ZN2at6native60_GLOBAL__N__fdc43544_27_DistributionRandomKernel_cu_f88cee4443distribution_elementwise_grid_stride_kernelImLi2EZZZNS0_9templates4cuda21random_from_to_kernelIPNS_17CUDAGeneratorImplEEEvRNS_18TensorIteratorBaseEmlT_ENKUlvE_clEvENKUlvE3_clEvEUlP24curandStatePhilox4_32_10E_ZNS1_27distribution_nullary_kernelIsm10ulonglong2S7_SF_ZZZS5_IS7_EvS9_mlSA_ENKSB_clEvENKSC_clEvEUlmE_EEvS9_T2_RKT3_T4_EUlimE_EEvlNS_15PhiloxCudaStateET1_SJ_,@"STO_CUDA_ENTRY STV_DEFAULT"
_ZN2at6native60_GLOBAL__N__fdc43544_27_DistributionRandomKernel_cu_f88cee4443distribution_elementwise_grid_stride_kernelImLi2EZZZNS0_9templates4cuda21random_from_to_kernelIPNS_17CUDAGeneratorImplEEEvRNS_18TensorIteratorBaseEmlT_ENKUlvE_clEvENKUlvE3_clEvEUlP24curandStatePhilox4_32_10E_ZNS1_27distribution_nullary_kernelIsm10ulonglong2S7_SF_ZZZS5_IS7_EvS9_mlSA_ENKSB_clEvENKSC_clEvEUlmE_EEvS9_T2_RKT3_T4_EUlimE_EEvlNS_15PhiloxCudaStateET1_SJ_:
        /* <DEDUP_REMOVED lines=113> */
.L_x_1702:
[----:B------:R-:W-:-:S07]  /*0710*/  MOV R40, 0x730 ;  /* 0x0000073000287802 */ /* 0x000fce0000000f00 */
[----:B------:R-:W-:Y:S05]  /*0720*/  CALL.REL.NOINC `($__internal_126_$__cuda_sm20_div_s64) ;  /* 0x0000000800d47944 */ /* 0x000fea0003c00000 */
.L_x_1703:
        /* <DEDUP_REMOVED lines=19> */
.L_x_1717:
        /* <DEDUP_REMOVED lines=13> */
.L_x_1705:
[----:B01234-:R-:W-:Y:S05]  /*0930*/  BSYNC.RECONVERGENT B0 ;  /* 0x0000000000007941 */ /* 0x01ffea0003800200 */
.L_x_1704:
        /* <DEDUP_REMOVED lines=51> */
.L_x_1706:
        /* <DEDUP_REMOVED lines=9> */
.L_x_1707:
        /* <DEDUP_REMOVED lines=29> */
.L_x_1711:
[----:B------:R-:W-:-:S07]  /*0ed0*/  MOV R44, 0xef0 ;  /* 0x00000ef0002c7802 */ /* 0x000fce0000000f00 */
[----:B01----:R-:W-:Y:S05]  /*0ee0*/  CALL.REL.NOINC `($__internal_127_$__cuda_sm20_rem_u64) ;  /* 0x00000008001c7944 */ /* 0x003fea0003c00000 */
.L_x_1712:
[----:B------:R-:W-:Y:S05]  /*0ef0*/  BSYNC.RECONVERGENT B1 ;  /* 0x0000000000017941 */ /* 0x000fea0003800200 */
.L_x_1710:
[----:B------:R-:W-:Y:S02]  /*0f00*/  IMAD R29, R21, UR9, RZ ;  /* 0x00000009151d7c24 */ /* 0x000fe4000f8e02ff */
[----:B------:R-:W-:-:S03]  /*0f10*/  VIADD R31, R30, UR8 ;  /* 0x000000081e1f7c36 */ /* 0x000fc60008000000 */
[----:B------:R-:W-:-:S04]  /*0f20*/  IADD3 R28, P0, PT, R29, UR10, RZ ;  /* 0x0000000a1d1c7c10 */ /* 0x000fc8000ff1e0ff */
[----:B------:R-:W-:-:S05]  /*0f30*/  LEA.HI.X.SX32 R29, R29, UR11, 0x1, P0 ;  /* 0x0000000b1d1d7c11 */ /* 0x000fca00080f0eff */
[----:B------:R2:W-:Y:S04]  /*0f40*/  STG.E.U16 desc[UR6][R28.64], R31 ;  /* 0x0000001f1c007986 */ /* 0x0005e8000c101506 */
.L_x_1709:
[----:B------:R-:W-:Y:S05]  /*0f50*/  BSYNC.RECONVERGENT B0 ;  /* 0x0000000000007941 */ /* 0x000fea0003800200 */
.L_x_1708:
        /* <DEDUP_REMOVED lines=29> */
.L_x_1715:
[----:B------:R-:W-:Y:S01]  /*1130*/  MOV R49, R43 ;  /* 0x0000002b00317202 */ /* 0x000fe20000000f00 */
[----:B------:R-:W-:Y:S01]  /*1140*/  IMAD.MOV.U32 R50, RZ, RZ, R42 ;  /* 0x000000ffff327224 */ /* 0x000fe200078e002a */
[----:B------:R-:W-:-:S07]  /*1150*/  MOV R44, 0x1170 ;  /* 0x00001170002c7802 */ /* 0x000fce0000000f00 */
[----:B01----:R-:W-:Y:S05]  /*1160*/  CALL.REL.NOINC `($__internal_127_$__cuda_sm20_rem_u64) ;  /* 0x00000004007c7944 */ /* 0x003fea0003c00000 */
[----:B------:R-:W-:-:S07]  /*1170*/  IMAD.MOV.U32 R28, RZ, RZ, R30 ;  /* 0x000000ffff1c7224 */ /* 0x000fce00078e001e */
.L_x_1716:
[----:B------:R-:W-:Y:S05]  /*1180*/  BSYNC.RECONVERGENT B0 ;  /* 0x0000000000007941 */ /* 0x000fea0003800200 */
.L_x_1714:
[----:B------:R-:W-:Y:S02]  /*1190*/  IADD3 R46, P0, PT, R46, UR10, RZ ;  /* 0x0000000a2e2e7c10 */ /* 0x000fe4000ff1e0ff */
[----:B------:R-:W-:Y:S02]  /*11a0*/  IADD3 R29, PT, PT, R28, UR8, RZ ;  /* 0x000000081c1d7c10 */ /* 0x000fe4000fffe0ff */
[----:B-1----:R-:W-:-:S05]  /*11b0*/  IADD3.X R47, PT, PT, R48, UR11, RZ, P0, !PT ;  /* 0x0000000b302f7c10 */ /* 0x002fca00087fe4ff */
[----:B------:R2:W-:Y:S04]  /*11c0*/  STG.E.U16 desc[UR6][R46.64], R29 ;  /* 0x0000001d2e007986 */ /* 0x0005e8000c101506 */
.L_x_1713:
        /* <DEDUP_REMOVED lines=11> */
        .weak           $__internal_126_$__cuda_sm20_div_s64
        .type           $__internal_126_$__cuda_sm20_div_s64,@function
        .size           $__internal_126_$__cuda_sm20_div_s64,($__internal_127_$__cuda_sm20_rem_u64 - $__internal_126_$__cuda_sm20_div_s64)
$__internal_126_$__cuda_sm20_div_s64:
        /* <DEDUP_REMOVED lines=77> */
[----:B------:R-:W-:Y:S06]  /*1750*/  RET.REL.NODEC R40 `(_ZN2at6native60_GLOBAL__N__fdc43544_27_DistributionRandomKernel_cu_f88cee4443distribution_elementwise_grid_stride_kernelImLi2EZZZNS0_9templates4cuda21random_from_to_kernelIPNS_17CUDAGeneratorImplEEEvRNS_18TensorIteratorBaseEmlT_ENKUlvE_clEvENKUlvE3_clEvEUlP24curandStatePhilox4_32_10E_ZNS1_27distribution_nullary_kernelIsm10ulonglong2S7_SF_ZZZS5_IS7_EvS9_mlSA_ENKSB_clEvENKSC_clEvEUlmE_EEvS9_T2_RKT3_T4_EUlimE_EEvlNS_15PhiloxCudaStateET1_SJ_) ;  /* 0xffffffe828287950 */ /* 0x000fec0003c3ffff */
        .weak           $__internal_127_$__cuda_sm20_rem_u64
        .type           $__internal_127_$__cuda_sm20_rem_u64,@function
        .size           $__internal_127_$__cuda_sm20_rem_u64,(.L_x_2376 - $__internal_127_$__cuda_sm20_rem_u64)
$__internal_127_$__cuda_sm20_rem_u64:
        /* <DEDUP_REMOVED lines=65> */
[----:B------:R-:W-:Y:S06]  /*1b70*/  RET.REL.NODEC R28 `(_ZN2at6native60_GLOBAL__N__fdc43544_27_DistributionRandomKernel_cu_f88cee4443distribution_elementwise_grid_stride_kernelImLi2EZZZNS0_9templates4cuda21random_from_to_kernelIPNS_17CUDAGeneratorImplEEEvRNS_18TensorIteratorBaseEmlT_ENKUlvE_clEvENKUlvE3_clEvEUlP24curandStatePhilox4_32_10E_ZNS1_27distribution_nullary_kernelIsm10ulonglong2S7_SF_ZZZS5_IS7_EvS9_mlSA_ENKSB_clEvENKSC_clEvEUlmE_EEvS9_T2_RKT3_T4_EUlimE_EEvlNS_15PhiloxCudaStateET1_SJ_) ;  /* 0xffffffe41c207950 */ /* 0x000fec0003c3ffff */
.L_x_1718:
        /* <DEDUP_REMOVED lines=16> */
.L_x_2376:


//--------------------- .text._ZN2at6native60_GLOBAL__N__fdc43544_27_DistributionRandomKernel_cu_f88cee4443distribution_elementwise_grid_stride_kernelIjLi4EZZZNS0_9templates4cuda21random_from_to_kernelIPNS_17CUDAGeneratorImplEEEvRNS_18TensorIteratorBaseEmlT_ENKUlvE_clEvENKUlvE2_clEvEUlP24curandStatePhilox4_32_10E0_ZNS1_27distribution_nullary_kernelIlj5uint4S7_SF_ZZZS5_IS7_EvS9_mlSA_ENKSB_clEvENKSC_clEvEUljE_EEvS9_T2_RKT3_T4_EUlijE0_EEvlNS_15PhiloxCudaStateET1_SJ_ --------------------------
	.section	.text._ZN2at6native60_GLOBAL__N__fdc43544_27_DistributionRandomKernel_cu_f88cee4443distribution_elementwise_grid_stride_kernelIjLi4EZZZNS0_9templates4cuda21random_from_to_kernelIPNS_17CUDAGeneratorImplEEEvRNS_18TensorIteratorBaseEmlT_ENKUlvE_clEvENKUlvE2_clEvEUlP24curandStatePhilox4_32_10E0_ZNS1_27distribution_nullary_kernelIlj5uint4S7_SF_ZZZS5_IS7_EvS9_mlSA_ENKSB_clEvENKSC_clEvEUljE_EEvS9_T2_RKT3_T4_EUlijE0_EEvlNS_15PhiloxCudaStateET1_SJ_,"ax",@progbits
	.align	128
.text._ZN2at6native60_GLOBAL__N__fdc43544_27_DistributionRandomKernel_cu_f88cee4443distribution_elementwise_grid_stride_kernelIjLi4EZZZNS0_9templates4cuda21random_from_to_kernelIPNS_17CUDAGeneratorImplEEEvRNS_18TensorIteratorBaseEmlT_ENKUlvE_clEvENKUlvE2_clEvEUlP24curandStatePhilox4_32_10E0_ZNS1_27distribution_nullary_kernelIlj5uint4S7_SF_ZZZS5_IS7_EvS9_mlSA_ENKSB_clEvENKSC_clEvEUljE_EEvS9_T2_RKT3_T4_EUlijE0_EEvlNS_15PhiloxCudaStateET1_SJ_:
        .type           _ZN2at6native60_GLOBAL__N__fdc43544_27_DistributionRandomKernel_cu_f88cee4443distribution_elementwise_grid_stride_kernelIjLi4EZZZNS0_9templates4cuda21random_from_to_kernelIPNS_17CUDAGeneratorImplEEEvRNS_18TensorIteratorBaseEmlT_ENKUlvE_clEvENKUlvE2_clEvEUlP24curandStatePhilox4_32_10E0_ZNS1_27distribution_nullary_kernelIlj5uint4S7_SF_ZZZS5_IS7_EvS9_mlSA_ENKSB_clEvENKSC_clEvEUljE_EEvS9_T2_RKT3_T4_EUlijE0_EEvlNS_15PhiloxCudaStateET1_SJ_,@function
        .size           _ZN2at6native60_GLOBAL__N__fdc43544_27_DistributionRandomKernel_cu_f88cee4443distribution_elementwise_grid_stride_kernelIjLi4EZZZNS0_9templates4cuda21random_from_to_kernelIPNS_17CUDAGeneratorImplEEEvRNS_18TensorIteratorBaseEmlT_ENKUlvE_clEvENKUlvE2_clEvEUlP24curandStatePhilox4_32_10E0_ZNS1_27distribution_nullary_kernelIlj5uint4S7_SF_ZZZS5_IS7_EvS9_mlSA_ENKSB_clEvENKSC_clEvEUljE_EEvS9_T2_RKT3_T4_EUlijE0_EEvlNS_15PhiloxCudaStateET1_SJ_,(.L_x_2379 - _ZN2at6native60_GLOBAL__N__fdc43544_27_DistributionRandomKernel_cu_f88cee4443distribution_elementwise_grid_stride_kernelIjLi4EZZZNS0_9templates4cuda21random_from_to_kernelIPNS_17CUDAGeneratorImplEEEvRNS_18TensorIteratorBaseEmlT_ENKUlvE_clEvENKUlvE2_clEvEUlP24curandStatePhilox4_32_10E0_ZNS1_27distribution_nullary_kernelIlj5uint4S7_SF_ZZZS5_IS7_EvS9_mlSA_ENKSB_clEvENKSC_clEvEUljE_EEvS9_T2_RKT3_T4_EUlijE0_EEvlNS_15PhiloxCudaStateET1_SJ_)
        .other          _ZN2at6native60_GLOBAL__N__fdc43544_27_DistributionRandomKernel_cu_f88cee4443distribution_elementwise_grid_stride_kernelIjLi4EZZZNS0_9templates4cuda21random_from_to_kernelIPNS_17CUDAGeneratorImplEEEvRNS_18TensorIteratorBaseEmlT_ENKUlvE_clEvENKUlvE2_clEvEUlP24curandStatePhilox4_32_10E0_ZNS1_27distribution_nullary_kernelIlj5uint4S7_SF_ZZZS5_IS7_EvS9_mlSA_ENKSB_clEvENKSC_clEvEUljE_EEvS9_T2_RKT3_T4_EUlijE0_EEvlNS_15PhiloxCudaStateET1_SJ_,@"STO_CUDA_ENTRY STV_DEFAULT"
_ZN2at6native60_GLOBAL__N__fdc43544_27_DistributionRandomKernel_cu_f88cee4443distribution_elementwise_grid_stride_kernelIjLi4EZZZNS0_9templates4cuda21random_from_to_kernelIPNS_17CUDAGeneratorImplEEEvRNS_18TensorIteratorBaseEmlT_ENKUlvE_clEvENKUlvE2_clEvEUlP24curandStatePhilox4_32_10E0_ZNS1_27distribution_nullary_kernelIlj5uint4S7_SF_ZZZS5_IS7_EvS9_mlSA_ENKSB_clEvENKSC_clEvEUljE_EEvS9_T2_RKT3_T4_EUlijE0_EEvlNS_15PhiloxCudaStateET1_SJ_:
        /* <DEDUP_REMOVED lines=112> */
.L_x_1719:
[----:B------:R-:W-:-:S07]  /*0700*/  MOV R32, 0x720 ;  /* 0x0000072000207802 */ /* 0x000fce0000000f00 */
[----:B------:R-:W-:Y:S05]  /*0710*/  CALL.REL.NOINC `($__internal_128_$__cuda_sm20_div_s64) ;  /* 0x0000005400cc7944 */ /* 0x000fea0003c00000 */
.L_x_1720:
        /* <DEDUP_REMOVED lines=81> */
.L_x_1759:
        /* <DEDUP_REMOVED lines=13> */
.L_x_1722:
[----:B0-----:R-:W-:Y:S05]  /*0d00*/  BSYNC.RECONVERGENT B0 ;  /* 0x0000000000007941 */ /* 0x001fea0003800200 */
.L_x_1721:
        /* <DEDUP_REMOVED lines=62> */
.L_x_1723:
        /* <DEDUP_REMOVED lines=9> */
.L_x_1724:
        /* <DEDUP_REMOVED lines=31> */
.L_x_1728:
[----:B------:R-:W-:-:S07]  /*1370*/  MOV R40, 0x1390 ;  /* 0x0000139000287802 */ /* 0x000fce0000000f00 */
[----:B01----:R-:W-:Y:S05]  /*1380*/  CALL.REL.NOINC `($__internal_129_$__cuda_sm20_rem_u64) ;  /* 0x0000004c00e87944 */ /* 0x003fea0003c00000 */
.L_x_1729:
[----:B------:R-:W2:Y:S01]  /*1390*/  LDC.64 R40, c[0x0][0x540] ;  /* 0x00015000ff287b82 */ /* 0x000ea20000000a00 */
[----:B------:R-:W-:-:S04]  /*13a0*/  IADD3 R24, P0, PT, R24, UR36, RZ ;  /* 0x0000002418187c10 */ /* 0x000fc8000ff1e0ff */
[----:B------:R-:W-:-:S05]  /*13b0*/  IADD3.X R25, PT, PT, R25, UR37, RZ, P0, !PT ;  /* 0x0000002519197c10 */ /* 0x000fca00087fe4ff */
[----:B--2---:R2:W-:Y:S04]  /*13c0*/  STG.E.64 desc[UR76][R40.64], R24 ;  /* 0x0000001828007986 */ /* 0x0045e8000c101b4c */
.L_x_1727:
[----:B------:R-:W-:Y:S05]  /*13d0*/  BSYNC.RECONVERGENT B0 ;  /* 0x0000000000007941 */ /* 0x000fea0003800200 */
.L_x_1726:
        /* <DEDUP_REMOVED lines=27> */
.L_x_1732:
[----:B------:R-:W-:Y:S01]  /*1590*/  IMAD.MOV.U32 R39, RZ, RZ, R33 ;  /* 0x000000ffff277224 */ /* 0x000fe200078e0021 */
[----:B------:R-:W-:-:S07]  /*15a0*/  MOV R40, 0x15c0 ;  /* 0x000015c000287802 */ /* 0x000fce0000000f00 */
[----:B01----:R-:W-:Y:S05]  /*15b0*/  CALL.REL.NOINC `($__internal_129_$__cuda_sm20_rem_u64) ;  /* 0x0000004c005c7944 */ /* 0x003fea0003c00000 */
[----:B------:R-:W-:Y:S02]  /*15c0*/  MOV R40, R24 ;  /* 0x0000001800287202 */ /* 0x000fe40000000f00 */
[----:B------:R-:W-:-:S07]  /*15d0*/  MOV R41, R25 ;  /* 0x0000001900297202 */ /* 0x000fce0000000f00 */
.L_x_1733:
[----:B------:R-:W2:Y:S01]  /*15e0*/  LDC.64 R24, c[0x0][0x540] ;  /* 0x00015000ff187b82 */ /* 0x000ea20000000a00 */
[----:B------:R-:W-:-:S04]  /*15f0*/  IADD3 R40, P0, PT, R40, UR36, RZ ;  /* 0x0000002428287c10 */ /* 0x000fc8000ff1e0ff */
[----:B------:R-:W-:-:S05]  /*1600*/  IADD3.X R41, PT, PT, R41, UR37, RZ, P0, !PT ;  /* 0x0000002529297c10 */ /* 0x000fca00087fe4ff */
[----:B--2---:R2:W-:Y:S04]  /*1610*/  STG.E.64 desc[UR76][R24.64], R40 ;  /* 0x0000002818007986 */ /* 0x0045e8000c101b4c */
.L_x_1731:
[----:B------:R-:W-:Y:S05]  /*1620*/  BSYNC.RECONVERGENT B0 ;  /* 0x0000000000007941 */ /* 0x000fea0003800200 */
.L_x_1730:
        /* <DEDUP_REMOVED lines=27> */
.L_x_1736:
[----:B------:R-:W-:Y:S02]  /*17e0*/  MOV R39, R34 ;  /* 0x0000002200277202 */ /* 0x000fe40000000f00 */
[----:B------:R-:W-:-:S07]  /*17f0*/  MOV R40, 0x1810 ;  /* 0x0000181000287802 */ /* 0x000fce0000000f00 */
[----:B01----:R-:W-:Y:S05]  /*1800*/  CALL.REL.NOINC `($__internal_129_$__cuda_sm20_rem_u64) ;  /* 0x0000004800c87944 */ /* 0x003fea0003c00000 */
[----:B------:R-:W-:Y:S01]  /*1810*/  IMAD.MOV.U32 R40, RZ, RZ, R24 ;  /* 0x000000ffff287224 */ /* 0x000fe200078e0018 */
[----:B------:R-:W-:-:S07]  /*1820*/  MOV R41, R25 ;  /* 0x0000001900297202 */ /* 0x000fce0000000f00 */
.L_x_1737:
[----:B------:R-:W2:Y:S01]  /*1830*/  LDC.64 R24, c[0x0][0x540] ;  /* 0x00015000ff187b82 */ /* 0x000ea20000000a00 */
[----:B------:R-:W-:-:S04]  /*1840*/  IADD3 R40, P0, PT, R40, UR36, RZ ;  /* 0x0000002428287c10 */ /* 0x000fc8000ff1e0ff */
[----:B------:R-:W-:-:S05]  /*1850*/  IADD3.X R41, PT, PT, R41, UR37, RZ, P0, !PT ;  /* 0x0000002529297c10 */ /* 0x000fca00087fe4ff */
[----:B--2---:R2:W-:Y:S04]  /*1860*/  STG.E.64 desc[UR76][R24.64], R40 ;  /* 0x0000002818007986 */ /* 0x0045e8000c101b4c */
.L_x_1735:
[----:B------:R-:W-:Y:S05]  /*1870*/  BSYNC.RECONVERGENT B0 ;  /* 0x0000000000007941 */ /* 0x000fea0003800200 */
.L_x_1734:
        /* <DEDUP_REMOVED lines=26> */
.L_x_1739:
[----:B------:R-:W-:Y:S02]  /*1a20*/  MOV R39, R35 ;  /* 0x0000002300277202 */ /* 0x000fe40000000f00 */
[----:B------:R-:W-:-:S07]  /*1a30*/  MOV R40, 0x1a50 ;  /* 0x00001a5000287802 */ /* 0x000fce0000000f00 */
[----:B01----:R-:W-:Y:S05]  /*1a40*/  CALL.REL.NOINC `($__internal_129_$__cuda_sm20_rem_u64) ;  /* 0x0000004800387944 */ /* 0x003fea0003c00000 */
[----:B------:R-:W-:Y:S01]  /*1a50*/  MOV R34, R24 ;  /* 0x0000001800227202 */ /* 0x000fe20000000f00 */
[----:B------:R-:W-:-:S07]  /*1a60*/  IMAD.MOV.U32 R35, RZ, RZ, R25 ;  /* 0x000000ffff237224 */ /* 0x000fce00078e0019 */
.L_x_1740:
[----:B------:R-:W1:Y:S01]  /*1a70*/  LDC.64 R24, c[0x0][0x540] ;  /* 0x00015000ff187b82 */ /* 0x000e620000000a00 */
[----:B------:R-:W-:-:S04]  /*1a80*/  IADD3 R34, P0, PT, R34, UR36, RZ ;  /* 0x0000002422227c10 */ /* 0x000fc8000ff1e0ff */
[----:B------:R-:W-:-:S05]  /*1a90*/  IADD3.X R35, PT, PT, R35, UR37, RZ, P0, !PT ;  /* 0x0000002523237c10 */ /* 0x000fca00087fe4ff */
[----:B-1----:R2:W-:Y:S01]  /*1aa0*/  STG.E.64 desc[UR76][R24.64], R34 ;  /* 0x0000002218007986 */ /* 0x0025e2000c101b4c */
[----:B------:R-:W-:Y:S05]  /*1ab0*/  BRA `(.L_x_1738) ;  /* 0x0000004000b87947 */ /* 0x000fea0003800000 */
.L_x_1725:
        /* <DEDUP_REMOVED lines=235> */
.L_x_1743:
        /* <DEDUP_REMOVED lines=22> */
.L_x_1744:
[----:B------:R-:W-:-:S07]  /*2ad0*/  MOV R40, 0x2af0 ;  /* 0x00002af000287802 */ /* 0x000fce0000000f00 */
[----:B01----:R-:W-:Y:S05]  /*2ae0*/  CALL.REL.NOINC `($__internal_129_$__cuda_sm20_rem_u64) ;  /* 0x0000003800107944 */ /* 0x003fea0003c00000 */
.L_x_1745:
[----:B------:R-:W2:Y:S01]  /*2af0*/  LDCU.64 UR48, c[0x0][0x540] ;  /* 0x0000a800ff3077ac */ /* 0x000ea20008000a00 */
[----:B------:R-:W-:-:S04]  /*2b00*/  IADD3 R24, P0, PT, R24, UR36, RZ ;  /* 0x0000002418187c10 */ /* 0x000fc8000ff1e0ff */
[----:B------:R-:W-:Y:S02]  /*2b10*/  IADD3.X R25, PT, PT, R25, UR37, RZ, P0, !PT ;  /* 0x0000002519197c10 */ /* 0x000fe400087fe4ff */
[----:B--2---:R-:W-:-:S05]  /*2b20*/  IADD3 R40, P1, PT, R43, UR48, RZ ;  /* 0x000000302b287c10 */ /* 0x004fca000ff3e0ff */
[----:B------:R-:W-:-:S05]  /*2b30*/  IMAD.X R41, RZ, RZ, UR49, P1 ;  /* 0x00000031ff297e24 */ /* 0x000fca00088e06ff */
[----:B------:R2:W-:Y:S03]  /*2b40*/  STG.E.64 desc[UR76][R40.64], R24 ;  /* 0x0000001828007986 */ /* 0x0005e6000c101b4c */
.L_x_1742:
[----:B------:R-:W-:Y:S05]  /*2b50*/  BSYNC.RECONVERGENT B0 ;  /* 0x0000000000007941 */ /* 0x000fea0003800200 */
.L_x_1741:
        /* <DEDUP_REMOVED lines=236> */
.L_x_1748:
        /* <DEDUP_REMOVED lines=22> */
.L_x_1749:
[----:B------:R-:W-:Y:S01]  /*3b80*/  IMAD.MOV.U32 R39, RZ, RZ, R33 ;  /* 0x000000ffff277224 */ /* 0x000fe200078e0021 */
[----:B------:R-:W-:-:S07]  /*3b90*/  MOV R40, 0x3bb0 ;  /* 0x00003bb000287802 */ /* 0x000fce0000000f00 */
[----:B01----:R-:W-:Y:S05]  /*3ba0*/  CALL.REL.NOINC `($__internal_129_$__cuda_sm20_rem_u64) ;  /* 0x0000002400e07944 */ /* 0x003fea0003c00000 */
.L_x_1750:
[----:B------:R-:W2:Y:S01]  /*3bb0*/  LDCU.64 UR48, c[0x0][0x540] ;  /* 0x0000a800ff3077ac */ /* 0x000ea20008000a00 */
[----:B------:R-:W-:-:S04]  /*3bc0*/  IADD3 R24, P0, PT, R24, UR36, RZ ;  /* 0x0000002418187c10 */ /* 0x000fc8000ff1e0ff */
[----:B------:R-:W-:Y:S02]  /*3bd0*/  IADD3.X R25, PT, PT, R25, UR37, RZ, P0, !PT ;  /* 0x0000002519197c10 */ /* 0x000fe400087fe4ff */
[----:B--2---:R-:W-:-:S04]  /*3be0*/  IADD3 R40, P1, PT, R43, UR48, RZ ;  /* 0x000000302b287c10 */ /* 0x004fc8000ff3e0ff */
[----:B------:R-:W-:-:S05]  /*3bf0*/  IADD3.X R41, PT, PT, RZ, UR49, RZ, P1, !PT ;  /* 0x00000031ff297c10 */ /* 0x000fca0008ffe4ff */
[----:B------:R2:W-:Y:S04]  /*3c00*/  STG.E.64 desc[UR76][R40.64], R24 ;  /* 0x0000001828007986 */ /* 0x0005e8000c101b4c */
.L_x_1747:
[----:B------:R-:W-:Y:S05]  /*3c10*/  BSYNC.RECONVERGENT B0 ;  /* 0x0000000000007941 */ /* 0x000fea0003800200 */
.L_x_1746:
        /* <DEDUP_REMOVED lines=237> */
.L_x_1753:
        /* <DEDUP_REMOVED lines=22> */
.L_x_1754:
[----:B------:R-:W-:Y:S02]  /*4c50*/  MOV R39, R34 ;  /* 0x0000002200277202 */ /* 0x000fe40000000f00 */
[----:B------:R-:W-:-:S07]  /*4c60*/  MOV R40, 0x4c80 ;  /* 0x00004c8000287802 */ /* 0x000fce0000000f00 */
[----:B01----:R-:W-:Y:S05]  /*4c70*/  CALL.REL.NOINC `($__internal_129_$__cuda_sm20_rem_u64) ;  /* 0x0000001400ac7944 */ /* 0x003fea0003c00000 */
.L_x_1755:
[----:B------:R-:W2:Y:S01]  /*4c80*/  LDCU.64 UR48, c[0x0][0x540] ;  /* 0x0000a800ff3077ac */ /* 0x000ea20008000a00 */
[----:B------:R-:W-:-:S04]  /*4c90*/  IADD3 R24, P0, PT, R24, UR36, RZ ;  /* 0x0000002418187c10 */ /* 0x000fc8000ff1e0ff */
[----:B------:R-:W-:Y:S02]  /*4ca0*/  IADD3.X R25, PT, PT, R25, UR37, RZ, P0, !PT ;  /* 0x0000002519197c10 */ /* 0x000fe400087fe4ff */
[----:B--2---:R-:W-:-:S05]  /*4cb0*/  IADD3 R40, P1, PT, R33, UR48, RZ ;  /* 0x0000003021287c10 */ /* 0x004fca000ff3e0ff */
[----:B------:R-:W-:-:S05]  /*4cc0*/  IMAD.X R41, RZ, RZ, UR49, P1 ;  /* 0x00000031ff297e24 */ /* 0x000fca00088e06ff */
[----:B------:R2:W-:Y:S03]  /*4cd0*/  STG.E.64 desc[UR76][R40.64], R24 ;  /* 0x0000001828007986 */ /* 0x0005e6000c101b4c */
.L_x_1752:
[----:B------:R-:W-:Y:S05]  /*4ce0*/  BSYNC.RECONVERGENT B0 ;  /* 0x0000000000007941 */ /* 0x000fea0003800200 */
.L_x_1751:
        /* <DEDUP_REMOVED lines=236> */
.L_x_1756:
        /* <DEDUP_REMOVED lines=22> */
.L_x_1757:
[----:B------:R-:W-:Y:S02]  /*5d10*/  MOV R39, R35 ;  /* 0x0000002300277202 */ /* 0x000fe40000000f00 */
[----:B------:R-:W-:-:S07]  /*5d20*/  MOV R40, 0x5d40 ;  /* 0x00005d4000287802 */ /* 0x000fce0000000f00 */
[----:B01----:R-:W-:Y:S05]  /*5d30*/  CALL.REL.NOINC `($__internal_129_$__cuda_sm20_rem_u64) ;  /* 0x00000004007c7944 */ /* 0x003fea0003c00000 */
.L_x_1758:
[----:B------:R-:W0:Y:S01]  /*5d40*/  LDCU.64 UR48, c[0x0][0x540] ;  /* 0x0000a800ff3077ac */ /* 0x000e220008000a00 */
[----:B------:R-:W-:-:S04]  /*5d50*/  IADD3 R24, P0, PT, R24, UR36, RZ ;  /* 0x0000002418187c10 */ /* 0x000fc8000ff1e0ff */
[----:B------:R-:W-:Y:S02]  /*5d60*/  IADD3.X R25, PT, PT, R25, UR37, RZ, P0, !PT ;  /* 0x0000002519197c10 */ /* 0x000fe400087fe4ff */
[----:B0-----:R-:W-:-:S04]  /*5d70*/  IADD3 R34, P1, PT, R33, UR48, RZ ;  /* 0x0000003021227c10 */ /* 0x001fc8000ff3e0ff */
[----:B------:R-:W-:-:S05]  /*5d80*/  IADD3.X R35, PT, PT, RZ, UR49, RZ, P1, !PT ;  /* 0x00000031ff237c10 */ /* 0x000fca0008ffe4ff */
[----:B------:R3:W-:Y:S04]  /*5d90*/  STG.E.64 desc[UR76][R34.64], R24 ;  /* 0x0000001822007986 */ /* 0x0007e8000c101b4c */
.L_x_1738:
        /* <DEDUP_REMOVED lines=11> */
        .weak           $__internal_128_$__cuda_sm20_div_s64
        .type           $__internal_128_$__cuda_sm20_div_s64,@function
        .size           $__internal_128_$__cuda_sm20_div_s64,($__internal_129_$__cuda_sm20_rem_u64 - $__internal_128_$__cuda_sm20_div_s64)
$__internal_128_$__cuda_sm20_div_s64:
        /* <DEDUP_REMOVED lines=77> */
[----:B------:R-:W-:Y:S06]  /*6320*/  RET.REL.NODEC R32 `(_ZN2at6native60_GLOBAL__N__fdc43544_27_DistributionRandomKernel_cu_f88cee4443distribution_elementwise_grid_stride_kernelIjLi4EZZZNS0_9templates4cuda21random_from_to_kernelIPNS_17CUDAGeneratorImplEEEvRNS_18TensorIteratorBaseEmlT_ENKUlvE_clEvENKUlvE2_clEvEUlP24curandStatePhilox4_32_10E0_ZNS1_27distribution_nullary_kernelIlj5uint4S7_SF_ZZZS5_IS7_EvS9_mlSA_ENKSB_clEvENKSC_clEvEUljE_EEvS9_T2_RKT3_T4_EUlijE0_EEvlNS_15PhiloxCudaStateET1_SJ_) ;  /* 0xffffff9c20347950 */ /* 0x000fec0003c3ffff */
        .weak           $__internal_129_$__cuda_sm20_rem_u64
        .type           $__internal_129_$__cuda_sm20_rem_u64,@function
        .size           $__internal_129_$__cuda_sm20_rem_u64,(.L_x_2379 - $__internal_129_$__cuda_sm20_rem_u64)
$__internal_129_$__cuda_sm20_rem_u64:
        /* <DEDUP_REMOVED lines=67> */
[----:B------:R-:W-:Y:S06]  /*6760*/  RET.REL.NODEC R40 `(_ZN2at6native60_GLOBAL__N__fdc43544_27_DistributionRandomKernel_cu_f88cee4443distribution_elementwise_grid_stride_kernelIjLi4EZZZNS0_9templates4cuda21random_from_to_kernelIPNS_17CUDAGeneratorImplEEEvRNS_18TensorIteratorBaseEmlT_ENKUlvE_clEvENKUlvE2_clEvEUlP24curandStatePhilox4_32_10E0_ZNS1_27distribution_nullary_kernelIlj5uint4S7_SF_ZZZS5_IS7_EvS9_mlSA_ENKSB_clEvENKSC_clEvEUljE_EEvS9_T2_RKT3_T4_EUlijE0_EEvlNS_15PhiloxCudaStateET1_SJ_) ;  /* 0xffffff9828247950 */ /* 0x000fec0003c3ffff */
.L_x_1760:
        /* <DEDUP_REMOVED lines=9> */
.L_x_2379:


//--------------------- .text._ZN2at6native60_GLOBAL__N__fdc43544_27_DistributionRandomKernel_cu_f88cee4443distribution_elementwise_grid_stride_kernelIjLi4EZZZNS0_9templates4cuda21random_from_to_kernelIPNS_17CUDAGeneratorImplEEEvRNS_18TensorIteratorBaseEmlT_ENKUlvE_clEvENKUlvE2_clEvEUlP24curandStatePhilox4_32_10E0_ZNS1_27distribution_nullary_kernelIlj5uint4S7_SF_ZZZS5_IS7_EvS9_mlSA_ENKSB_clEvENKSC_clEvEUljE_EEvS9_T2_RKT3_T4_EUlijE_EEvlNS_15PhiloxCudaStateET1_SJ_ --------------------------
	.section	.text._ZN2at6native60_GLOBAL__N__fdc43544_27_DistributionRandomKernel_cu_f88cee4443distribution_elementwise_grid_stride_kernelIjLi4EZZZNS0_9templates4cuda21random_from_to_kernelIPNS_17CUDAGeneratorImplEEEvRNS_18TensorIteratorBaseEmlT_ENKUlvE_clEvENKUlvE2_clEvEUlP24curandStatePhilox4_32_10E0_ZNS1_27distribution_nullary_kernelIlj5uint4S7_SF_ZZZS5_IS7_EvS9_mlSA_ENKSB_clEvENKSC_clEvEUljE_EEvS9_T2_RKT3_T4_EUlijE_EEvlNS_15PhiloxCudaStateET1_SJ_,"ax",@progbits
	.align	128
.text._ZN2at6native60_GLOBAL__N__fdc43544_27_DistributionRandomKernel_cu_f88cee4443distribution_elementwise_grid_stride_kernelIjLi4EZZZNS0_9templates4cuda21random_from_to_kernelIPNS_17CUDAGeneratorImplEEEvRNS_18TensorIteratorBaseEmlT_ENKUlvE_clEvENKUlvE2_clEvEUlP24curandStatePhilox4_32_10E0_ZNS1_27distribution_nullary_kernelIlj5uint4S7_SF_ZZZS5_IS7_EvS9_mlSA_ENKSB_clEvENKSC_clEvEUljE_EEvS9_T2_RKT3_T4_EUlijE_EEvlNS_15PhiloxCudaStateET1_SJ_:
        .type           _ZN2at6native60_GLOBAL__N__fdc43544_27_DistributionRandomKernel_cu_f88cee4443distribution_elementwise_grid_stride_kernelIjLi4EZZZNS0_9templates4cuda21random_from_to_kernelIPNS_17CUDAGeneratorImplEEEvRNS_18TensorIteratorBaseEmlT_ENKUlvE_clEvENKUlvE2_clEvEUlP24curandStatePhilox4_32_10E0_ZNS1_27distribution_nullary_kernelIlj5uint4S7_SF_ZZZS5_IS7_EvS9_mlSA_ENKSB_clEvENKSC_clEvEUljE_EEvS9_T2_RKT3_T4_EUlijE_EEvlNS_15PhiloxCudaStateET1_SJ_,@function
        .size           _ZN2at6native60_GLOBAL__N__fdc43544_27_DistributionRandomKernel_cu_f88cee4443distribution_elementwise_grid_stride_kernelIjLi4EZZZNS0_9templates4cuda21random_from_to_kernelIPNS_17CUDAGeneratorImplEEEvRNS_18TensorIteratorBaseEmlT_ENKUlvE_clEvENKUlvE2_clEvEUlP24curandStatePhilox4_32_10E0_ZNS1_27distribution_nullary_kernelIlj5uint4S7_SF_ZZZS5_IS7_EvS9_mlSA_ENKSB_clEvENKSC_clEvEUljE_EEvS9_T2_RKT3_T4_EUlijE_EEvlNS_15PhiloxCudaStateET1_SJ_,(.L_x_2382 - _ZN2at6native60_GLOBAL__N__fdc43544_27_DistributionRandomKernel_cu_f88cee4443distribution_elementwise_grid_stride_kernelIjLi4EZZZNS0_9templates4cuda21random_from_to_kernelIPNS_17CUDAGeneratorImplEEEvRNS_18TensorIteratorBaseEmlT_ENKUlvE_clEvENKUlvE2_clEvEUlP24curandStatePhilox4_32_10E0_ZNS1_27distribution_nullary_kernelIlj5uint4S7_SF_ZZZS5_IS7_EvS9_mlSA_ENKSB_clEvENKSC_clEvEUljE_EEvS9_T2_RKT3_T4_EUlijE_EEvlNS_15PhiloxCudaStateET1_SJ_)
        .other          _ZN2at6native60_GLOBAL__N__fdc43544_27_DistributionRandomKernel_cu_f88cee4443distribution_elementwise_grid_stride_kernelIjLi4EZZZNS0_9templates4cuda21random_from_to_kernelIPNS_17CUDAGeneratorImplEEEvRNS_18TensorIteratorBaseEmlT_ENKUlvE_clEvENKUlvE2_clEvEUlP24curandStatePhilox4_32_10E0_ZNS1_27distribution_nullary_kernelIlj5uint4S7_SF_ZZZS5_IS7_EvS9_mlSA_ENKSB_clEvENKSC_clEvEUljE_EEvS9_T2_RKT3_T4_EUlijE_EEvlNS_15PhiloxCudaStateET1_SJ_,@"STO_CUDA_ENTRY STV_DEFAULT"
_ZN2at6native60_GLOBAL__N__fdc43544_27_DistributionRandomKernel_cu_f88cee4443distribution_elementwise_grid_stride_kernelIjLi4EZZZNS0_9templates4cuda21random_from_to_kernelIPNS_17CUDAGeneratorImplEEEvRNS_18TensorIteratorBaseEmlT_ENKUlvE_clEvENKUlvE2_clEvEUlP24curandStatePhilox4_32_10E0_ZNS1_27distribution_nullary_kernelIlj5uint4S7_SF_ZZZS5_IS7_EvS9_mlSA_ENKSB_clEvENKSC_clEvEUljE_EEvS9_T2_RKT3_T4_EUlijE_EEvlNS_15PhiloxCudaStateET1_SJ_:
        /* <DEDUP_REMOVED lines=114> */
.L_x_1761:
[----:B------:R-:W-:-:S07]  /*0720*/  MOV R10, 0x740 ;  /* 0x00000740000a7802 */ /* 0x000fce0000000f00 */
[----:B------:R-:W-:Y:S05]  /*0730*/  CALL.REL.NOINC `($__internal_130_$__cuda_sm20_div_s64) ;  /* 0x00000010000c7944 */ /* 0x000fea0003c00000 */
.L_x_1762:
        /* <DEDUP_REMOVED lines=19> */
.L_x_1782:
        /* <DEDUP_REMOVED lines=13> */
.L_x_1764:
[----:B01234-:R-:W-:Y:S05]  /*0940*/  BSYNC.RECONVERGENT B0 ;  /* 0x0000000000007941 */ /* 0x01ffea0003800200 */
.L_x_1763:
        /* <DEDUP_REMOVED lines=51> */
.L_x_1765:
        /* <DEDUP_REMOVED lines=9> */
.L_x_1766:
        /* <DEDUP_REMOVED lines=29> */
.L_x_1769:
[----:B------:R-:W-:-:S07]  /*0ee0*/  MOV R44, 0xf00 ;  /* 0x00000f00002c7802 */ /* 0x000fce0000000f00 */
[----:B01----:R-:W-:Y:S05]  /*0ef0*/  CALL.REL.NOINC `($__internal_131_$__cuda_sm20_rem_u64) ;  /* 0x0000000c00587944 */ /* 0x003fea0003c00000 */
[----:B------:R-:W-:-:S07]  /*0f00*/  IMAD.MOV.U32 R44, RZ, RZ, R0 ;  /* 0x000000ffff2c7224 */ /* 0x000fce00078e0000 */
.L_x_1770:
[----:B------:R-:W-:Y:S01]  /*0f10*/  IMAD R0, R17, UR10, RZ ;  /* 0x0000000a11007c24 */ /* 0x000fe2000f8e02ff */
[----:B------:R-:W-:-:S04]  /*0f20*/  IADD3 R46, P0, PT, R44, UR8, RZ ;  /* 0x000000082c2e7c10 */ /* 0x000fc8000ff1e0ff */
[C---:B------:R-:W-:Y:S02]  /*0f30*/  IADD3 R44, P1, PT, R0.reuse, UR12, RZ ;  /* 0x0000000c002c7c10 */ /* 0x040fe4000ff3e0ff */
[----:B------:R-:W-:Y:S02]  /*0f40*/  IADD3.X R47, PT, PT, R45, UR9, RZ, P0, !PT ;  /* 0x000000092d2f7c10 */ /* 0x000fe400087fe4ff */
[----:B------:R-:W-:-:S05]  /*0f50*/  LEA.HI.X.SX32 R45, R0, UR13, 0x1, P1 ;  /* 0x0000000d002d7c11 */ /* 0x000fca00088f0eff */
[----:B------:R2:W-:Y:S04]  /*0f60*/  STG.E.64 desc[UR6][R44.64], R46 ;  /* 0x0000002e2c007986 */ /* 0x0005e8000c101b06 */
.L_x_1768:
[----:B------:R-:W-:Y:S05]  /*0f70*/  BSYNC.RECONVERGENT B0 ;  /* 0x0000000000007941 */ /* 0x000fea0003800200 */
.L_x_1767:
        /* <DEDUP_REMOVED lines=29> */
.L_x_1773:
[----:B------:R-:W-:Y:S01]  /*1150*/  IMAD.MOV.U32 R0, RZ, RZ, R49 ;  /* 0x000000ffff007224 */ /* 0x000fe200078e0031 */
[----:B--2---:R-:W-:-:S07]  /*1160*/  MOV R44, 0x1180 ;  /* 0x00001180002c7802 */ /* 0x004fce0000000f00 */
[----:B01----:R-:W-:Y:S05]  /*1170*/  CALL.REL.NOINC `($__internal_131_$__cuda_sm20_rem_u64) ;  /* 0x0000000800b87944 */ /* 0x003fea0003c00000 */
[----:B------:R-:W-:-:S07]  /*1180*/  MOV R44, R0 ;  /* 0x00000000002c7202 */ /* 0x000fce0000000f00 */
.L_x_1774:
[----:B------:R-:W-:Y:S02]  /*1190*/  IADD3 R50, P1, PT, R50, UR12, RZ ;  /* 0x0000000c32327c10 */ /* 0x000fe4000ff3e0ff */
[----:B------:R-:W-:Y:S02]  /*11a0*/  IADD3 R44, P0, PT, R44, UR8, RZ ;  /* 0x000000082c2c7c10 */ /* 0x000fe4000ff1e0ff */
[----:B------:R-:W-:Y:S02]  /*11b0*/  IADD3.X R51, PT, PT, R51, UR13, RZ, P1, !PT ;  /* 0x0000000d33337c10 */ /* 0x000fe40008ffe4ff */
[----:B------:R-:W-:-:S05]  /*11c0*/  IADD3.X R45, PT, PT, R45, UR9, RZ, P0, !PT ;  /* 0x000000092d2d7c10 */ /* 0x000fca00087fe4ff */
[----:B------:R3:W-:Y:S04]  /*11d0*/  STG.E.64 desc[UR6][R50.64], R44 ;  /* 0x0000002c32007986 */ /* 0x0007e8000c101b06 */
.L_x_1772:
[----:B------:R-:W-:Y:S05]  /*11e0*/  BSYNC.RECONVERGENT B0 ;  /* 0x0000000000007941 */ /* 0x000fea0003800200 */
.L_x_1771:
        /* <DEDUP_REMOVED lines=29> */
.L_x_1777:
[----:B------:R-:W-:Y:S02]  /*13c0*/  MOV R0, R6 ;  /* 0x0000000600007202 */ /* 0x000fe40000000f00 */
[----:B--2---:R-:W-:-:S07]  /*13d0*/  MOV R44, 0x13f0 ;  /* 0x000013f0002c7802 */ /* 0x004fce0000000f00 */
[----:B01----:R-:W-:Y:S05]  /*13e0*/  CALL.REL.NOINC `($__internal_131_$__cuda_sm20_rem_u64) ;  /* 0x00000008001c7944 */ /* 0x003fea0003c00000 */
[----:B------:R-:W-:-:S07]  /*13f0*/  IMAD.MOV.U32 R44, RZ, RZ, R0 ;  /* 0x000000ffff2c7224 */ /* 0x000fce00078e0000 */
.L_x_1778:
[----:B------:R-:W-:Y:S02]  /*1400*/  IADD3 R46, P1, PT, R49, UR12, RZ ;  /* 0x0000000c312e7c10 */ /* 0x000fe4000ff3e0ff */
[----:B------:R-:W-:Y:S02]  /*1410*/  IADD3 R44, P0, PT, R44, UR8, RZ ;  /* 0x000000082c2c7c10 */ /* 0x000fe4000ff1e0ff */
[----:B------:R-:W-:Y:S02]  /*1420*/  IADD3.X R47, PT, PT, R50, UR13, RZ, P1, !PT ;  /* 0x0000000d322f7c10 */ /* 0x000fe40008ffe4ff */
[----:B------:R-:W-:-:S05]  /*1430*/  IADD3.X R45, PT, PT, R45, UR9, RZ, P0, !PT ;  /* 0x000000092d2d7c10 */ /* 0x000fca00087fe4ff */
[----:B------:R4:W-:Y:S04]  /*1440*/  STG.E.64 desc[UR6][R46.64], R44 ;  /* 0x0000002c2e007986 */ /* 0x0009e8000c101b06 */
.L_x_1776:
[----:B------:R-:W-:Y:S05]  /*1450*/  BSYNC.RECONVERGENT B0 ;  /* 0x0000000000007941 */ /* 0x000fea0003800200 */
.L_x_1775:
        /* <DEDUP_REMOVED lines=29> */
.L_x_1780:
[----:B------:R-:W-:Y:S01]  /*1630*/  IMAD.MOV.U32 R0, RZ, RZ, R5 ;  /* 0x000000ffff007224 */ /* 0x000fe200078e0005 */
[----:B--234-:R-:W-:-:S07]  /*1640*/  MOV R44, 0x1660 ;  /* 0x00001660002c7802 */ /* 0x01cfce0000000f00 */
[----:B01----:R-:W-:Y:S05]  /*1650*/  CALL.REL.NOINC `($__internal_131_$__cuda_sm20_rem_u64) ;  /* 0x0000000400807944 */ /* 0x003fea0003c00000 */
[----:B------:R-:W-:-:S07]  /*1660*/  IMAD.MOV.U32 R44, RZ, RZ, R0 ;  /* 0x000000ffff2c7224 */ /* 0x000fce00078e0000 */
.L_x_1781:
[----:B------:R-:W-:Y:S02]  /*1670*/  IADD3 R2, P1, PT, R6, UR12, RZ ;  /* 0x0000000c06027c10 */ /* 0x000fe4000ff3e0ff */
[----:B------:R-:W-:Y:S02]  /*1680*/  IADD3 R4, P0, PT, R44, UR8, RZ ;  /* 0x000000082c047c10 */ /* 0x000fe4000ff1e0ff */
[----:B------:R-:W-:Y:S02]  /*1690*/  IADD3.X R3, PT, PT, R49, UR13, RZ, P1, !PT ;  /* 0x0000000d31037c10 */ /* 0x000fe40008ffe4ff */
[----:B------:R-:W-:-:S05]  /*16a0*/  IADD3.X R5, PT, PT, R45, UR9, RZ, P0, !PT ;  /* 0x000000092d057c10 */ /* 0x000fca00087fe4ff */
[----:B------:R0:W-:Y:S04]  /*16b0*/  STG.E.64 desc[UR6][R2.64], R4 ;  /* 0x0000000402007986 */ /* 0x0001e8000c101b06 */
.L_x_1779:
        /* <DEDUP_REMOVED lines=11> */
        .weak           $__internal_130_$__cuda_sm20_div_s64
        .type           $__internal_130_$__cuda_sm20_div_s64,@function
        .size           $__internal_130_$__cuda_sm20_div_s64,($__internal_131_$__cuda_sm20_rem_u64 - $__internal_130_$__cuda_sm20_div_s64)
$__internal_130_$__cuda_sm20_div_s64:
        /* <DEDUP_REMOVED lines=78> */
[----:B------:R-:W-:Y:S06]  /*1c50*/  RET.REL.NODEC R2 `(_ZN2at6native60_GLOBAL__N__fdc43544_27_DistributionRandomKernel_cu_f88cee4443distribution_elementwise_grid_stride_kernelIjLi4EZZZNS0_9templates4cuda21random_from_to_kernelIPNS_17CUDAGeneratorImplEEEvRNS_18TensorIteratorBaseEmlT_ENKUlvE_clEvENKUlvE2_clEvEUlP24curandStatePhilox4_32_10E0_ZNS1_27distribution_nullary_kernelIlj5uint4S7_SF_ZZZS5_IS7_EvS9_mlSA_ENKSB_clEvENKSC_clEvEUljE_EEvS9_T2_RKT3_T4_EUlijE_EEvlNS_15PhiloxCudaStateET1_SJ_) ;  /* 0xffffffe002e87950 */ /* 0x000fec0003c3ffff */
        .weak           $__internal_131_$__cuda_sm20_rem_u64
        .type           $__internal_131_$__cuda_sm20_rem_u64,@function
        .size           $__internal_131_$__cuda_sm20_rem_u64,(.L_x_2382 - $__internal_131_$__cuda_sm20_rem_u64)
$__internal_131_$__cuda_sm20_rem_u64:
        /* <DEDUP_REMOVED lines=68> */
[----:B------:R-:W-:Y:S05]  /*20a0*/  RET.REL.NODEC R46 `(_ZN2at6native60_GLOBAL__N__fdc43544_27_DistributionRandomKernel_cu_f88cee4443distribution_elementwise_grid_stride_kernelIjLi4EZZZNS0_9templates4cuda21random_from_to_kernelIPNS_17CUDAGeneratorImplEEEvRNS_18TensorIteratorBaseEmlT_ENKUlvE_clEvENKUlvE2_clEvEUlP24curandStatePhilox4_32_10E0_ZNS1_27distribution_nullary_kernelIlj5uint4S7_SF_ZZZS5_IS7_EvS9_mlSA_ENKSB_clEvENKSC_clEvEUljE_EEvS9_T2_RKT3_T4_EUlijE_EEvlNS_15PhiloxCudaStateET1_SJ_) ;  /* 0xffffffdc2ed47950 */ /* 0x000fea0003c3ffff */
.L_x_1783:
        /* <DEDUP_REMOVED lines=13> */
.L_x_2382:


//--------------------- .text._ZN2at6native60_GLOBAL__N__fdc43544_27_DistributionRandomKernel_cu_f88cee4443distribution_elementwise_grid_stride_kernelImLi2EZZZNS0_9templates4cuda21random_from_to_kernelIPNS_17CUDAGeneratorImplEEEvRNS_18TensorIteratorBaseEmlT_ENKUlvE_clEvENKUlvE2_clEvEUlP24curandStatePhilox4_32_10E_ZNS1_27distribution_nullary_kernelIlm10ulonglong2S7_SF_ZZZS5_IS7_EvS9_mlSA_ENKSB_clEvENKSC_clEvEUlmE_EEvS9_T2_RKT3_T4_EUlimE0_EEvlNS_15PhiloxCudaStateET1_SJ_ --------------------------
	.section	.text._ZN2at6native60_GLOBAL__N__fdc43544_27_DistributionRandomKernel_cu_f88cee4443distribution_elementwise_grid_stride_kernelImLi2EZZZNS0_9templates4cuda21random_from_to_kernelIPNS_17CUDAGeneratorImplEEEvRNS_18TensorIteratorBaseEmlT_ENKUlvE_clEvENKUlvE2_clEvEUlP24curandStatePhilox4_32_10E_ZNS1_27distribution_nullary_kernelIlm10ulonglong2S7_SF_ZZZS5_IS7_EvS9_mlSA_ENKSB_clEvENKSC_clEvEUlmE_EEvS9_T2_RKT3_T4_EUlimE0_EEvlNS_15PhiloxCudaStateET1_SJ_,"ax",@progbits
	.align	128
.text._ZN2at6native60_GLOBAL__N__fdc43544_27_DistributionRandomKernel_cu_f88cee4443distribution_elementwise_grid_stride_kernelImLi2EZZZNS0_9templates4cuda21random_from_to_kernelIPNS_17CUDAGeneratorImplEEEvRNS_18TensorIteratorBaseEmlT_ENKUlvE_clEvENKUlvE2_clEvEUlP24curandStatePhilox4_32_10E_ZNS1_27distribution_nullary_kernelIlm10ulonglong2S7_SF_ZZZS5_IS7_EvS9_mlSA_ENKSB_clEvENKSC_clEvEUlmE_EEvS9_T2_RKT3_T4_EUlimE0_EEvlNS_15PhiloxCudaStateET1_SJ_:
        .type           _ZN2at6native60_GLOBAL__N__fdc43544_27_DistributionRandomKernel_cu_f88cee4443distribution_elementwise_grid_stride_kernelImLi2EZZZNS0_9templates4cuda21random_from_to_kernelIPNS_17CUDAGeneratorImplEEEvRNS_18TensorIteratorBaseEmlT_ENKUlvE_clEvENKUlvE2_clEvEUlP24curandStatePhilox4_32_10E_ZNS1_27distribution_nullary_kernelIlm10ulonglong2S7_SF_ZZZS5_IS7_EvS9_mlSA_ENKSB_clEvENKSC_clEvEUlmE_EEvS9_T2_RKT3_T4_EUlimE0_EEvlNS_15PhiloxCudaStateET1_SJ_,@function
        .size           _ZN2at6native60_GLOBAL__N__fdc43544_27_DistributionRandomKernel_cu_f88cee4443distribution_elementwise_grid_stride_kernelImLi2EZZZNS0_9templates4cuda21random_from_to_kernelIPNS_17CUDAGeneratorImplEEEvRNS_18TensorIteratorBaseEmlT_ENKUlvE_clEvENKUlvE2_clEvEUlP24curandStatePhilox4_32_10E_ZNS1_27distribution_nullary_kernelIlm10ulonglong2S7_SF_ZZZS5_IS7_EvS9_mlSA_ENKSB_clEvENKSC_clEvEUlmE_EEvS9_T2_RKT3_T4_EUlimE0_EEvlNS_15PhiloxCudaStateET1_SJ_,(.L_x_2385 - _ZN2at6native60_GLOBAL__N__fdc43544_27_DistributionRandomKernel_cu_f88cee4443distribution_elementwise_grid_stride_kernelImLi2EZZZNS0_9templates4cuda21random_from_to_kernelIPNS_17CUDAGeneratorImplEEEvRNS_18TensorIteratorBaseEmlT_ENKUlvE_clEvENKUlvE2_clEvEUlP24curandStatePhilox4_32_10E_ZNS1_27distribution_nullary_kernelIlm10ulonglong2S7_SF_ZZZS5_IS7_EvS9_mlSA_ENKSB_clEvENKSC_clEvEUlmE_EEvS9_T2_RKT3_T4_EUlimE0_EEvlNS_15PhiloxCudaStateET1_SJ_)
        .other          _ZN2at6native60_GLOBAL__N__fdc43544_27_DistributionRandomKernel_cu_f88cee4443distribution_elementwise_grid_stride_kernelImLi2EZZZNS0_9templates4cuda21random_from_to_kernelIPNS_17CUDAGeneratorImplEEEvRNS_18TensorIteratorBaseEmlT_ENKUlvE_clEvENKUlvE2_clEvEUlP24curandStatePhilox4_32_10E_ZNS1_27distribution_nullary_kernelIlm10ulonglong2S7_SF_ZZZS5_IS7_EvS9_mlSA_ENKSB_clEvENKSC_clEvEUlmE_EEvS9_T2_RKT3_T4_EUlimE0_EEvlNS_15PhiloxCudaStateET1_SJ_,@"STO_CUDA_ENTRY STV_DEFAULT"
_ZN2at6native60_GLOBAL__N__fdc43544_27_DistributionRandomKernel_cu_f88cee4443distribution_elementwise_grid_stride_kernelImLi2EZZZNS0_9templates4cuda21random_from_to_kernelIPNS_17CUDAGeneratorImplEEEvRNS_18TensorIteratorBaseEmlT_ENKUlvE_clEvENKUlvE2_clEvEUlP24curandStatePhilox4_32_10E_ZNS1_27distribution_nullary_kernelIlm10ulonglong2S7_SF_ZZZS5_IS7_EvS9_mlSA_ENKSB_clEvENKSC_clEvEUlmE_EEvS9_T2_RKT3_T4_EUlimE0_EEvlNS_15PhiloxCudaStateET1_SJ_:
        /* <DEDUP_REMOVED lines=111> */
.L_x_1784:
[----:B------:R-:W-:-:S07]  /*06f0*/  MOV R30, 0x710 ;  /* 0x00000710001e7802 */ /* 0x000fce0000000f00 */
[----:B------:R-:W-:Y:S05]  /*0700*/  CALL.REL.NOINC `($__internal_132_$__cuda_sm20_div_s64) ;  /* 0x00000030005c7944 */ /* 0x000fea0003c00000 */
[----:B------:R-:W-:Y:S01]  /*0710*/  MOV R30, R28 ;  /* 0x0000001c001e7202 */ /* 0x000fe20000000f00 */
[----:B------:R-:W-:-:S07]  /*0720*/  IMAD.MOV.U32 R31, RZ, RZ, R29 ;  /* 0x000000ffff1f7224 */ /* 0x000fce00078e001d */
.L_x_1785:
        /* <DEDUP_REMOVED lines=79> */
.L_x_1810:
        /* <DEDUP_REMOVED lines=13> */
.L_x_1787:
[----:B0-----:R-:W-:Y:S05]  /*0cf0*/  BSYNC.RECONVERGENT B0 ;  /* 0x0000000000007941 */ /* 0x001fea0003800200 */
.L_x_1786:
        /* <DEDUP_REMOVED lines=55> */
.L_x_1788:
        /* <DEDUP_REMOVED lines=9> */
.L_x_1789:
        /* <DEDUP_REMOVED lines=32> */
.L_x_1794:
[----:B------:R-:W-:-:S07]  /*1300*/  MOV R46, 0x1320 ;  /* 0x00001320002e7802 */ /* 0x000fce0000000f00 */
[----:B01----:R-:W-:Y:S05]  /*1310*/  CALL.REL.NOINC `($__internal_133_$__cuda_sm20_rem_u64) ;  /* 0x00000028008c7944 */ /* 0x003fea0003c00000 */
[----:B------:R-:W-:Y:S01]  /*1320*/  MOV R28, R30 ;  /* 0x0000001e001c7202 */ /* 0x000fe20000000f00 */
[----:B------:R-:W-:-:S07]  /*1330*/  IMAD.MOV.U32 R29, RZ, RZ, R31 ;  /* 0x000000ffff1d7224 */ /* 0x000fce00078e001f */
.L_x_1795:
[----:B------:R-:W-:Y:S05]  /*1340*/  BSYNC.RECONVERGENT B1 ;  /* 0x0000000000017941 */ /* 0x000fea0003800200 */
.L_x_1793:
[----:B------:R-:W2:Y:S01]  /*1350*/  LDC.64 R30, c[0x0][0x540] ;  /* 0x00015000ff1e7b82 */ /* 0x000ea20000000a00 */
[----:B------:R-:W-:-:S04]  /*1360*/  IADD3 R28, P0, PT, R28, UR36, RZ ;  /* 0x000000241c1c7c10 */ /* 0x000fc8000ff1e0ff */
[----:B------:R-:W-:-:S05]  /*1370*/  IADD3.X R29, PT, PT, R29, UR37, RZ, P0, !PT ;  /* 0x000000251d1d7c10 */ /* 0x000fca00087fe4ff */
[----:B--2---:R2:W-:Y:S04]  /*1380*/  STG.E.64 desc[UR76][R30.64], R28 ;  /* 0x0000001c1e007986 */ /* 0x0045e8000c101b4c */
.L_x_1792:
[----:B------:R-:W-:Y:S05]  /*1390*/  BSYNC.RECONVERGENT B0 ;  /* 0x0000000000007941 */ /* 0x000fea0003800200 */
.L_x_1791:
        /* <DEDUP_REMOVED lines=28> */
.L_x_1798:
[----:B------:R-:W-:Y:S01]  /*1560*/  MOV R44, R42 ;  /* 0x0000002a002c7202 */ /* 0x000fe20000000f00 */
[----:B------:R-:W-:Y:S01]  /*1570*/  IMAD.MOV.U32 R48, RZ, RZ, R41 ;  /* 0x000000ffff307224 */ /* 0x000fe200078e0029 */
[----:B------:R-:W-:-:S07]  /*1580*/  MOV R46, 0x15a0 ;  /* 0x000015a0002e7802 */ /* 0x000fce0000000f00 */
[----:B01----:R-:W-:Y:S05]  /*1590*/  CALL.REL.NOINC `($__internal_133_$__cuda_sm20_rem_u64) ;  /* 0x0000002400ec7944 */ /* 0x003fea0003c00000 */
.L_x_1799:
[----:B------:R-:W-:Y:S05]  /*15a0*/  BSYNC.RECONVERGENT B0 ;  /* 0x0000000000007941 */ /* 0x000fea0003800200 */
.L_x_1797:
[----:B------:R-:W0:Y:S01]  /*15b0*/  LDC.64 R28, c[0x0][0x540] ;  /* 0x00015000ff1c7b82 */ /* 0x000e220000000a00 */
[----:B------:R-:W-:-:S04]  /*15c0*/  IADD3 R30, P0, PT, R30, UR36, RZ ;  /* 0x000000241e1e7c10 */ /* 0x000fc8000ff1e0ff */
[----:B------:R-:W-:-:S05]  /*15d0*/  IADD3.X R31, PT, PT, R31, UR37, RZ, P0, !PT ;  /* 0x000000251f1f7c10 */ /* 0x000fca00087fe4ff */
[----:B0-----:R3:W-:Y:S01]  /*15e0*/  STG.E.64 desc[UR76][R28.64], R30 ;  /* 0x0000001e1c007986 */ /* 0x0017e2000c101b4c */
[----:B------:R-:W-:Y:S05]  /*15f0*/  BRA `(.L_x_1796) ;  /* 0x0000002000807947 */ /* 0x000fea0003800000 */
.L_x_1790:
        /* <DEDUP_REMOVED lines=235> */
.L_x_1802:
        /* <DEDUP_REMOVED lines=24> */
.L_x_1804:
[----:B------:R-:W-:-:S07]  /*2630*/  MOV R46, 0x2650 ;  /* 0x00002650002e7802 */ /* 0x000fce0000000f00 */
[----:B01----:R-:W-:Y:S05]  /*2640*/  CALL.REL.NOINC `($__internal_133_$__cuda_sm20_rem_u64) ;  /* 0x0000001400c07944 */ /* 0x003fea0003c00000 */
[----:B------:R-:W-:Y:S02]  /*2650*/  MOV R28, R30 ;  /* 0x0000001e001c7202 */ /* 0x000fe40000000f00 */
[----:B------:R-:W-:-:S07]  /*2660*/  MOV R29, R31 ;  /* 0x0000001f001d7202 */ /* 0x000fce0000000f00 */
.L_x_1805:
[----:B------:R-:W-:Y:S05]  /*2670*/  BSYNC.RECONVERGENT B1 ;  /* 0x0000000000017941 */ /* 0x000fea0003800200 */
.L_x_1803:
[----:B------:R-:W2:Y:S01]  /*2680*/  LDCU.64 UR48, c[0x0][0x540] ;  /* 0x0000a800ff3077ac */ /* 0x000ea20008000a00 */
[----:B------:R-:W-:-:S04]  /*2690*/  IADD3 R28, P0, PT, R28, UR36, RZ ;  /* 0x000000241c1c7c10 */ /* 0x000fc8000ff1e0ff */
[----:B------:R-:W-:Y:S02]  /*26a0*/  IADD3.X R29, PT, PT, R29, UR37, RZ, P0, !PT ;  /* 0x000000251d1d7c10 */ /* 0x000fe400087fe4ff */
[----:B--2---:R-:W-:-:S05]  /*26b0*/  IADD3 R30, P1, PT, R47, UR48, RZ ;  /* 0x000000302f1e7c10 */ /* 0x004fca000ff3e0ff */
[----:B------:R-:W-:-:S05]  /*26c0*/  IMAD.X R31, RZ, RZ, UR49, P1 ;  /* 0x00000031ff1f7e24 */ /* 0x000fca00088e06ff */
[----:B------:R2:W-:Y:S03]  /*26d0*/  STG.E.64 desc[UR76][R30.64], R28 ;  /* 0x0000001c1e007986 */ /* 0x0005e6000c101b4c */
.L_x_1801:
[----:B------:R-:W-:Y:S05]  /*26e0*/  BSYNC.RECONVERGENT B0 ;  /* 0x0000000000007941 */ /* 0x000fea0003800200 */
.L_x_1800:
        /* <DEDUP_REMOVED lines=236> */
.L_x_1806:
        /* <DEDUP_REMOVED lines=24> */
.L_x_1808:
[----:B------:R-:W-:Y:S02]  /*3730*/  MOV R44, R42 ;  /* 0x0000002a002c7202 */ /* 0x000fe40000000f00 */
[----:B------:R-:W-:Y:S02]  /*3740*/  MOV R48, R41 ;  /* 0x0000002900307202 */ /* 0x000fe40000000f00 */
[----:B------:R-:W-:-:S07]  /*3750*/  MOV R46, 0x3770 ;  /* 0x00003770002e7802 */ /* 0x000fce0000000f00 */
[----:B01----:R-:W-:Y:S05]  /*3760*/  CALL.REL.NOINC `($__internal_133_$__cuda_sm20_rem_u64) ;  /* 0x0000000400787944 */ /* 0x003fea0003c00000 */
[----:B------:R-:W-:Y:S01]  /*3770*/  IMAD.MOV.U32 R28, RZ, RZ, R30 ;  /* 0x000000ffff1c7224 */ /* 0x000fe200078e001e */
[----:B------:R-:W-:-:S07]  /*3780*/  MOV R29, R31 ;  /* 0x0000001f001d7202 */ /* 0x000fce0000000f00 */
.L_x_1809:
[----:B------:R-:W-:Y:S05]  /*3790*/  BSYNC.RECONVERGENT B0 ;  /* 0x0000000000007941 */ /* 0x000fea0003800200 */
.L_x_1807:
[----:B------:R-:W2:Y:S01]  /*37a0*/  LDCU.64 UR48, c[0x0][0x540] ;  /* 0x0000a800ff3077ac */ /* 0x000ea20008000a00 */
[----:B------:R-:W-:-:S04]  /*37b0*/  IADD3 R28, P0, PT, R28, UR36, RZ ;  /* 0x000000241c1c7c10 */ /* 0x000fc8000ff1e0ff */
[----:B------:R-:W-:Y:S02]  /*37c0*/  IADD3.X R29, PT, PT, R29, UR37, RZ, P0, !PT ;  /* 0x000000251d1d7c10 */ /* 0x000fe400087fe4ff */
[----:B--2---:R-:W-:-:S04]  /*37d0*/  IADD3 R30, P1, PT, R47, UR48, RZ ;  /* 0x000000302f1e7c10 */ /* 0x004fc8000ff3e0ff */
[----:B------:R-:W-:-:S05]  /*37e0*/  IADD3.X R31, PT, PT, RZ, UR49, RZ, P1, !PT ;  /* 0x00000031ff1f7c10 */ /* 0x000fca0008ffe4ff */
[----:B------:R2:W-:Y:S04]  /*37f0*/  STG.E.64 desc[UR76][R30.64], R28 ;  /* 0x0000001c1e007986 */ /* 0x0005e8000c101b4c */
.L_x_1796:
        /* <DEDUP_REMOVED lines=8> */
        .weak           $__internal_132_$__cuda_sm20_div_s64
        .type           $__internal_132_$__cuda_sm20_div_s64,@function
        .size           $__internal_132_$__cuda_sm20_div_s64,($__internal_133_$__cuda_sm20_rem_u64 - $__internal_132_$__cuda_sm20_div_s64)
$__internal_132_$__cuda_sm20_div_s64:
        /* <DEDUP_REMOVED lines=76> */
[----:B------:R-:W-:Y:S06]  /*3d40*/  RET.REL.NODEC R30 `(_ZN2at6native60_GLOBAL__N__fdc43544_27_DistributionRandomKernel_cu_f88cee4443distribution_elementwise_grid_stride_kernelImLi2EZZZNS0_9templates4cuda21random_from_to_kernelIPNS_17CUDAGeneratorImplEEEvRNS_18TensorIteratorBaseEmlT_ENKUlvE_clEvENKUlvE2_clEvEUlP24curandStatePhilox4_32_10E_ZNS1_27distribution_nullary_kernelIlm10ulonglong2S7_SF_ZZZS5_IS7_EvS9_mlSA_ENKSB_clEvENKSC_clEvEUlmE_EEvS9_T2_RKT3_T4_EUlimE0_EEvlNS_15PhiloxCudaStateET1_SJ_) ;  /* 0xffffffc01eac7950 */ /* 0x000fec0003c3ffff */
        .weak           $__internal_133_$__cuda_sm20_rem_u64
        .type           $__internal_133_$__cuda_sm20_rem_u64,@function
        .size           $__internal_133_$__cuda_sm20_rem_u64,(.L_x_2385 - $__internal_133_$__cuda_sm20_rem_u64)
$__internal_133_$__cuda_sm20_rem_u64:
        /* <DEDUP_REMOVED lines=68> */
[----:B------:R-:W-:Y:S06]  /*4190*/  RET.REL.NODEC R28 `(_ZN2at6native60_GLOBAL__N__fdc43544_27_DistributionRandomKernel_cu_f88cee4443distribution_elementwise_grid_stride_kernelImLi2EZZZNS0_9templates4cuda21random_from_to_kernelIPNS_17CUDAGeneratorImplEEEvRNS_18TensorIteratorBaseEmlT_ENKUlvE_clEvENKUlvE2_clEvEUlP24curandStatePhilox4_32_10E_ZNS1_27distribution_nullary_kernelIlm10ulonglong2S7_SF_ZZZS5_IS7_EvS9_mlSA_ENKSB_clEvENKSC_clEvEUlmE_EEvS9_T2_RKT3_T4_EUlimE0_EEvlNS_15PhiloxCudaStateET1_SJ_) ;  /* 0xffffffbc1c987950 */ /* 0x000fec0003c3ffff */
.L_x_1811:
        /* <DEDUP_REMOVED lines=14> */
.L_x_2385:


//--------------------- .text._ZN2at6native60_GLOBAL__N__fdc43544_27_DistributionRandomKernel_cu_f88cee4443distribution_elementwise_grid_stride_kernelImLi2EZZZNS0_9templates4cuda21random_from_to_kernelIPNS_17CUDAGeneratorImplEEEvRNS_18TensorIteratorBaseEmlT_ENKUlvE_clEvENKUlvE2_clEvEUlP24curandStatePhilox4_32_10E_ZNS1_27distribution_nullary_kernelIlm10ulonglong2S7_SF_ZZZS5_IS7_EvS9_mlSA_ENKSB_clEvENKSC_clEvEUlmE_EEvS9_T2_RKT3_T4_EUlimE_EEvlNS_15PhiloxCudaStateET1_SJ_ --------------------------
	.section	.text._ZN2at6native60_GLOBAL__N__fdc43544_27_DistributionRandomKernel_cu_f88cee4443distribution_elementwise_grid_stride_kernelImLi2EZZZNS0_9templates4cuda21random_from_to_kernelIPNS_17CUDAGeneratorImplEEEvRNS_18TensorIteratorBaseEmlT_ENKUlvE_clEvENKUlvE2_clEvEUlP24curandStatePhilox4_32_10E_ZNS1_27distribution_nullary_kernelIlm10ulonglong2S7_SF_ZZZS5_IS7_EvS9_mlSA_ENKSB_clEvENKSC_clEvEUlmE_EEvS9_T2_RKT3_T4_EUlimE_EEvlNS_15PhiloxCudaStateET1_SJ_,"ax",@progbits
	.align	128
.text._ZN2at6native60_GLOBAL__N__fdc43544_27_DistributionRandomKernel_cu_f88cee4443distribution_elementwise_grid_stride_kernelImLi2EZZZNS0_9templates4cuda21random_from_to_kernelIPNS_17CUDAGeneratorImplEEEvRNS_18TensorIteratorBaseEmlT_ENKUlvE_clEvENKUlvE2_clEvEUlP24curandStatePhilox4_32_10E_ZNS1_27distribution_nullary_kernelIlm10ulonglong2S7_SF_ZZZS5_IS7_EvS9_mlSA_ENKSB_clEvENKSC_clEvEUlmE_EEvS9_T2_RKT3_T4_EUlimE_EEvlNS_15PhiloxCudaStateET1_SJ_:
        .type           _ZN2at6native60_GLOBAL__N__fdc43544_27_DistributionRandomKernel_cu_f88cee4443distribution_elementwise_grid_stride_kernelImLi2EZZZNS0_9templates4cuda21random_from_to_kernelIPNS_17CUDAGeneratorImplEEEvRNS_18TensorIteratorBaseEmlT_ENKUlvE_clEvENKUlvE2_clEvEUlP24curandStatePhilox4_32_10E_ZNS1_27distribution_nullary_kernelIlm10ulonglong2S7_SF_ZZZS5_IS7_EvS9_mlSA_ENKSB_clEvENKSC_clEvEUlmE_EEvS9_T2_RKT3_T4_EUlimE_EEvlNS_15PhiloxCudaStateET1_SJ_,@function
        .size           _ZN2at6native60_GLOBAL__N__fdc43544_27_DistributionRandomKernel_cu_f88cee4443distribution_elementwise_grid_stride_kernelImLi2EZZZNS0_9templates4cuda21random_from_to_kernelIPNS_17CUDAGeneratorImplEEEvRNS_18TensorIteratorBaseEmlT_ENKUlvE_clEvENKUlvE2_clEvEUlP24curandStatePhilox4_32_10E_ZNS1_27distribution_nullary_kernelIlm10ulonglong2S7_SF_ZZZS5_IS7_EvS9_mlSA_ENKSB_clEvENKSC_clEvEUlmE_EEvS9_T2_RKT3_T4_EUlimE_EEvlNS_15PhiloxCudaStateET1_SJ_,(.L_x_2388 - _ZN2at6native60_GLOBAL__N__fdc43544_27_DistributionRandomKernel_cu_f88cee4443distribution_elementwise_grid_stride_kernelImLi2EZZZNS0_9templates4cuda21random_from_to_kernelIPNS_17CUDAGeneratorImplEEEvRNS_18TensorIteratorBaseEmlT_ENKUlvE_clEvENKUlvE2_clEvEUlP24curandStatePhilox4_32_10E_ZNS1_27distribution_nullary_kernelIlm10ulonglong2S7_SF_ZZZS5_IS7_EvS9_mlSA_ENKSB_clEvENKSC_clEvEUlmE_EEvS9_T2_RKT3_T4_EUlimE_EEvlNS_15PhiloxCudaStateET1_SJ_)
        .other          _ZN2at6native60_GLOBAL__N__fdc43544_27_DistributionRandomKernel_cu_f88cee4443distribution_elementwise_grid_stride_kernelImLi2EZZZNS0_9templates4cuda21random_from_to_kernelIPNS_17CUDAGeneratorImplEEEvRNS_18TensorIteratorBaseEmlT_ENKUlvE_clEvENKUlvE2_clEvEUlP24curandStatePhilox4_32_10E_ZNS1_27distribution_nullary_kernelIlm10ulonglong2S7_SF_ZZZS5_IS7_EvS9_mlSA_ENKSB_clEvENKSC_clEvEUlmE_EEvS9_T2_RKT3_T4_EUlimE_EEvlNS_15PhiloxCudaStateET1_SJ_,@"STO_CUDA_ENTRY STV_DEFAULT"
_ZN2at6native60_GLOBAL__N__fdc43544_27_DistributionRandomKernel_cu_f88cee4443distribution_elementwise_grid_stride_kernelImLi2EZZZNS0_9templates4cuda21random_from_to_kernelIPNS_17CUDAGeneratorImplEEEvRNS_18TensorIteratorBaseEmlT_ENKUlvE_clEvENKUlvE2_clEvEUlP24curandStatePhilox4_32_10E_ZNS1_27distribution_nullary_kernelIlm10ulonglong2S7_SF_ZZZS5_IS7_EvS9_mlSA_ENKSB_clEvENKSC_clEvEUlmE_EEvS9_T2_RKT3_T4_EUlimE_EEvlNS_15PhiloxCudaStateET1_SJ_:
        /* <DEDUP_REMOVED lines=113> */
.L_x_1812:
[----:B------:R-:W-:-:S07]  /*0710*/  MOV R38, 0x730 ;  /* 0x0000073000267802 */ /* 0x000fce0000000f00 */
[----:B------:R-:W-:Y:S05]  /*0720*/  CALL.REL.NOINC `($__internal_134_$__cuda_sm20_div_s64) ;  /* 0x0000000800f07944 */ /* 0x000fea0003c00000 */
.L_x_1813:
        /* <DEDUP_REMOVED lines=19> */
.L_x_1827:
        /* <DEDUP_REMOVED lines=13> */
.L_x_1815:
[----:B01234-:R-:W-:Y:S05]  /*0930*/  BSYNC.RECONVERGENT B0 ;  /* 0x0000000000007941 */ /* 0x01ffea0003800200 */
.L_x_1814:
        /* <DEDUP_REMOVED lines=51> */
.L_x_1816:
        /* <DEDUP_REMOVED lines=9> */
.L_x_1817:
        /* <DEDUP_REMOVED lines=30> */
.L_x_1821:
[----:B------:R-:W-:-:S07]  /*0ee0*/  MOV R46, 0xf00 ;  /* 0x00000f00002e7802 */ /* 0x000fce0000000f00 */
[----:B01----:R-:W-:Y:S05]  /*0ef0*/  CALL.REL.NOINC `($__internal_135_$__cuda_sm20_rem_u64) ;  /* 0x0000000800347944 */ /* 0x003fea0003c00000 */
[----:B------:R-:W-:Y:S01]  /*0f00*/  IMAD.MOV.U32 R28, RZ, RZ, R30 ;  /* 0x000000ffff1c7224 */ /* 0x000fe200078e001e */
[----:B------:R-:W-:-:S07]  /*0f10*/  MOV R29, R31 ;  /* 0x0000001f001d7202 */ /* 0x000fce0000000f00 */
.L_x_1822:
[----:B------:R-:W-:Y:S05]  /*0f20*/  BSYNC.RECONVERGENT B1 ;  /* 0x0000000000017941 */ /* 0x000fea0003800200 */
.L_x_1820:
[----:B------:R-:W-:Y:S01]  /*0f30*/  IMAD R44, R21, UR10, RZ ;  /* 0x0000000a152c7c24 */ /* 0x000fe2000f8e02ff */
[----:B------:R-:W-:-:S04]  /*0f40*/  IADD3 R30, P0, PT, R28, UR8, RZ ;  /* 0x000000081c1e7c10 */ /* 0x000fc8000ff1e0ff */
[C---:B------:R-:W-:Y:S02]  /*0f50*/  IADD3 R28, P1, PT, R44.reuse, UR12, RZ ;  /* 0x0000000c2c1c7c10 */ /* 0x040fe4000ff3e0ff */
[----:B------:R-:W-:Y:S02]  /*0f60*/  IADD3.X R31, PT, PT, R29, UR9, RZ, P0, !PT ;  /* 0x000000091d1f7c10 */ /* 0x000fe400087fe4ff */
[----:B------:R-:W-:-:S05]  /*0f70*/  LEA.HI.X.SX32 R29, R44, UR13, 0x1, P1 ;  /* 0x0000000d2c1d7c11 */ /* 0x000fca00088f0eff */
[----:B------:R2:W-:Y:S04]  /*0f80*/  STG.E.64 desc[UR6][R28.64], R30 ;  /* 0x0000001e1c007986 */ /* 0x0005e8000c101b06 */
.L_x_1819:
[----:B------:R-:W-:Y:S05]  /*0f90*/  BSYNC.RECONVERGENT B0 ;  /* 0x0000000000007941 */ /* 0x000fea0003800200 */
.L_x_1818:
        /* <DEDUP_REMOVED lines=30> */
.L_x_1825:
[----:B------:R-:W-:Y:S01]  /*1180*/  MOV R44, R43 ;  /* 0x0000002b002c7202 */ /* 0x000fe20000000f00 */
[----:B------:R-:W-:Y:S01]  /*1190*/  IMAD.MOV.U32 R50, RZ, RZ, R42 ;  /* 0x000000ffff327224 */ /* 0x000fe200078e002a */
[----:B------:R-:W-:-:S07]  /*11a0*/  MOV R46, 0x11c0 ;  /* 0x000011c0002e7802 */ /* 0x000fce0000000f00 */
[----:B01----:R-:W-:Y:S05]  /*11b0*/  CALL.REL.NOINC `($__internal_135_$__cuda_sm20_rem_u64) ;  /* 0x0000000400847944 */ /* 0x003fea0003c00000 */
[----:B------:R-:W-:Y:S01]  /*11c0*/  IMAD.MOV.U32 R28, RZ, RZ, R30 ;  /* 0x000000ffff1c7224 */ /* 0x000fe200078e001e */
[----:B------:R-:W-:-:S07]  /*11d0*/  MOV R29, R31 ;  /* 0x0000001f001d7202 */ /* 0x000fce0000000f00 */
.L_x_1826:
[----:B------:R-:W-:Y:S05]  /*11e0*/  BSYNC.RECONVERGENT B0 ;  /* 0x0000000000007941 */ /* 0x000fea0003800200 */
.L_x_1824:
[----:B------:R-:W-:Y:S02]  /*11f0*/  IADD3 R48, P1, PT, R48, UR12, RZ ;  /* 0x0000000c30307c10 */ /* 0x000fe4000ff3e0ff */
[----:B------:R-:W-:Y:S02]  /*1200*/  IADD3 R28, P0, PT, R28, UR8, RZ ;  /* 0x000000081c1c7c10 */ /* 0x000fe4000ff1e0ff */
[----:B------:R-:W-:Y:S02]  /*1210*/  IADD3.X R49, PT, PT, R49, UR13, RZ, P1, !PT ;  /* 0x0000000d31317c10 */ /* 0x000fe40008ffe4ff */
[----:B------:R-:W-:-:S05]  /*1220*/  IADD3.X R29, PT, PT, R29, UR9, RZ, P0, !PT ;  /* 0x000000091d1d7c10 */ /* 0x000fca00087fe4ff */
[----:B------:R2:W-:Y:S04]  /*1230*/  STG.E.64 desc[UR6][R48.64], R28 ;  /* 0x0000001c30007986 */ /* 0x0005e8000c101b06 */
.L_x_1823:
        /* <DEDUP_REMOVED lines=11> */
        .weak           $__internal_134_$__cuda_sm20_div_s64
        .type           $__internal_134_$__cuda_sm20_div_s64,@function
        .size           $__internal_134_$__cuda_sm20_div_s64,($__internal_135_$__cuda_sm20_rem_u64 - $__internal_134_$__cuda_sm20_div_s64)
$__internal_134_$__cuda_sm20_div_s64:
        /* <DEDUP_REMOVED lines=77> */
[----:B------:R-:W-:Y:S06]  /*17c0*/  RET.REL.NODEC R38 `(_ZN2at6native60_GLOBAL__N__fdc43544_27_DistributionRandomKernel_cu_f88cee4443distribution_elementwise_grid_stride_kernelImLi2EZZZNS0_9templates4cuda21random_from_to_kernelIPNS_17CUDAGeneratorImplEEEvRNS_18TensorIteratorBaseEmlT_ENKUlvE_clEvENKUlvE2_clEvEUlP24curandStatePhilox4_32_10E_ZNS1_27distribution_nullary_kernelIlm10ulonglong2S7_SF_ZZZS5_IS7_EvS9_mlSA_ENKSB_clEvENKSC_clEvEUlmE_EEvS9_T2_RKT3_T4_EUlimE_EEvlNS_15PhiloxCudaStateET1_SJ_) ;  /* 0xffffffe8260c7950 */ /* 0x000fec0003c3ffff */
        .weak           $__internal_135_$__cuda_sm20_rem_u64
        .type           $__internal_135_$__cuda_sm20_rem_u64,@function
        .size           $__internal_135_$__cuda_sm20_rem_u64,(.L_x_2388 - $__internal_135_$__cuda_sm20_rem_u64)
$__internal_135_$__cuda_sm20_rem_u64:
        /* <DEDUP_REMOVED lines=68> */
[----:B------:R-:W-:Y:S06]  /*1c10*/  RET.REL.NODEC R28 `(_ZN2at6native60_GLOBAL__N__fdc43544_27_DistributionRandomKernel_cu_f88cee4443distribution_elementwise_grid_stride_kernelImLi2EZZZNS0_9templates4cuda21random_from_to_kernelIPNS_17CUDAGeneratorImplEEEvRNS_18TensorIteratorBaseEmlT_ENKUlvE_clEvENKUlvE2_clEvEUlP24curandStatePhilox4_32_10E_ZNS1_27distribution_nullary_kernelIlm10ulonglong2S7_SF_ZZZS5_IS7_EvS9_mlSA_ENKSB_clEvENKSC_clEvEUlmE_EEvS9_T2_RKT3_T4_EUlimE_EEvlNS_15PhiloxCudaStateET1_SJ_) ;  /* 0xffffffe01cf87950 */ /* 0x000fec0003c3ffff */
.L_x_1828:
        /* <DEDUP_REMOVED lines=14> */
.L_x_2388:


//--------------------- .text._ZN2at6native60_GLOBAL__N__fdc43544_27_DistributionRandomKernel_cu_f88cee4443distribution_elementwise_grid_stride_kernelIjLi4EZZZNS0_9templates4cuda21random_from_to_kernelIPNS_17CUDAGeneratorImplEEEvRNS_18TensorIteratorBaseEmlT_ENKUlvE_clEvENKUlvE1_clEvEUlP24curandStatePhilox4_32_10E0_ZNS1_27distribution_nullary_kernelIij5uint4S7_SF_ZZZS5_IS7_EvS9_mlSA_ENKSB_clEvENKSC_clEvEUljE_EEvS9_T2_RKT3_T4_EUlijE0_EEvlNS_15PhiloxCudaStateET1_SJ_ --------------------------
	.section	.text._ZN2at6native60_GLOBAL__N__fdc43544_27_DistributionRandomKernel_cu_f88cee4443distribution_elementwise_grid_stride_kernelIjLi4EZZZNS0_9templates4cuda21random_from_to_kernelIPNS_17CUDAGeneratorImplEEEvRNS_18TensorIteratorBaseEmlT_ENKUlvE_clEvENKUlvE1_clEvEUlP24curandStatePhilox4_32_10E0_ZNS1_27distribution_nullary_kernelIij5uint4S7_SF_ZZZS5_IS7_EvS9_mlSA_ENKSB_clEvENKSC_clEvEUljE_EEvS9_T2_RKT3_T4_EUlijE0_EEvlNS_15PhiloxCudaStateET1_SJ_,"ax",@progbits
	.align	128
.text._ZN2at6native60_GLOBAL__N__fdc43544_27_DistributionRandomKernel_cu_f88cee4443distribution_elementwise_grid_stride_kernelIjLi4EZZZNS0_9templates4cuda21random_from_to_kernelIPNS_17CUDAGeneratorImplEEEvRNS_18TensorIteratorBaseEmlT_ENKUlvE_clEvENKUlvE1_clEvEUlP24curandStatePhilox4_32_10E0_ZNS1_27distribution_nullary_kernelIij5uint4S7_SF_ZZZS5_IS7_EvS9_mlSA_ENKSB_clEvENKSC_clEvEUljE_EEvS9_T2_RKT3_T4_EUlijE0_EEvlNS_15PhiloxCudaStateET1_SJ_:
        .type           _ZN2at6native60_GLOBAL__N__fdc43544_27_DistributionRandomKernel_cu_f88cee4443distribution_elementwise_grid_stride_kernelIjLi4EZZZNS0_9templates4cuda21random_from_to_kernelIPNS_17CUDAGeneratorImplEEEvRNS_18TensorIteratorBaseEmlT_ENKUlvE_clEvENKUlvE1_clEvEUlP24curandStatePhilox4_32_10E0_ZNS1_27distribution_nullary_kernelIij5uint4S7_SF_ZZZS5_IS7_EvS9_mlSA_ENKSB_clEvENKSC_clEvEUljE_EEvS9_T2_RKT3_T4_EUlijE0_EEvlNS_15PhiloxCudaStateET1_SJ_,@function
        .size           _ZN2at6native60_GLOBAL__N__fdc43544_27_DistributionRandomKernel_cu_f88cee4443distribution_elementwise_grid_stride_kernelIjLi4EZZZNS0_9templates4cuda21random_from_to_kernelIPNS_17CUDAGeneratorImplEEEvRNS_18TensorIteratorBaseEmlT_ENKUlvE_clEvENKUlvE1_clEvEUlP24curandStatePhilox4_32_10E0_ZNS1_27distribution_nullary_kernelIij5uint4S7_SF_ZZZS5_IS7_EvS9_mlSA_ENKSB_clEvENKSC_clEvEUljE_EEvS9_T2_RKT3_T4_EUlijE0_EEvlNS_15PhiloxCudaStateET1_SJ_,(.L_x_2391 - _ZN2at6native60_GLOBAL__N__fdc43544_27_DistributionRandomKernel_cu_f88cee4443distribution_elementwise_grid_stride_kernelIjLi4EZZZNS0_9templates4cuda21random_from_to_kernelIPNS_17CUDAGeneratorImplEEEvRNS_18TensorIteratorBaseEmlT_ENKUlvE_clEvENKUlvE1_clEvEUlP24curandStatePhilox4_32_10E0_ZNS1_27distribution_nullary_kernelIij5uint4S7_SF_ZZZS5_IS7_EvS9_mlSA_ENKSB_clEvENKSC_clEvEUljE_EEvS9_T2_RKT3_T4_EUlijE0_EEvlNS_15PhiloxCudaStateET1_SJ_)
        .other          _ZN2at6native60_GLOBAL__N__fdc43544_27_DistributionRandomKernel_cu_f88cee4443distribution_elementwise_grid_stride_kernelIjLi4EZZZNS0_9templates4cuda21random_from_to_kernelIPNS_17CUDAGeneratorImplEEEvRNS_18TensorIteratorBaseEmlT_ENKUlvE_clEvENKUlvE1_clEvEUlP24curandStatePhilox4_32_10E0_ZNS1_27distribution_nullary_kernelIij5uint4S7_SF_ZZZS5_IS7_EvS9_mlSA_ENKSB_clEvENKSC_clEvEUljE_EEvS9_T2_RKT3_T4_EUlijE0_EEvlNS_15PhiloxCudaStateET1_SJ_,@"STO_CUDA_ENTRY STV_DEFAULT"
_ZN2at6native60_GLOBAL__N__fdc43544_27_DistributionRandomKernel_cu_f88cee4443distribution_elementwise_grid_stride_kernelIjLi4EZZZNS0_9templates4cuda21random_from_to_kernelIPNS_17CUDAGeneratorImplEEEvRNS_18TensorIteratorBaseEmlT_ENKUlvE_clEvENKUlvE1_clEvEUlP24curandStatePhilox4_32_10E0_ZNS1_27distribution_nullary_kernelIij5uint4S7_SF_ZZZS5_IS7_EvS9_mlSA_ENKSB_clEvENKSC_clEvEUljE_EEvS9_T2_RKT3_T4_EUlijE0_EEvlNS_15PhiloxCudaStateET1_SJ_:
        /* <DEDUP_REMOVED lines=112> */
.L_x_1829:
[----:B------:R-:W-:-:S07]  /*0700*/  MOV R32, 0x720 ;  /* 0x0000072000207802 */ /* 0x000fce0000000f00 */
[----:B------:R-:W-:Y:S05]  /*0710*/  CALL.REL.NOINC `($__internal_136_$__cuda_sm20_div_s64) ;  /* 0x00000054006c7944 */ /* 0x000fea0003c00000 */
.L_x_1830:
        /* <DEDUP_REMOVED lines=81> */
.L_x_1869:
        /* <DEDUP_REMOVED lines=13> */
.L_x_1832:
[----:B0-----:R-:W-:Y:S05]  /*0d00*/  BSYNC.RECONVERGENT B0 ;  /* 0x0000000000007941 */ /* 0x001fea0003800200 */
.L_x_1831:
        /* <DEDUP_REMOVED lines=62> */
.L_x_1833:
        /* <DEDUP_REMOVED lines=9> */
.L_x_1834:
        /* <DEDUP_REMOVED lines=31> */
.L_x_1838:
[----:B------:R-:W-:Y:S02]  /*1370*/  MOV R40, R39 ;  /* 0x0000002700287202 */ /* 0x000fe40000000f00 */
[----:B------:R-:W-:-:S07]  /*1380*/  MOV R39, 0x13a0 ;  /* 0x000013a000277802 */ /* 0x000fce0000000f00 */
[----:B-12---:R-:W-:Y:S05]  /*1390*/  CALL.REL.NOINC `($__internal_137_$__cuda_sm20_rem_u64) ;  /* 0x0000004c00847944 */ /* 0x006fea0003c00000 */
.L_x_1839:
[----:B------:R-:W0:Y:S01]  /*13a0*/  LDC.64 R24, c[0x0][0x540] ;  /* 0x00015000ff187b82 */ /* 0x000e220000000a00 */
[----:B------:R-:W-:-:S05]  /*13b0*/  VIADD R39, R40, UR70 ;  /* 0x0000004628277c36 */ /* 0x000fca0008000000 */
[----:B0-----:R0:W-:Y:S02]  /*13c0*/  STG.E desc[UR76][R24.64], R39 ;  /* 0x0000002718007986 */ /* 0x0011e4000c10194c */
.L_x_1837:
[----:B------:R-:W-:Y:S05]  /*13d0*/  BSYNC.RECONVERGENT B0 ;  /* 0x0000000000007941 */ /* 0x000fea0003800200 */
.L_x_1836:
        /* <DEDUP_REMOVED lines=27> */
.L_x_1842:
[----:B------:R-:W-:Y:S01]  /*1590*/  IMAD.MOV.U32 R40, RZ, RZ, R33 ;  /* 0x000000ffff287224 */ /* 0x000fe200078e0021 */
[----:B------:R-:W-:-:S07]  /*15a0*/  MOV R39, 0x15c0 ;  /* 0x000015c000277802 */ /* 0x000fce0000000f00 */
[----:B-12---:R-:W-:Y:S05]  /*15b0*/  CALL.REL.NOINC `($__internal_137_$__cuda_sm20_rem_u64) ;  /* 0x0000004800fc7944 */ /* 0x006fea0003c00000 */
.L_x_1843:
[----:B------:R-:W0:Y:S01]  /*15c0*/  LDC.64 R24, c[0x0][0x540] ;  /* 0x00015000ff187b82 */ /* 0x000e220000000a00 */
[----:B------:R-:W-:-:S05]  /*15d0*/  IADD3 R33, PT, PT, R40, UR70, RZ ;  /* 0x0000004628217c10 */ /* 0x000fca000fffe0ff */
[----:B0-----:R0:W-:Y:S02]  /*15e0*/  STG.E desc[UR76][R24.64], R33 ;  /* 0x0000002118007986 */ /* 0x0011e4000c10194c */
.L_x_1841:
[----:B------:R-:W-:Y:S05]  /*15f0*/  BSYNC.RECONVERGENT B0 ;  /* 0x0000000000007941 */ /* 0x000fea0003800200 */
.L_x_1840:
        /* <DEDUP_REMOVED lines=27> */
.L_x_1846:
[----:B------:R-:W-:Y:S02]  /*17b0*/  MOV R40, R34 ;  /* 0x0000002200287202 */ /* 0x000fe40000000f00 */
[----:B------:R-:W-:-:S07]  /*17c0*/  MOV R39, 0x17e0 ;  /* 0x000017e000277802 */ /* 0x000fce0000000f00 */
[----:B-12---:R-:W-:Y:S05]  /*17d0*/  CALL.REL.NOINC `($__internal_137_$__cuda_sm20_rem_u64) ;  /* 0x0000004800747944 */ /* 0x006fea0003c00000 */
.L_x_1847:
[----:B------:R-:W0:Y:S01]  /*17e0*/  LDC.64 R24, c[0x0][0x540] ;  /* 0x00015000ff187b82 */ /* 0x000e220000000a00 */
[----:B------:R-:W-:-:S05]  /*17f0*/  IADD3 R33, PT, PT, R40, UR70, RZ ;  /* 0x0000004628217c10 */ /* 0x000fca000fffe0ff */
[----:B0-----:R0:W-:Y:S02]  /*1800*/  STG.E desc[UR76][R24.64], R33 ;  /* 0x0000002118007986 */ /* 0x0011e4000c10194c */
.L_x_1845:
[----:B------:R-:W-:Y:S05]  /*1810*/  BSYNC.RECONVERGENT B0 ;  /* 0x0000000000007941 */ /* 0x000fea0003800200 */
.L_x_1844:
        /* <DEDUP_REMOVED lines=26> */
.L_x_1849:
[----:B------:R-:W-:Y:S02]  /*19c0*/  MOV R40, R35 ;  /* 0x0000002300287202 */ /* 0x000fe40000000f00 */
[----:B------:R-:W-:-:S07]  /*19d0*/  MOV R39, 0x19f0 ;  /* 0x000019f000277802 */ /* 0x000fce0000000f00 */
[----:B-12---:R-:W-:Y:S05]  /*19e0*/  CALL.REL.NOINC `($__internal_137_$__cuda_sm20_rem_u64) ;  /* 0x0000004400f07944 */ /* 0x006fea0003c00000 */
.L_x_1850:
[----:B------:R-:W0:Y:S01]  /*19f0*/  LDC.64 R24, c[0x0][0x540] ;  /* 0x00015000ff187b82 */ /* 0x000e220000000a00 */
[----:B------:R-:W-:-:S05]  /*1a00*/  VIADD R33, R40, UR70 ;  /* 0x0000004628217c36 */ /* 0x000fca0008000000 */
[----:B0-----:R3:W-:Y:S01]  /*1a10*/  STG.E desc[UR76][R24.64], R33 ;  /* 0x0000002118007986 */ /* 0x0017e2000c10194c */
[----:B------:R-:W-:Y:S05]  /*1a20*/  BRA `(.L_x_1848) ;  /* 0x00000040007c7947 */ /* 0x000fea0003800000 */
.L_x_1835:
        /* <DEDUP_REMOVED lines=234> */
.L_x_1853:
        /* <DEDUP_REMOVED lines=20> */
.L_x_1854:
[----:B------:R-:W-:Y:S02]  /*2a10*/  MOV R40, R39 ;  /* 0x0000002700287202 */ /* 0x000fe40000000f00 */
[----:B------:R-:W-:-:S07]  /*2a20*/  MOV R39, 0x2a40 ;  /* 0x00002a4000277802 */ /* 0x000fce0000000f00 */
[----:B-12---:R-:W-:Y:S05]  /*2a30*/  CALL.REL.NOINC `($__internal_137_$__cuda_sm20_rem_u64) ;  /* 0x0000003400dc7944 */ /* 0x006fea0003c00000 */
.L_x_1855:
[----:B------:R-:W0:Y:S01]  /*2a40*/  LDCU.64 UR48, c[0x0][0x540] ;  /* 0x0000a800ff3077ac */ /* 0x000e220008000a00 */
[----:B------:R-:W-:Y:S01]  /*2a50*/  VIADD R39, R40, UR70 ;  /* 0x0000004628277c36 */ /* 0x000fe20008000000 */
[----:B0-----:R-:W-:-:S04]  /*2a60*/  IADD3 R24, P0, PT, R43, UR48, RZ ;  /* 0x000000302b187c10 */ /* 0x001fc8000ff1e0ff */
[----:B------:R-:W-:-:S05]  /*2a70*/  IADD3.X R25, PT, PT, RZ, UR49, RZ, P0, !PT ;  /* 0x00000031ff197c10 */ /* 0x000fca00087fe4ff */
[----:B------:R0:W-:Y:S04]  /*2a80*/  STG.E desc[UR76][R24.64], R39 ;  /* 0x0000002718007986 */ /* 0x0001e8000c10194c */
.L_x_1852:
[----:B------:R-:W-:Y:S05]  /*2a90*/  BSYNC.RECONVERGENT B0 ;  /* 0x0000000000007941 */ /* 0x000fea0003800200 */
.L_x_1851:
        /* <DEDUP_REMOVED lines=235> */
.L_x_1858:
        /* <DEDUP_REMOVED lines=20> */
.L_x_1859:
[----:B------:R-:W-:Y:S02]  /*3a90*/  MOV R40, R33 ;  /* 0x0000002100287202 */ /* 0x000fe40000000f00 */
[----:B------:R-:W-:-:S07]  /*3aa0*/  MOV R39, 0x3ac0 ;  /* 0x00003ac000277802 */ /* 0x000fce0000000f00 */
[----:B-12---:R-:W-:Y:S05]  /*3ab0*/  CALL.REL.NOINC `($__internal_137_$__cuda_sm20_rem_u64) ;  /* 0x0000002400bc7944 */ /* 0x006fea0003c00000 */
.L_x_1860:
[----:B------:R-:W0:Y:S01]  /*3ac0*/  LDCU.64 UR48, c[0x0][0x540] ;  /* 0x0000a800ff3077ac */ /* 0x000e220008000a00 */
[----:B------:R-:W-:Y:S01]  /*3ad0*/  VIADD R33, R40, UR70 ;  /* 0x0000004628217c36 */ /* 0x000fe20008000000 */
[----:B0-----:R-:W-:-:S04]  /*3ae0*/  IADD3 R24, P0, PT, R43, UR48, RZ ;  /* 0x000000302b187c10 */ /* 0x001fc8000ff1e0ff */
[----:B------:R-:W-:-:S05]  /*3af0*/  IADD3.X R25, PT, PT, RZ, UR49, RZ, P0, !PT ;  /* 0x00000031ff197c10 */ /* 0x000fca00087fe4ff */
[----:B------:R0:W-:Y:S04]  /*3b00*/  STG.E desc[UR76][R24.64], R33 ;  /* 0x0000002118007986 */ /* 0x0001e8000c10194c */
.L_x_1857:
[----:B------:R-:W-:Y:S05]  /*3b10*/  BSYNC.RECONVERGENT B0 ;  /* 0x0000000000007941 */ /* 0x000fea0003800200 */
.L_x_1856:
        /* <DEDUP_REMOVED lines=236> */
.L_x_1863:
        /* <DEDUP_REMOVED lines=20> */
.L_x_1864:
[----:B------:R-:W-:Y:S02]  /*4b20*/  MOV R40, R34 ;  /* 0x0000002200287202 */ /* 0x000fe40000000f00 */
[----:B------:R-:W-:-:S07]  /*4b30*/  MOV R39, 0x4b50 ;  /* 0x00004b5000277802 */ /* 0x000fce0000000f00 */
[----:B-12---:R-:W-:Y:S05]  /*4b40*/  CALL.REL.NOINC `($__internal_137_$__cuda_sm20_rem_u64) ;  /* 0x0000001400987944 */ /* 0x006fea0003c00000 */
.L_x_1865:
[----:B------:R-:W0:Y:S02]  /*4b50*/  LDCU.64 UR48, c[0x0][0x540] ;  /* 0x0000a800ff3077ac */ /* 0x000e240008000a00 */
[----:B0-----:R-:W-:Y:S02]  /*4b60*/  IADD3 R24, P0, PT, R33, UR48, RZ ;  /* 0x0000003021187c10 */ /* 0x001fe4000ff1e0ff */
[----:B------:R-:W-:-:S03]  /*4b70*/  IADD3 R33, PT, PT, R40, UR70, RZ ;  /* 0x0000004628217c10 */ /* 0x000fc6000fffe0ff */
[----:B------:R-:W-:-:S05]  /*4b80*/  IMAD.X R25, RZ, RZ, UR49, P0 ;  /* 0x00000031ff197e24 */ /* 0x000fca00080e06ff */
[----:B------:R0:W-:Y:S03]  /*4b90*/  STG.E desc[UR76][R24.64], R33 ;  /* 0x0000002118007986 */ /* 0x0001e6000c10194c */
.L_x_1862:
[----:B------:R-:W-:Y:S05]  /*4ba0*/  BSYNC.RECONVERGENT B0 ;  /* 0x0000000000007941 */ /* 0x000fea0003800200 */
.L_x_1861:
        /* <DEDUP_REMOVED lines=235> */
.L_x_1866:
        /* <DEDUP_REMOVED lines=20> */
.L_x_1867:
[----:B------:R-:W-:Y:S01]  /*5ba0*/  IMAD.MOV.U32 R40, RZ, RZ, R35 ;  /* 0x000000ffff287224 */ /* 0x000fe200078e0023 */
[----:B------:R-:W-:-:S07]  /*5bb0*/  MOV R39, 0x5bd0 ;  /* 0x00005bd000277802 */ /* 0x000fce0000000f00 */
[----:B-12---:R-:W-:Y:S05]  /*5bc0*/  CALL.REL.NOINC `($__internal_137_$__cuda_sm20_rem_u64) ;  /* 0x0000000400787944 */ /* 0x006fea0003c00000 */
.L_x_1868:
[----:B------:R-:W0:Y:S02]  /*5bd0*/  LDCU.64 UR48, c[0x0][0x540] ;  /* 0x0000a800ff3077ac */ /* 0x000e240008000a00 */
[----:B0-----:R-:W-:Y:S02]  /*5be0*/  IADD3 R24, P0, PT, R33, UR48, RZ ;  /* 0x0000003021187c10 */ /* 0x001fe4000ff1e0ff */
[----:B------:R-:W-:Y:S02]  /*5bf0*/  IADD3 R33, PT, PT, R40, UR70, RZ ;  /* 0x0000004628217c10 */ /* 0x000fe4000fffe0ff */
[----:B------:R-:W-:-:S05]  /*5c00*/  IADD3.X R25, PT, PT, RZ, UR49, RZ, P0, !PT ;  /* 0x00000031ff197c10 */ /* 0x000fca00087fe4ff */
[----:B------:R0:W-:Y:S04]  /*5c10*/  STG.E desc[UR76][R24.64], R33 ;  /* 0x0000002118007986 */ /* 0x0001e8000c10194c */
.L_x_1848:
        /* <DEDUP_REMOVED lines=11> */
        .weak           $__internal_136_$__cuda_sm20_div_s64
        .type           $__internal_136_$__cuda_sm20_div_s64,@function
        .size           $__internal_136_$__cuda_sm20_div_s64,($__internal_137_$__cuda_sm20_rem_u64 - $__internal_136_$__cuda_sm20_div_s64)
$__internal_136_$__cuda_sm20_div_s64:
        /* <DEDUP_REMOVED lines=77> */
[----:B------:R-:W-:Y:S06]  /*61a0*/  RET.REL.NODEC R32 `(_ZN2at6native60_GLOBAL__N__fdc43544_27_DistributionRandomKernel_cu_f88cee4443distribution_elementwise_grid_stride_kernelIjLi4EZZZNS0_9templates4cuda21random_from_to_kernelIPNS_17CUDAGeneratorImplEEEvRNS_18TensorIteratorBaseEmlT_ENKUlvE_clEvENKUlvE1_clEvEUlP24curandStatePhilox4_32_10E0_ZNS1_27distribution_nullary_kernelIij5uint4S7_SF_ZZZS5_IS7_EvS9_mlSA_ENKSB_clEvENKSC_clEvEUljE_EEvS9_T2_RKT3_T4_EUlijE0_EEvlNS_15PhiloxCudaStateET1_SJ_) ;  /* 0xffffff9c20947950 */ /* 0x000fec0003c3ffff */
        .weak           $__internal_137_$__cuda_sm20_rem_u64
        .type           $__internal_137_$__cuda_sm20_rem_u64,@function
        .size           $__internal_137_$__cuda_sm20_rem_u64,(.L_x_2391 - $__internal_137_$__cuda_sm20_rem_u64)
$__internal_137_$__cuda_sm20_rem_u64:
        /* <DEDUP_REMOVED lines=65> */
[----:B------:R-:W-:Y:S06]  /*65c0*/  RET.REL.NODEC R24 `(_ZN2at6native60_GLOBAL__N__fdc43544_27_DistributionRandomKernel_cu_f88cee4443distribution_elementwise_grid_stride_kernelIjLi4EZZZNS0_9templates4cuda21random_from_to_kernelIPNS_17CUDAGeneratorImplEEEvRNS_18TensorIteratorBaseEmlT_ENKUlvE_clEvENKUlvE1_clEvEUlP24curandStatePhilox4_32_10E0_ZNS1_27distribution_nullary_kernelIij5uint4S7_SF_ZZZS5_IS7_EvS9_mlSA_ENKSB_clEvENKSC_clEvEUljE_EEvS9_T2_RKT3_T4_EUlijE0_EEvlNS_15PhiloxCudaStateET1_SJ_) ;  /* 0xffffff98188c7950 */ /* 0x000fec0003c3ffff */
.L_x_1870:
        /* <DEDUP_REMOVED lines=11> */
.L_x_2391:


//--------------------- .text._ZN2at6native60_GLOBAL__N__fdc43544_27_DistributionRandomKernel_cu_f88cee4443distribution_elementwise_grid_stride_kernelIjLi4EZZZNS0_9templates4cuda21random_from_to_kernelIPNS_17CUDAGeneratorImplEEEvRNS_18TensorIteratorBaseEmlT_ENKUlvE_clEvENKUlvE1_clEvEUlP24curandStatePhilox4_32_10E0_ZNS1_27distribution_nullary_kernelIij5uint4S7_SF_ZZZS5_IS7_EvS9_mlSA_ENKSB_clEvENKSC_clEvEUljE_EEvS9_T2_RKT3_T4_EUlijE_EEvlNS_15PhiloxCudaStateET1_SJ_ --------------------------
	.section	.text._ZN2at6native60_GLOBAL__N__fdc43544_27_DistributionRandomKernel_cu_f88cee4443distribution_elementwise_grid_stride_kernelIjLi4EZZZNS0_9templates4cuda21random_from_to_kernelIPNS_17CUDAGeneratorImplEEEvRNS_18TensorIteratorBaseEmlT_ENKUlvE_clEvENKUlvE1_clEvEUlP24curandStatePhilox4_32_10E0_ZNS1_27distribution_nullary_kernelIij5uint4S7_SF_ZZZS5_IS7_EvS9_mlSA_ENKSB_clEvENKSC_clEvEUljE_EEvS9_T2_RKT3_T4_EUlijE_EEvlNS_15PhiloxCudaStateET1_SJ_,"ax",@progbits
	.align	128
.text._ZN2at6native60_GLOBAL__N__fdc43544_27_DistributionRandomKernel_cu_f88cee4443distribution_elementwise_grid_stride_kernelIjLi4EZZZNS0_9templates4cuda21random_from_to_kernelIPNS_17CUDAGeneratorImplEEEvRNS_18TensorIteratorBaseEmlT_ENKUlvE_clEvENKUlvE1_clEvEUlP24curandStatePhilox4_32_10E0_ZNS1_27distribution_nullary_kernelIij5uint4S7_SF_ZZZS5_IS7_EvS9_mlSA_ENKSB_clEvENKSC_clEvEUljE_EEvS9_T2_RKT3_T4_EUlijE_EEvlNS_15PhiloxCudaStateET1_SJ_:
        .type           _ZN2at6native60_GLOBAL__N__fdc43544_27_DistributionRandomKernel_cu_f88cee4443distribution_elementwise_grid_stride_kernelIjLi4EZZZNS0_9templates4cuda21random_from_to_kernelIPNS_17CUDAGeneratorImplEEEvRNS_18TensorIteratorBaseEmlT_ENKUlvE_clEvENKUlvE1_clEvEUlP24curandStatePhilox4_32_10E0_ZNS1_27distribution_nullary_kernelIij5uint4S7_SF_ZZZS5_IS7_EvS9_mlSA_ENKSB_clEvENKSC_clEvEUljE_EEvS9_T2_RKT3_T4_EUlijE_EEvlNS_15PhiloxCudaStateET1_SJ_,@function
        .size           _ZN2at6native60_GLOBAL__N__fdc43544_27_DistributionRandomKernel_cu_f88cee4443distribution_elementwise_grid_stride_kernelIjLi4EZZZNS0_9templates4cuda21random_from_to_kernelIPNS_17CUDAGeneratorImplEEEvRNS_18TensorIteratorBaseEmlT_ENKUlvE_clEvENKUlvE1_clEvEUlP24curandStatePhilox4_32_10E0_ZNS1_27distribution_nullary_kernelIij5uint4S7_SF_ZZZS5_IS7_EvS9_mlSA_ENKSB_clEvENKSC_clEvEUljE_EEvS9_T2_RKT3_T4_EUlijE_EEvlNS_15PhiloxCudaStateET1_SJ_,(.L_x_2394 - _ZN2at6native60_GLOBAL__N__fdc43544_27_DistributionRandomKernel_cu_f88cee4443distribution_elementwise_grid_stride_kernelIjLi4EZZZNS0_9templates4cuda21random_from_to_kernelIPNS_17CUDAGeneratorImplEEEvRNS_18TensorIteratorBaseEmlT_ENKUlvE_clEvENKUlvE1_clEvEUlP24curandStatePhilox4_32_10E0_ZNS1_27distribution_nullary_kernelIij5uint4S7_SF_ZZZS5_IS7_EvS9_mlSA_ENKSB_clEvENKSC_clEvEUljE_EEvS9_T2_RKT3_T4_EUlijE_EEvlNS_15PhiloxCudaStateET1_SJ_)
        .other          _ZN2at6native60_GLOBAL__N__fdc43544_27_DistributionRandomKernel_cu_f88cee4443distribution_elementwise_grid_stride_kernelIjLi4EZZZNS0_9templates4cuda21random_from_to_kernelIPNS_17CUDAGeneratorImplEEEvRNS_18TensorIteratorBaseEmlT_ENKUlvE_clEvENKUlvE1_clEvEUlP24curandStatePhilox4_32_10E0_ZNS1_27distribution_nullary_kernelIij5uint4S7_SF_ZZZS5_IS7_EvS9_mlSA_ENKSB_clEvENKSC_clEvEUljE_EEvS9_T2_RKT3_T4_EUlijE_EEvlNS_15PhiloxCudaStateET1_SJ_,@"STO_CUDA_ENTRY STV_DEFAULT"
_ZN2at6native60_GLOBAL__N__fdc43544_27_DistributionRandomKernel_cu_f88cee4443distribution_elementwise_grid_stride_kernelIjLi4EZZZNS0_9templates4cuda21random_from_to_kernelIPNS_17CUDAGeneratorImplEEEvRNS_18TensorIteratorBaseEmlT_ENKUlvE_clEvENKUlvE1_clEvEUlP24curandStatePhilox4_32_10E0_ZNS1_27distribution_nullary_kernelIij5uint4S7_SF_ZZZS5_IS7_EvS9_mlSA_ENKSB_clEvENKSC_clEvEUljE_EEvS9_T2_RKT3_T4_EUlijE_EEvlNS_15PhiloxCudaStateET1_SJ_:
        /* <DEDUP_REMOVED lines=114> */
.L_x_1871:
[----:B------:R-:W-:-:S07]  /*0720*/  MOV R10, 0x740 ;  /* 0x00000740000a7802 */ /* 0x000fce0000000f00 */
[----:B------:R-:W-:Y:S05]  /*0730*/  CALL.REL.NOINC `($__internal_138_$__cuda_sm20_div_s64) ;  /* 0x0000000c00d87944 */ /* 0x000fea0003c00000 */
.L_x_1872:
        /* <DEDUP_REMOVED lines=19> */
.L_x_1892:
        /* <DEDUP_REMOVED lines=13> */
.L_x_1874:
[----:B01234-:R-:W-:Y:S05]  /*0940*/  BSYNC.RECONVERGENT B0 ;  /* 0x0000000000007941 */ /* 0x01ffea0003800200 */
.L_x_1873:
        /* <DEDUP_REMOVED lines=51> */
.L_x_1875:
        /* <DEDUP_REMOVED lines=9> */
.L_x_1876:
        /* <DEDUP_REMOVED lines=27> */
.L_x_1879:
[----:B------:R-:W-:-:S07]  /*0ec0*/  MOV R44, 0xee0 ;  /* 0x00000ee0002c7802 */ /* 0x000fce0000000f00 */
[----:B01----:R-:W-:Y:S05]  /*0ed0*/  CALL.REL.NOINC `($__internal_139_$__cuda_sm20_rem_u64) ;  /* 0x0000000c002c7944 */ /* 0x003fea0003c00000 */
.L_x_1880:
[----:B------:R-:W-:Y:S02]  /*0ee0*/  IMAD R45, R17, UR9, RZ ;  /* 0x00000009112d7c24 */ /* 0x000fe4000f8e02ff */
[----:B------:R-:W-:-:S03]  /*0ef0*/  VIADD R47, R0, UR8 ;  /* 0x00000008002f7c36 */ /* 0x000fc60008000000 */
[----:B------:R-:W-:-:S04]  /*0f00*/  IADD3 R44, P0, PT, R45, UR10, RZ ;  /* 0x0000000a2d2c7c10 */ /* 0x000fc8000ff1e0ff */
[----:B------:R-:W-:-:S05]  /*0f10*/  LEA.HI.X.SX32 R45, R45, UR11, 0x1, P0 ;  /* 0x0000000b2d2d7c11 */ /* 0x000fca00080f0eff */
[----:B------:R2:W-:Y:S04]  /*0f20*/  STG.E desc[UR6][R44.64], R47 ;  /* 0x0000002f2c007986 */ /* 0x0005e8000c101906 */
.L_x_1878:
[----:B------:R-:W-:Y:S05]  /*0f30*/  BSYNC.RECONVERGENT B0 ;  /* 0x0000000000007941 */ /* 0x000fea0003800200 */
.L_x_1877:
        /* <DEDUP_REMOVED lines=28> */
.L_x_1883:
[----:B------:R-:W-:Y:S01]  /*1100*/  IMAD.MOV.U32 R0, RZ, RZ, R49 ;  /* 0x000000ffff007224 */ /* 0x000fe200078e0031 */
[----:B--2---:R-:W-:-:S07]  /*1110*/  MOV R44, 0x1130 ;  /* 0x00001130002c7802 */ /* 0x004fce0000000f00 */
[----:B01----:R-:W-:Y:S05]  /*1120*/  CALL.REL.NOINC `($__internal_139_$__cuda_sm20_rem_u64) ;  /* 0x0000000800987944 */ /* 0x003fea0003c00000 */
.L_x_1884:
[----:B------:R-:W-:Y:S01]  /*1130*/  IADD3 R50, P0, PT, R50, UR10, RZ ;  /* 0x0000000a32327c10 */ /* 0x000fe2000ff1e0ff */
[----:B------:R-:W-:-:S03]  /*1140*/  VIADD R45, R0, UR8 ;  /* 0x00000008002d7c36 */ /* 0x000fc60008000000 */
[----:B------:R-:W-:-:S05]  /*1150*/  IADD3.X R51, PT, PT, R51, UR11, RZ, P0, !PT ;  /* 0x0000000b33337c10 */ /* 0x000fca00087fe4ff */
[----:B------:R3:W-:Y:S04]  /*1160*/  STG.E desc[UR6][R50.64], R45 ;  /* 0x0000002d32007986 */ /* 0x0007e8000c101906 */
.L_x_1882:
[----:B------:R-:W-:Y:S05]  /*1170*/  BSYNC.RECONVERGENT B0 ;  /* 0x0000000000007941 */ /* 0x000fea0003800200 */
.L_x_1881:
        /* <DEDUP_REMOVED lines=28> */
.L_x_1887:
[----:B------:R-:W-:Y:S01]  /*1340*/  IMAD.MOV.U32 R0, RZ, RZ, R6 ;  /* 0x000000ffff007224 */ /* 0x000fe200078e0006 */
[----:B--2---:R-:W-:-:S07]  /*1350*/  MOV R44, 0x1370 ;  /* 0x00001370002c7802 */ /* 0x004fce0000000f00 */
[----:B01----:R-:W-:Y:S05]  /*1360*/  CALL.REL.NOINC `($__internal_139_$__cuda_sm20_rem_u64) ;  /* 0x0000000800087944 */ /* 0x003fea0003c00000 */
.L_x_1888:
[----:B------:R-:W-:Y:S01]  /*1370*/  IADD3 R44, P0, PT, R49, UR10, RZ ;  /* 0x0000000a312c7c10 */ /* 0x000fe2000ff1e0ff */
[----:B------:R-:W-:-:S03]  /*1380*/  VIADD R47, R0, UR8 ;  /* 0x00000008002f7c36 */ /* 0x000fc60008000000 */
[----:B------:R-:W-:-:S05]  /*1390*/  IADD3.X R45, PT, PT, R50, UR11, RZ, P0, !PT ;  /* 0x0000000b322d7c10 */ /* 0x000fca00087fe4ff */
[----:B------:R4:W-:Y:S04]  /*13a0*/  STG.E desc[UR6][R44.64], R47 ;  /* 0x0000002f2c007986 */ /* 0x0009e8000c101906 */
.L_x_1886:
[----:B------:R-:W-:Y:S05]  /*13b0*/  BSYNC.RECONVERGENT B0 ;  /* 0x0000000000007941 */ /* 0x000fea0003800200 */
.L_x_1885:
        /* <DEDUP_REMOVED lines=28> */
.L_x_1890:
[----:B------:R-:W-:Y:S01]  /*1580*/  IMAD.MOV.U32 R0, RZ, RZ, R5 ;  /* 0x000000ffff007224 */ /* 0x000fe200078e0005 */
[----:B--2-4-:R-:W-:-:S07]  /*1590*/  MOV R44, 0x15b0 ;  /* 0x000015b0002c7802 */ /* 0x014fce0000000f00 */
[----:B01-3--:R-:W-:Y:S05]  /*15a0*/  CALL.REL.NOINC `($__internal_139_$__cuda_sm20_rem_u64) ;  /* 0x0000000400787944 */ /* 0x00bfea0003c00000 */
.L_x_1891:
[----:B------:R-:W-:Y:S01]  /*15b0*/  IADD3 R2, P0, PT, R6, UR10, RZ ;  /* 0x0000000a06027c10 */ /* 0x000fe2000ff1e0ff */
[----:B------:R-:W-:-:S03]  /*15c0*/  VIADD R5, R0, UR8 ;  /* 0x0000000800057c36 */ /* 0x000fc60008000000 */
[----:B------:R-:W-:-:S05]  /*15d0*/  IADD3.X R3, PT, PT, R49, UR11, RZ, P0, !PT ;  /* 0x0000000b31037c10 */ /* 0x000fca00087fe4ff */
[----:B------:R0:W-:Y:S04]  /*15e0*/  STG.E desc[UR6][R2.64], R5 ;  /* 0x0000000502007986 */ /* 0x0001e8000c101906 */
.L_x_1889:
        /* <DEDUP_REMOVED lines=11> */
        .weak           $__internal_138_$__cuda_sm20_div_s64
        .type           $__internal_138_$__cuda_sm20_div_s64,@function
        .size           $__internal_138_$__cuda_sm20_div_s64,($__internal_139_$__cuda_sm20_rem_u64 - $__internal_138_$__cuda_sm20_div_s64)
$__internal_138_$__cuda_sm20_div_s64:
        /* <DEDUP_REMOVED lines=78> */
[----:B------:R-:W-:Y:S06]  /*1b80*/  RET.REL.NODEC R2 `(_ZN2at6native60_GLOBAL__N__fdc43544_27_DistributionRandomKernel_cu_f88cee4443distribution_elementwise_grid_stride_kernelIjLi4EZZZNS0_9templates4cuda21random_from_to_kernelIPNS_17CUDAGeneratorImplEEEvRNS_18TensorIteratorBaseEmlT_ENKUlvE_clEvENKUlvE1_clEvEUlP24curandStatePhilox4_32_10E0_ZNS1_27distribution_nullary_kernelIij5uint4S7_SF_ZZZS5_IS7_EvS9_mlSA_ENKSB_clEvENKSC_clEvEUljE_EEvS9_T2_RKT3_T4_EUlijE_EEvlNS_15PhiloxCudaStateET1_SJ_) ;  /* 0xffffffe4021c7950 */ /* 0x000fec0003c3ffff */
        .weak           $__internal_139_$__cuda_sm20_rem_u64
        .type           $__internal_139_$__cuda_sm20_rem_u64,@function
        .size           $__internal_139_$__cuda_sm20_rem_u64,(.L_x_2394 - $__internal_139_$__cuda_sm20_rem_u64)
$__internal_139_$__cuda_sm20_rem_u64:
        /* <DEDUP_REMOVED lines=64> */
[----:B------:R-:W-:Y:S05]  /*1f90*/  RET.REL.NODEC R44 `(_ZN2at6native60_GLOBAL__N__fdc43544_27_DistributionRandomKernel_cu_f88cee4443distribution_elementwise_grid_stride_kernelIjLi4EZZZNS0_9templates4cuda21random_from_to_kernelIPNS_17CUDAGeneratorImplEEEvRNS_18TensorIteratorBaseEmlT_ENKUlvE_clEvENKUlvE1_clEvEUlP24curandStatePhilox4_32_10E0_ZNS1_27distribution_nullary_kernelIij5uint4S7_SF_ZZZS5_IS7_EvS9_mlSA_ENKSB_clEvENKSC_clEvEUljE_EEvS9_T2_RKT3_T4_EUlijE_EEvlNS_15PhiloxCudaStateET1_SJ_) ;  /* 0xffffffe02c187950 */ /* 0x000fea0003c3ffff */
.L_x_1893:
        /* <DEDUP_REMOVED lines=14> */
.L_x_2394:


//--------------------- .text._ZN2at6native60_GLOBAL__N__fdc43544_27_DistributionRandomKernel_cu_f88cee4443distribution_elementwise_grid_stride_kernelImLi2EZZZNS0_9templates4cuda21random_from_to_kernelIPNS_17CUDAGeneratorImplEEEvRNS_18TensorIteratorBaseEmlT_ENKUlvE_clEvENKUlvE1_clEvEUlP24curandStatePhilox4_32_10E_ZNS1_27distribution_nullary_kernelIim10ulonglong2S7_SF_ZZZS5_IS7_EvS9_mlSA_ENKSB_clEvENKSC_clEvEUlmE_EEvS9_T2_RKT3_T4_EUlimE0_EEvlNS_15PhiloxCudaStateET1_SJ_ --------------------------
	.section	.text._ZN2at6native60_GLOBAL__N__fdc43544_27_DistributionRandomKernel_cu_f88cee4443distribution_elementwise_grid_stride_kernelImLi2EZZZNS0_9templates4cuda21random_from_to_kernelIPNS_17CUDAGeneratorImplEEEvRNS_18TensorIteratorBaseEmlT_ENKUlvE_clEvENKUlvE1_clEvEUlP24curandStatePhilox4_32_10E_ZNS1_27distribution_nullary_kernelIim10ulonglong2S7_SF_ZZZS5_IS7_EvS9_mlSA_ENKSB_clEvENKSC_clEvEUlmE_EEvS9_T2_RKT3_T4_EUlimE0_EEvlNS_15PhiloxCudaStateET1_SJ_,"ax",@progbits
	.align	128
.text._ZN2at6native60_GLOBAL__N__fdc43544_27_DistributionRandomKernel_cu_f88cee4443distribution_elementwise_grid_stride_kernelImLi2EZZZNS0_9templates4cuda21random_from_to_kernelIPNS_17CUDAGeneratorImplEEEvRNS_18TensorIteratorBaseEmlT_ENKUlvE_clEvENKUlvE1_clEvEUlP24curandStatePhilox4_32_10E_ZNS1_27distribution_nullary_kernelIim10ulonglong2S7_SF_ZZZS5_IS7_EvS9_mlSA_ENKSB_clEvENKSC_clEvEUlmE_EEvS9_T2_RKT3_T4_EUlimE0_EEvlNS_15PhiloxCudaStateET1_SJ_:
        .type           _ZN2at6native60_GLOBAL__N__fdc43544_27_DistributionRandomKernel_cu_f88cee4443distribution_elementwise_grid_stride_kernelImLi2EZZZNS0_9templates4cuda21random_from_to_kernelIPNS_17CUDAGeneratorImplEEEvRNS_18TensorIteratorBaseEmlT_ENKUlvE_clEvENKUlvE1_clEvEUlP24curandStatePhilox4_32_10E_ZNS1_27distribution_nullary_kernelIim10ulonglong2S7_SF_ZZZS5_IS7_EvS9_mlSA_ENKSB_clEvENKSC_clEvEUlmE_EEvS9_T2_RKT3_T4_EUlimE0_EEvlNS_15PhiloxCudaStateET1_SJ_,@function
        .size           _ZN2at6native60_GLOBAL__N__fdc43544_27_DistributionRandomKernel_cu_f88cee4443distribution_elementwise_grid_stride_kernelImLi2EZZZNS0_9templates4cuda21random_from_to_kernelIPNS_17CUDAGeneratorImplEEEvRNS_18TensorIteratorBaseEmlT_ENKUlvE_clEvENKUlvE1_clEvEUlP24curandStatePhilox4_32_10E_ZNS1_27distribution_nullary_kernelIim10ulonglong2S7_SF_ZZZS5_IS7_EvS9_mlSA_ENKSB_clEvENKSC_clEvEUlmE_EEvS9_T2_RKT3_T4_EUlimE0_EEvlNS_15PhiloxCudaStateET1_SJ_,(.L_x_2397 - _ZN2at6native60_GLOBAL__N__fdc43544_27_DistributionRandomKernel_cu_f88cee4443distribution_elementwise_grid_stride_kernelImLi2EZZZNS0_9templates4cuda21random_from_to_kernelIPNS_17CUDAGeneratorImplEEEvRNS_18TensorIteratorBaseEmlT_ENKUlvE_clEvENKUlvE1_clEvEUlP24curandStatePhilox4_32_10E_ZNS1_27distribution_nullary_kernelIim10ulonglong2S7_SF_ZZZS5_IS7_EvS9_mlSA_ENKSB_clEvENKSC_clEvEUlmE_EEvS9_T2_RKT3_T4_EUlimE0_EEvlNS_15PhiloxCudaStateET1_SJ_)
        .other          _ZN2at6native60_GLOBAL__N__fdc43544_27_DistributionRandomKernel_cu_f88cee4443distribution_elementwise_grid_stride_kernelImLi2EZZZNS0_9templates4cuda21random_from_to_kernelIPNS_17CUDAGeneratorImplEEEvRNS_18TensorIteratorBaseEmlT_ENKUlvE_clEvENKUlvE1_clEvEUlP24curandStatePhilox4_32_10E_ZNS1_27distribution_nullary_kernelIim10ulonglong2S7_SF_ZZZS5_IS7_EvS9_mlSA_ENKSB_clEvENKSC_clEvEUlmE_EEvS9_T2_RKT3_T4_EUlimE0_EEvlNS_15PhiloxCudaStateET1_SJ_,@"STO_CUDA_ENTRY STV_DEFAULT"
_ZN2at6native60_GLOBAL__N__fdc43544_27_DistributionRandomKernel_cu_f88cee4443distribution_elementwise_grid_stride_kernelImLi2EZZZNS0_9templates4cuda21random_from_to_kernelIPNS_17CUDAGeneratorImplEEEvRNS_18TensorIteratorBaseEmlT_ENKUlvE_clEvENKUlvE1_clEvEUlP24curandStatePhilox4_32_10E_ZNS1_27distribution_nullary_kernelIim10ulonglong2S7_SF_ZZZS5_IS7_EvS9_mlSA_ENKSB_clEvENKSC_clEvEUlmE_EEvS9_T2_RKT3_T4_EUlimE0_EEvlNS_15PhiloxCudaStateET1_SJ_:
        /* <DEDUP_REMOVED lines=111> */
.L_x_1894:
[----:B------:R-:W-:-:S07]  /*06f0*/  MOV R30, 0x710 ;  /* 0x00000710001e7802 */ /* 0x000fce0000000f00 */
[----:B------:R-:W-:Y:S05]  /*0700*/  CALL.REL.NOINC `($__internal_140_$__cuda_sm20_div_s64) ;  /* 0x00000030008c7944 */ /* 0x000fea0003c00000 */
[----:B------:R-:W-:Y:S01]  /*0710*/  MOV R30, R28 ;  /* 0x0000001c001e7202 */ /* 0x000fe20000000f00 */
[----:B------:R-:W-:-:S07]  /*0720*/  IMAD.MOV.U32 R31, RZ, RZ, R29 ;  /* 0x000000ffff1f7224 */ /* 0x000fce00078e001d */
.L_x_1895:
        /* <DEDUP_REMOVED lines=79> */
.L_x_1920:
        /* <DEDUP_REMOVED lines=13> */
.L_x_1897:
[----:B0-----:R-:W-:Y:S05]  /*0cf0*/  BSYNC.RECONVERGENT B0 ;  /* 0x0000000000007941 */ /* 0x001fea0003800200 */
.L_x_1896:
        /* <DEDUP_REMOVED lines=55> */
.L_x_1898:
        /* <DEDUP_REMOVED lines=9> */
.L_x_1899:
        /* <DEDUP_REMOVED lines=31> */
.L_x_1904:
[----:B------:R-:W-:-:S07]  /*12f0*/  MOV R44, 0x1310 ;  /* 0x00001310002c7802 */ /* 0x000fce0000000f00 */
[----:B01----:R-:W-:Y:S05]  /*1300*/  CALL.REL.NOINC `($__internal_141_$__cuda_sm20_rem_u64) ;  /* 0x0000002800c07944 */ /* 0x003fea0003c00000 */
.L_x_1905:
[----:B------:R-:W-:Y:S05]  /*1310*/  BSYNC.RECONVERGENT B1 ;  /* 0x0000000000017941 */ /* 0x000fea0003800200 */
.L_x_1903:
[----:B------:R-:W2:Y:S01]  /*1320*/  LDC.64 R28, c[0x0][0x540] ;  /* 0x00015000ff1c7b82 */ /* 0x000ea20000000a00 */
[----:B------:R-:W-:-:S05]  /*1330*/  VIADD R31, R30, UR69 ;  /* 0x000000451e1f7c36 */ /* 0x000fca0008000000 */
[----:B--2---:R2:W-:Y:S02]  /*1340*/  STG.E desc[UR74][R28.64], R31 ;  /* 0x0000001f1c007986 */ /* 0x0045e4000c10194a */
.L_x_1902:
[----:B------:R-:W-:Y:S05]  /*1350*/  BSYNC.RECONVERGENT B0 ;  /* 0x0000000000007941 */ /* 0x000fea0003800200 */
.L_x_1901:
        /* <DEDUP_REMOVED lines=28> */
.L_x_1908:
[----:B------:R-:W-:Y:S01]  /*1520*/  MOV R47, R42 ;  /* 0x0000002a002f7202 */ /* 0x000fe20000000f00 */
[----:B------:R-:W-:Y:S01]  /*1530*/  IMAD.MOV.U32 R48, RZ, RZ, R41 ;  /* 0x000000ffff307224 */ /* 0x000fe200078e0029 */
[----:B------:R-:W-:-:S07]  /*1540*/  MOV R44, 0x1560 ;  /* 0x00001560002c7802 */ /* 0x000fce0000000f00 */
[----:B01----:R-:W-:Y:S05]  /*1550*/  CALL.REL.NOINC `($__internal_141_$__cuda_sm20_rem_u64) ;  /* 0x00000028002c7944 */ /* 0x003fea0003c00000 */
.L_x_1909:
[----:B------:R-:W-:Y:S05]  /*1560*/  BSYNC.RECONVERGENT B0 ;  /* 0x0000000000007941 */ /* 0x000fea0003800200 */
.L_x_1907:
[----:B------:R-:W2:Y:S01]  /*1570*/  LDC.64 R28, c[0x0][0x540] ;  /* 0x00015000ff1c7b82 */ /* 0x000ea20000000a00 */
[----:B------:R-:W-:-:S05]  /*1580*/  IADD3 R31, PT, PT, R30, UR69, RZ ;  /* 0x000000451e1f7c10 */ /* 0x000fca000fffe0ff */
[----:B--2---:R3:W-:Y:S01]  /*1590*/  STG.E desc[UR74][R28.64], R31 ;  /* 0x0000001f1c007986 */ /* 0x0047e2000c10194a */
[----:B------:R-:W-:Y:S05]  /*15a0*/  BRA `(.L_x_1906) ;  /* 0x0000002000c47947 */ /* 0x000fea0003800000 */
.L_x_1900:
        /* <DEDUP_REMOVED lines=247> */
.L_x_1912:
        /* <DEDUP_REMOVED lines=23> */
.L_x_1914:
[----:B------:R-:W-:-:S07]  /*2690*/  MOV R44, 0x26b0 ;  /* 0x000026b0002c7802 */ /* 0x000fce0000000f00 */
[----:B01----:R-:W-:Y:S05]  /*26a0*/  CALL.REL.NOINC `($__internal_141_$__cuda_sm20_rem_u64) ;  /* 0x0000001400d87944 */ /* 0x003fea0003c00000 */
[----:B------:R-:W-:-:S07]  /*26b0*/  IMAD.MOV.U32 R28, RZ, RZ, R30 ;  /* 0x000000ffff1c7224 */ /* 0x000fce00078e001e */
.L_x_1915:
[----:B------:R-:W-:Y:S05]  /*26c0*/  BSYNC.RECONVERGENT B1 ;  /* 0x0000000000017941 */ /* 0x000fea0003800200 */
.L_x_1913:
[----:B------:R-:W2:Y:S01]  /*26d0*/  LDCU.64 UR46, c[0x0][0x540] ;  /* 0x0000a800ff2e77ac */ /* 0x000ea20008000a00 */
[----:B------:R-:W-:Y:S02]  /*26e0*/  IADD3 R29, PT, PT, R28, UR69, RZ ;  /* 0x000000451c1d7c10 */ /* 0x000fe4000fffe0ff */
[----:B--2---:R-:W-:-:S04]  /*26f0*/  IADD3 R46, P0, PT, R46, UR46, RZ ;  /* 0x0000002e2e2e7c10 */ /* 0x004fc8000ff1e0ff */
[----:B------:R-:W-:-:S05]  /*2700*/  IADD3.X R47, PT, PT, RZ, UR47, RZ, P0, !PT ;  /* 0x0000002fff2f7c10 */ /* 0x000fca00087fe4ff */
[----:B------:R2:W-:Y:S04]  /*2710*/  STG.E desc[UR74][R46.64], R29 ;  /* 0x0000001d2e007986 */ /* 0x0005e8000c10194a */
.L_x_1911:
[----:B------:R-:W-:Y:S05]  /*2720*/  BSYNC.RECONVERGENT B0 ;  /* 0x0000000000007941 */ /* 0x000fea0003800200 */
.L_x_1910:
        /* <DEDUP_REMOVED lines=247> */
.L_x_1916:
        /* <DEDUP_REMOVED lines=23> */
.L_x_1918:
[----:B------:R-:W-:Y:S02]  /*3810*/  MOV R47, R42 ;  /* 0x0000002a002f7202 */ /* 0x000fe40000000f00 */
[----:B------:R-:W-:Y:S02]  /*3820*/  MOV R48, R41 ;  /* 0x0000002900307202 */ /* 0x000fe40000000f00 */
[----:B------:R-:W-:-:S07]  /*3830*/  MOV R44, 0x3850 ;  /* 0x00003850002c7802 */ /* 0x000fce0000000f00 */
[----:B01----:R-:W-:Y:S05]  /*3840*/  CALL.REL.NOINC `($__internal_141_$__cuda_sm20_rem_u64) ;  /* 0x0000000400707944 */ /* 0x003fea0003c00000 */
[----:B------:R-:W-:-:S07]  /*3850*/  IMAD.MOV.U32 R28, RZ, RZ, R30 ;  /* 0x000000ffff1c7224 */ /* 0x000fce00078e001e */
.L_x_1919:
[----:B------:R-:W-:Y:S05]  /*3860*/  BSYNC.RECONVERGENT B0 ;  /* 0x0000000000007941 */ /* 0x000fea0003800200 */
.L_x_1917:
[----:B------:R-:W2:Y:S01]  /*3870*/  LDCU.64 UR46, c[0x0][0x540] ;  /* 0x0000a800ff2e77ac */ /* 0x000ea20008000a00 */
[----:B------:R-:W-:Y:S02]  /*3880*/  IADD3 R29, PT, PT, R28, UR69, RZ ;  /* 0x000000451c1d7c10 */ /* 0x000fe4000fffe0ff */
[----:B--2---:R-:W-:-:S04]  /*3890*/  IADD3 R46, P0, PT, R46, UR46, RZ ;  /* 0x0000002e2e2e7c10 */ /* 0x004fc8000ff1e0ff */
[----:B------:R-:W-:-:S05]  /*38a0*/  IADD3.X R47, PT, PT, RZ, UR47, RZ, P0, !PT ;  /* 0x0000002fff2f7c10 */ /* 0x000fca00087fe4ff */
[----:B------:R2:W-:Y:S04]  /*38b0*/  STG.E desc[UR74][R46.64], R29 ;  /* 0x0000001d2e007986 */ /* 0x0005e8000c10194a */
.L_x_1906:
        /* <DEDUP_REMOVED lines=8> */
        .weak           $__internal_140_$__cuda_sm20_div_s64
        .type           $__internal_140_$__cuda_sm20_div_s64,@function
        .size           $__internal_140_$__cuda_sm20_div_s64,($__internal_141_$__cuda_sm20_rem_u64 - $__internal_140_$__cuda_sm20_div_s64)
$__internal_140_$__cuda_sm20_div_s64:
        /* <DEDUP_REMOVED lines=76> */
[----:B------:R-:W-:Y:S06]  /*3e00*/  RET.REL.NODEC R30 `(_ZN2at6native60_GLOBAL__N__fdc43544_27_DistributionRandomKernel_cu_f88cee4443distribution_elementwise_grid_stride_kernelImLi2EZZZNS0_9templates4cuda21random_from_to_kernelIPNS_17CUDAGeneratorImplEEEvRNS_18TensorIteratorBaseEmlT_ENKUlvE_clEvENKUlvE1_clEvEUlP24curandStatePhilox4_32_10E_ZNS1_27distribution_nullary_kernelIim10ulonglong2S7_SF_ZZZS5_IS7_EvS9_mlSA_ENKSB_clEvENKSC_clEvEUlmE_EEvS9_T2_RKT3_T4_EUlimE0_EEvlNS_15PhiloxCudaStateET1_SJ_) ;  /* 0xffffffc01e7c7950 */ /* 0x000fec0003c3ffff */
        .weak           $__internal_141_$__cuda_sm20_rem_u64
        .type           $__internal_141_$__cuda_sm20_rem_u64,@function
        .size           $__internal_141_$__cuda_sm20_rem_u64,(.L_x_2397 - $__internal_141_$__cuda_sm20_rem_u64)
$__internal_141_$__cuda_sm20_rem_u64:
        /* <DEDUP_REMOVED lines=65> */
[----:B------:R-:W-:Y:S05]  /*4220*/  RET.REL.NODEC R28 `(_ZN2at6native60_GLOBAL__N__fdc43544_27_DistributionRandomKernel_cu_f88cee4443distribution_elementwise_grid_stride_kernelImLi2EZZZNS0_9templates4cuda21random_from_to_kernelIPNS_17CUDAGeneratorImplEEEvRNS_18TensorIteratorBaseEmlT_ENKUlvE_clEvENKUlvE1_clEvEUlP24curandStatePhilox4_32_10E_ZNS1_27distribution_nullary_kernelIim10ulonglong2S7_SF_ZZZS5_IS7_EvS9_mlSA_ENKSB_clEvENKSC_clEvEUlmE_EEvS9_T2_RKT3_T4_EUlimE0_EEvlNS_15PhiloxCudaStateET1_SJ_) ;  /* 0xffffffbc1c747950 */ /* 0x000fea0003c3ffff */
.L_x_1921:
        /* <DEDUP_REMOVED lines=13> */
.L_x_2397:


//--------------------- .text._ZN2at6native60_GLOBAL__N__fdc43544_27_DistributionRandomKernel_cu_f88cee4443distribution_elementwise_grid_stride_kernelImLi2EZZZNS0_9templates4cuda21random_from_to_kernelIPNS_17CUDAGeneratorImplEEEvRNS_18TensorIteratorBaseEmlT_ENKUlvE_clEvENKUlvE1_clEvEUlP24curandStatePhilox4_32_10E_ZNS1_27distribution_nullary_kernelIim10ulonglong2S7_SF_ZZZS5_IS7_EvS9_mlSA_ENKSB_clEvENKSC_clEvEUlmE_EEvS9_T2_RKT3_T4_EUlimE_EEvlNS_15PhiloxCudaStateET1_SJ_ --------------------------
	.section	.text._ZN2at6native60_GLOBAL__N__fdc43544_27_DistributionRandomKernel_cu_f88cee4443distribution_elementwise_grid_stride_kernelImLi2EZZZNS0_9templates4cuda21random_from_to_kernelIPNS_17CUDAGeneratorImplEEEvRNS_18TensorIteratorBaseEmlT_ENKUlvE_clEvENKUlvE1_clEvEUlP24curandStatePhilox4_32_10E_ZNS1_27distribution_nullary_kernelIim10ulonglong2S7_SF_ZZZS5_IS7_EvS9_mlSA_ENKSB_clEvENKSC_clEvEUlmE_EEvS9_T2_RKT3_T4_EUlimE_EEvlNS_15PhiloxCudaStateET1_SJ_,"ax",@progbits
	.align	128
.text._ZN2at6native60_GLOBAL__N__fdc43544_27_DistributionRandomKernel_cu_f88cee4443distribution_elementwise_grid_stride_kernelImLi2EZZZNS0_9templates4cuda21random_from_to_kernelIPNS_17CUDAGeneratorImplEEEvRNS_18TensorIteratorBaseEmlT_ENKUlvE_clEvENKUlvE1_clEvEUlP24curandStatePhilox4_32_10E_ZNS1_27distribution_nullary_kernelIim10ulonglong2S7_SF_ZZZS5_IS7_EvS9_mlSA_ENKSB_clEvENKSC_clEvEUlmE_EEvS9_T2_RKT3_T4_EUlimE_EEvlNS_15PhiloxCudaStateET1_SJ_:
        .type           _ZN2at6native60_GLOBAL__N__fdc43544_27_DistributionRandomKernel_cu_f88cee4443distribution_elementwise_grid_stride_kernelImLi2EZZZNS0_9templates4cuda21random_from_to_kernelIPNS_17CUDAGeneratorImplEEEvRNS_18TensorIteratorBaseEmlT_ENKUlvE_clEvENKUlvE1_clEvEUlP24curandStatePhilox4_32_10E_ZNS1_27distribution_nullary_kernelIim10ulonglong2S7_SF_ZZZS5_IS7_EvS9_mlSA_ENKSB_clEvENKSC_clEvEUlmE_EEvS9_T2_RKT3_T4_EUlimE_EEvlNS_15PhiloxCudaStateET1_SJ_,@function
        .size           _ZN2at6native60_GLOBAL__N__fdc43544_27_DistributionRandomKernel_cu_f88cee4443distribution_elementwise_grid_stride_kernelImLi2EZZZNS0_9templates4cuda21random_from_to_kernelIPNS_17CUDAGeneratorImplEEEvRNS_18TensorIteratorBaseEmlT_ENKUlvE_clEvENKUlvE1_clEvEUlP24curandStatePhilox4_32_10E_ZNS1_27distribution_nullary_kernelIim10ulonglong2S7_SF_ZZZS5_IS7_EvS9_mlSA_ENKSB_clEvENKSC_clEvEUlmE_EEvS9_T2_RKT3_T4_EUlimE_EEvlNS_15PhiloxCudaStateET1_SJ_,(.L_x_2400 - _ZN2at6native60_GLOBAL__N__fdc43544_27_DistributionRandomKernel_cu_f88cee4443distribution_elementwise_grid_stride_kernelImLi2EZZZNS0_9templates4cuda21random_from_to_kernelIPNS_17CUDAGeneratorImplEEEvRNS_18TensorIteratorBaseEmlT_ENKUlvE_clEvENKUlvE1_clEvEUlP24curandStatePhilox4_32_10E_ZNS1_27distribution_nullary_kernelIim10ulonglong2S7_SF_ZZZS5_IS7_EvS9_mlSA_ENKSB_clEvENKSC_clEvEUlmE_EEvS9_T2_RKT3_T4_EUlimE_EEvlNS_15PhiloxCudaStateET1_SJ_)
        .other          _ZN2at6native60_GLOBAL__N__fdc43544_27_DistributionRandomKernel_cu_f88cee4443distribution_elementwise_grid_stride_kernelImLi2EZZZNS0_9templates4cuda21random_from_to_kernelIPNS_17CUDAGeneratorImplEEEvRNS_18TensorIteratorBaseEmlT_ENKUlvE_clEvENKUlvE1_clEvEUlP24curandStatePhilox4_32_10E_ZNS1_27distribution_nullary_kernelIim10ulonglong2S7_SF_ZZZS5_IS7_EvS9_mlSA_ENKSB_clEvENKSC_clEvEUlmE_EEvS9_T2_RKT3_T4_EUlimE_EEvlNS_15PhiloxCudaStateET1_SJ_,@"STO_CUDA_ENTRY STV_DEFAULT"
_ZN2at6native60_GLOBAL__N__fdc43544_27_DistributionRandomKernel_cu_f88cee4443distribution_elementwise_grid_stride_kernelImLi2EZZZNS0_9templates4cuda21random_from_to_kernelIPNS_17CUDAGeneratorImplEEEvRNS_18TensorIteratorBaseEmlT_ENKUlvE_clEvENKUlvE1_clEvEUlP24curandStatePhilox4_32_10E_ZNS1_27distribution_nullary_kernelIim10ulonglong2S7_SF_ZZZS5_IS7_EvS9_mlSA_ENKSB_clEvENKSC_clEvEUlmE_EEvS9_T2_RKT3_T4_EUlimE_EEvlNS_15PhiloxCudaStateET1_SJ_:
        /* <DEDUP_REMOVED lines=113> */
.L_x_1922:
[----:B------:R-:W-:-:S07]  /*0710*/  MOV R40, 0x730 ;  /* 0x0000073000287802 */ /* 0x000fce0000000f00 */
[----:B------:R-:W-:Y:S05]  /*0720*/  CALL.REL.NOINC `($__internal_142_$__cuda_sm20_div_s64) ;  /* 0x0000000800d47944 */ /* 0x000fea0003c00000 */
.L_x_1923:
        /* <DEDUP_REMOVED lines=19> */
.L_x_1937:
        /* <DEDUP_REMOVED lines=13> */
.L_x_1925:
[----:B01234-:R-:W-:Y:S05]  /*0930*/  BSYNC.RECONVERGENT B0 ;  /* 0x0000000000007941 */ /* 0x01ffea0003800200 */
.L_x_1924:
        /* <DEDUP_REMOVED lines=51> */
.L_x_1926:
        /* <DEDUP_REMOVED lines=9> */
.L_x_1927:
        /* <DEDUP_REMOVED lines=29> */
.L_x_1931:
[----:B------:R-:W-:-:S07]  /*0ed0*/  MOV R44, 0xef0 ;  /* 0x00000ef0002c7802 */ /* 0x000fce0000000f00 */
[----:B01----:R-:W-:Y:S05]  /*0ee0*/  CALL.REL.NOINC `($__internal_143_$__cuda_sm20_rem_u64) ;  /* 0x00000008001c7944 */ /* 0x003fea0003c00000 */
.L_x_1932:
[----:B------:R-:W-:Y:S05]  /*0ef0*/  BSYNC.RECONVERGENT B1 ;  /* 0x0000000000017941 */ /* 0x000fea0003800200 */
.L_x_1930:
[----:B------:R-:W-:Y:S02]  /*0f00*/  IMAD R29, R21, UR9, RZ ;  /* 0x00000009151d7c24 */ /* 0x000fe4000f8e02ff */
[----:B------:R-:W-:-:S03]  /*0f10*/  VIADD R31, R30, UR8 ;  /* 0x000000081e1f7c36 */ /* 0x000fc60008000000 */
[----:B------:R-:W-:-:S04]  /*0f20*/  IADD3 R28, P0, PT, R29, UR10, RZ ;  /* 0x0000000a1d1c7c10 */ /* 0x000fc8000ff1e0ff */
[----:B------:R-:W-:-:S05]  /*0f30*/  LEA.HI.X.SX32 R29, R29, UR11, 0x1, P0 ;  /* 0x0000000b1d1d7c11 */ /* 0x000fca00080f0eff */
[----:B------:R2:W-:Y:S04]  /*0f40*/  STG.E desc[UR6][R28.64], R31 ;  /* 0x0000001f1c007986 */ /* 0x0005e8000c101906 */
.L_x_1929:
[----:B------:R-:W-:Y:S05]  /*0f50*/  BSYNC.RECONVERGENT B0 ;  /* 0x0000000000007941 */ /* 0x000fea0003800200 */
.L_x_1928:
        /* <DEDUP_REMOVED lines=29> */
.L_x_1935:
[----:B------:R-:W-:Y:S01]  /*1130*/  MOV R49, R43 ;  /* 0x0000002b00317202 */ /* 0x000fe20000000f00 */
[----:B------:R-:W-:Y:S01]  /*1140*/  IMAD.MOV.U32 R50, RZ, RZ, R42 ;  /* 0x000000ffff327224 */ /* 0x000fe200078e002a */
[----:B------:R-:W-:-:S07]  /*1150*/  MOV R44, 0x1170 ;  /* 0x00001170002c7802 */ /* 0x000fce0000000f00 */
[----:B01----:R-:W-:Y:S05]  /*1160*/  CALL.REL.NOINC `($__internal_143_$__cuda_sm20_rem_u64) ;  /* 0x00000004007c7944 */ /* 0x003fea0003c00000 */
[----:B------:R-:W-:-:S07]  /*1170*/  IMAD.MOV.U32 R28, RZ, RZ, R30 ;  /* 0x000000ffff1c7224 */ /* 0x000fce00078e001e */
.L_x_1936:
[----:B------:R-:W-:Y:S05]  /*1180*/  BSYNC.RECONVERGENT B0 ;  /* 0x0000000000007941 */ /* 0x000fea0003800200 */
.L_x_1934:
[----:B------:R-:W-:Y:S02]  /*1190*/  IADD3 R46, P0, PT, R46, UR10, RZ ;  /* 0x0000000a2e2e7c10 */ /* 0x000fe4000ff1e0ff */
[----:B------:R-:W-:Y:S02]  /*11a0*/  IADD3 R29, PT, PT, R28, UR8, RZ ;  /* 0x000000081c1d7c10 */ /* 0x000fe4000fffe0ff */
[----:B-1----:R-:W-:-:S05]  /*11b0*/  IADD3.X R47, PT, PT, R48, UR11, RZ, P0, !PT ;  /* 0x0000000b302f7c10 */ /* 0x002fca00087fe4ff */
[----:B------:R2:W-:Y:S04]  /*11c0*/  STG.E desc[UR6][R46.64], R29 ;  /* 0x0000001d2e007986 */ /* 0x0005e8000c101906 */
.L_x_1933:
        /* <DEDUP_REMOVED lines=11> */
        .weak           $__internal_142_$__cuda_sm20_div_s64
        .type           $__internal_142_$__cuda_sm20_div_s64,@function
        .size           $__internal_142_$__cuda_sm20_div_s64,($__internal_143_$__cuda_sm20_rem_u64 - $__internal_142_$__cuda_sm20_div_s64)
$__internal_142_$__cuda_sm20_div_s64:
        /* <DEDUP_REMOVED lines=77> */
[----:B------:R-:W-:Y:S06]  /*1750*/  RET.REL.NODEC R40 `(_ZN2at6native60_GLOBAL__N__fdc43544_27_DistributionRandomKernel_cu_f88cee4443distribution_elementwise_grid_stride_kernelImLi2EZZZNS0_9templates4cuda21random_from_to_kernelIPNS_17CUDAGeneratorImplEEEvRNS_18TensorIteratorBaseEmlT_ENKUlvE_clEvENKUlvE1_clEvEUlP24curandStatePhilox4_32_10E_ZNS1_27distribution_nullary_kernelIim10ulonglong2S7_SF_ZZZS5_IS7_EvS9_mlSA_ENKSB_clEvENKSC_clEvEUlmE_EEvS9_T2_RKT3_T4_EUlimE_EEvlNS_15PhiloxCudaStateET1_SJ_) ;  /* 0xffffffe828287950 */ /* 0x000fec0003c3ffff */
        .weak           $__internal_143_$__cuda_sm20_rem_u64
        .type           $__internal_143_$__cuda_sm20_rem_u64,@function
        .size           $__internal_143_$__cuda_sm20_rem_u64,(.L_x_2400 - $__internal_143_$__cuda_sm20_rem_u64)
$__internal_143_$__cuda_sm20_rem_u64:
        /* <DEDUP_REMOVED lines=65> */
[----:B------:R-:W-:Y:S06]  /*1b70*/  RET.REL.NODEC R28 `(_ZN2at6native60_GLOBAL__N__fdc43544_27_DistributionRandomKernel_cu_f88cee4443distribution_elementwise_grid_stride_kernelImLi2EZZZNS0_9templates4cuda21random_from_to_kernelIPNS_17CUDAGeneratorImplEEEvRNS_18TensorIteratorBaseEmlT_ENKUlvE_clEvENKUlvE1_clEvEUlP24curandStatePhilox4_32_10E_ZNS1_27distribution_nullary_kernelIim10ulonglong2S7_SF_ZZZS5_IS7_EvS9_mlSA_ENKSB_clEvENKSC_clEvEUlmE_EEvS9_T2_RKT3_T4_EUlimE_EEvlNS_15PhiloxCudaStateET1_SJ_) ;  /* 0xffffffe41c207950 */ /* 0x000fec0003c3ffff */
.L_x_1938:
        /* <DEDUP_REMOVED lines=16> */
.L_x_2400:


//--------------------- .text._ZN2at6native60_GLOBAL__N__fdc43544_27_DistributionRandomKernel_cu_f88cee4443distribution_elementwise_grid_stride_kernelIjLi4EZZZNS0_9templates4cuda21random_from_to_kernelIPNS_17CUDAGeneratorImplEEEvRNS_18TensorIteratorBaseEmlT_ENKUlvE_clEvENKUlvE0_clEvEUlP24curandStatePhilox4_32_10E0_ZNS1_27distribution_nullary_kernelIaj5uint4S7_SF_ZZZS5_IS7_EvS9_mlSA_ENKSB_clEvENKSC_clEvEUljE_EEvS9_T2_RKT3_T4_EUlijE0_EEvlNS_15PhiloxCudaStateET1_SJ_ --------------------------
	.section	.text._ZN2at6native60_GLOBAL__N__fdc43544_27_DistributionRandomKernel_cu_f88cee4443distribution_elementwise_grid_stride_kernelIjLi4EZZZNS0_9templates4cuda21random_from_to_kernelIPNS_17CUDAGeneratorImplEEEvRNS_18TensorIteratorBaseEmlT_ENKUlvE_clEvENKUlvE0_clEvEUlP24curandStatePhilox4_32_10E0_ZNS1_27distribution_nullary_kernelIaj5uint4S7_SF_ZZZS5_IS7_EvS9_mlSA_ENKSB_clEvENKSC_clEvEUljE_EEvS9_T2_RKT3_T4_EUlijE0_EEvlNS_15PhiloxCudaStateET1_SJ_,"ax",@progbits
	.align	128
.text._ZN2at6native60_GLOBAL__N__fdc43544_27_DistributionRandomKernel_cu_f88cee4443distribution_elementwise_grid_stride_kernelIjLi4EZZZNS0_9templates4cuda21random_from_to_kernelIPNS_17CUDAGeneratorImplEEEvRNS_18TensorIteratorBaseEmlT_ENKUlvE_clEvENKUlvE0_clEvEUlP24curandStatePhilox4_32_10E0_ZNS1_27distribution_nullary_kernelIaj5uint4S7_SF_ZZZS5_IS7_EvS9_mlSA_ENKSB_clEvENKSC_clEvEUljE_EEvS9_T2_RKT3_T4_EUlijE0_EEvlNS_15PhiloxCudaStateET1_SJ_:
        .type           _ZN2at6native60_GLOBAL__N__fdc43544_27_DistributionRandomKernel_cu_f88cee4443distribution_elementwise_grid_stride_kernelIjLi4EZZZNS0_9templates4cuda21random_from_to_kernelIPNS_17CUDAGeneratorImplEEEvRNS_18TensorIteratorBaseEmlT_ENKUlvE_clEvENKUlvE0_clEvEUlP24curandStatePhilox4_32_10E0_ZNS1_27distribution_nullary_kernelIaj5uint4S7_SF_ZZZS5_IS7_EvS9_mlSA_ENKSB_clEvENKSC_clEvEUljE_EEvS9_T2_RKT3_T4_EUlijE0_EEvlNS_15PhiloxCudaStateET1_SJ_,@function
        .size           _ZN2at6native60_GLOBAL__N__fdc43544_27_DistributionRandomKernel_cu_f88cee4443distribution_elementwise_grid_stride_kernelIjLi4EZZZNS0_9templates4cuda21random_from_to_kernelIPNS_17CUDAGeneratorImplEEEvRNS_18TensorIteratorBaseEmlT_ENKUlvE_clEvENKUlvE0_clEvEUlP24curandStatePhilox4_32_10E0_ZNS1_27distribution_nullary_kernelIaj5uint4S7_SF_ZZZS5_IS7_EvS9_mlSA_ENKSB_clEvENKSC_clEvEUljE_EEvS9_T2_RKT3_T4_EUlijE0_EEvlNS_15PhiloxCudaStateET1_SJ_,(.L_x_2403 - _ZN2at6native60_GLOBAL__N__fdc43544_27_DistributionRandomKernel_cu_f88cee4443distribution_elementwise_grid_stride_kernelIjLi4EZZZNS0_9templates4cuda21random_from_to_kernelIPNS_17CUDAGeneratorImplEEEvRNS_18TensorIteratorBaseEmlT_ENKUlvE_clEvENKUlvE0_clEvEUlP24curandStatePhilox4_32_10E0_ZNS1_27distribution_nullary_kernelIaj5uint4S7_SF_ZZZS5_IS7_EvS9_mlSA_ENKSB_clEvENKSC_clEvEUljE_EEvS9_T2_RKT3_T4_EUlijE0_EEvlNS_15PhiloxCudaStateET1_SJ_)
        .other          _ZN2at6native60_GLOBAL__N__fdc43544_27_DistributionRandomKernel_cu_f88cee4443distribution_elementwise_grid_stride_kernelIjLi4EZZZNS0_9templates4cuda21random_from_to_kernelIPNS_17CUDAGeneratorImplEEEvRNS_18TensorIteratorBaseEmlT_ENKUlvE_clEvENKUlvE0_clEvEUlP24curandStatePhilox4_32_10E0_ZNS1_27distribution_nullary_kernelIaj5uint4S7_SF_ZZZS5_IS7_EvS9_mlSA_ENKSB_clEvENKSC_clEvEUljE_EEvS9_T2_RKT3_T4_EUlijE0_EEvlNS_15PhiloxCudaStateET1_SJ_,@"STO_CUDA_ENTRY STV_DEFAULT"
_ZN2at6native60_GLOBAL__N__fdc43544_27_DistributionRandomKernel_cu_f88cee4443distribution_elementwise_grid_stride_kernelIjLi4EZZZNS0_9templates4cuda21random_from_to_kernelIPNS_17CUDAGeneratorImplEEEvRNS_18TensorIteratorBaseEmlT_ENKUlvE_clEvENKUlvE0_clEvEUlP24curandStatePhilox4_32_10E0_ZNS1_27distribution_nullary_kernelIaj5uint4S7_SF_ZZZS5_IS7_EvS9_mlSA_ENKSB_clEvENKSC_clEvEUljE_EEvS9_T2_RKT3_T4_EUlijE0_EEvlNS_15PhiloxCudaStateET1_SJ_:
        /* <DEDUP_REMOVED lines=112> */
.L_x_1939:
[----:B------:R-:W-:-:S07]  /*0700*/  MOV R32, 0x720 ;  /* 0x0000072000207802 */ /* 0x000fce0000000f00 */
[----:B------:R-:W-:Y:S05]  /*0710*/  CALL.REL.NOINC `($__internal_144_$__cuda_sm20_div_s64) ;  /* 0x00000054006c7944 */ /* 0x000fea0003c00000 */
.L_x_1940:
        /* <DEDUP_REMOVED lines=81> */
.L_x_1979:
        /* <DEDUP_REMOVED lines=13> */
.L_x_1942:
[----:B0-----:R-:W-:Y:S05]  /*0d00*/  BSYNC.RECONVERGENT B0 ;  /* 0x0000000000007941 */ /* 0x001fea0003800200 */
.L_x_1941:
        /* <DEDUP_REMOVED lines=62> */
.L_x_1943:
        /* <DEDUP_REMOVED lines=9> */
.L_x_1944:
        /* <DEDUP_REMOVED lines=31> */
.L_x_1948:
[----:B------:R-:W-:Y:S02]  /*1370*/  MOV R40, R39 ;  /* 0x0000002700287202 */ /* 0x000fe40000000f00 */
[----:B------:R-:W-:-:S07]  /*1380*/  MOV R39, 0x13a0 ;  /* 0x000013a000277802 */ /* 0x000fce0000000f00 */
[----:B-12---:R-:W-:Y:S05]  /*1390*/  CALL.REL.NOINC `($__internal_145_$__cuda_sm20_rem_u64) ;  /* 0x0000004c00847944 */ /* 0x006fea0003c00000 */
.L_x_1949:
[----:B------:R-:W0:Y:S01]  /*13a0*/  LDC.64 R24, c[0x0][0x540] ;  /* 0x00015000ff187b82 */ /* 0x000e220000000a00 */
[----:B------:R-:W-:-:S05]  /*13b0*/  VIADD R39, R40, UR70 ;  /* 0x0000004628277c36 */ /* 0x000fca0008000000 */
[----:B0-----:R0:W-:Y:S02]  /*13c0*/  STG.E.U8 desc[UR76][R24.64], R39 ;  /* 0x0000002718007986 */ /* 0x0011e4000c10114c */
.L_x_1947:
[----:B------:R-:W-:Y:S05]  /*13d0*/  BSYNC.RECONVERGENT B0 ;  /* 0x0000000000007941 */ /* 0x000fea0003800200 */
.L_x_1946:
        /* <DEDUP_REMOVED lines=27> */
.L_x_1952:
[----:B------:R-:W-:Y:S01]  /*1590*/  IMAD.MOV.U32 R40, RZ, RZ, R33 ;  /* 0x000000ffff287224 */ /* 0x000fe200078e0021 */
[----:B------:R-:W-:-:S07]  /*15a0*/  MOV R39, 0x15c0 ;  /* 0x000015c000277802 */ /* 0x000fce0000000f00 */
[----:B-12---:R-:W-:Y:S05]  /*15b0*/  CALL.REL.NOINC `($__internal_145_$__cuda_sm20_rem_u64) ;  /* 0x0000004800fc7944 */ /* 0x006fea0003c00000 */
.L_x_1953:
[----:B------:R-:W0:Y:S01]  /*15c0*/  LDC.64 R24, c[0x0][0x540] ;  /* 0x00015000ff187b82 */ /* 0x000e220000000a00 */
[----:B------:R-:W-:-:S05]  /*15d0*/  IADD3 R33, PT, PT, R40, UR70, RZ ;  /* 0x0000004628217c10 */ /* 0x000fca000fffe0ff */
[----:B0-----:R0:W-:Y:S02]  /*15e0*/  STG.E.U8 desc[UR76][R24.64], R33 ;  /* 0x0000002118007986 */ /* 0x0011e4000c10114c */
.L_x_1951:
[----:B------:R-:W-:Y:S05]  /*15f0*/  BSYNC.RECONVERGENT B0 ;  /* 0x0000000000007941 */ /* 0x000fea0003800200 */
.L_x_1950:
        /* <DEDUP_REMOVED lines=27> */
.L_x_1956:
[----:B------:R-:W-:Y:S02]  /*17b0*/  MOV R40, R34 ;  /* 0x0000002200287202 */ /* 0x000fe40000000f00 */
[----:B------:R-:W-:-:S07]  /*17c0*/  MOV R39, 0x17e0 ;  /* 0x000017e000277802 */ /* 0x000fce0000000f00 */
[----:B-12---:R-:W-:Y:S05]  /*17d0*/  CALL.REL.NOINC `($__internal_145_$__cuda_sm20_rem_u64) ;  /* 0x0000004800747944 */ /* 0x006fea0003c00000 */
.L_x_1957:
[----:B------:R-:W0:Y:S01]  /*17e0*/  LDC.64 R24, c[0x0][0x540] ;  /* 0x00015000ff187b82 */ /* 0x000e220000000a00 */
[----:B------:R-:W-:-:S05]  /*17f0*/  IADD3 R33, PT, PT, R40, UR70, RZ ;  /* 0x0000004628217c10 */ /* 0x000fca000fffe0ff */
[----:B0-----:R0:W-:Y:S02]  /*1800*/  STG.E.U8 desc[UR76][R24.64], R33 ;  /* 0x0000002118007986 */ /* 0x0011e4000c10114c */
.L_x_1955:
[----:B------:R-:W-:Y:S05]  /*1810*/  BSYNC.RECONVERGENT B0 ;  /* 0x0000000000007941 */ /* 0x000fea0003800200 */
.L_x_1954:
        /* <DEDUP_REMOVED lines=26> */
.L_x_1959:
[----:B------:R-:W-:Y:S02]  /*19c0*/  MOV R40, R35 ;  /* 0x0000002300287202 */ /* 0x000fe40000000f00 */
[----:B------:R-:W-:-:S07]  /*19d0*/  MOV R39, 0x19f0 ;  /* 0x000019f000277802 */ /* 0x000fce0000000f00 */
[----:B-12---:R-:W-:Y:S05]  /*19e0*/  CALL.REL.NOINC `($__internal_145_$__cuda_sm20_rem_u64) ;  /* 0x0000004400f07944 */ /* 0x006fea0003c00000 */
.L_x_1960:
[----:B------:R-:W0:Y:S01]  /*19f0*/  LDC.64 R24, c[0x0][0x540] ;  /* 0x00015000ff187b82 */ /* 0x000e220000000a00 */
[----:B------:R-:W-:-:S05]  /*1a00*/  VIADD R33, R40, UR70 ;  /* 0x0000004628217c36 */ /* 0x000fca0008000000 */
[----:B0-----:R3:W-:Y:S01]  /*1a10*/  STG.E.U8 desc[UR76][R24.64], R33 ;  /* 0x0000002118007986 */ /* 0x0017e2000c10114c */
[----:B------:R-:W-:Y:S05]  /*1a20*/  BRA `(.L_x_1958) ;  /* 0x00000040007c7947 */ /* 0x000fea0003800000 */
.L_x_1945:
        /* <DEDUP_REMOVED lines=234> */
.L_x_1963:
        /* <DEDUP_REMOVED lines=20> */
.L_x_1964:
[----:B------:R-:W-:Y:S02]  /*2a10*/  MOV R40, R39 ;  /* 0x0000002700287202 */ /* 0x000fe40000000f00 */
[----:B------:R-:W-:-:S07]  /*2a20*/  MOV R39, 0x2a40 ;  /* 0x00002a4000277802 */ /* 0x000fce0000000f00 */
[----:B-12---:R-:W-:Y:S05]  /*2a30*/  CALL.REL.NOINC `($__internal_145_$__cuda_sm20_rem_u64) ;  /* 0x0000003400dc7944 */ /* 0x006fea0003c00000 */
.L_x_1965:
[----:B------:R-:W0:Y:S01]  /*2a40*/  LDCU.64 UR48, c[0x0][0x540] ;  /* 0x0000a800ff3077ac */ /* 0x000e220008000a00 */
[----:B------:R-:W-:Y:S01]  /*2a50*/  VIADD R39, R40, UR70 ;  /* 0x0000004628277c36 */ /* 0x000fe20008000000 */
[----:B0-----:R-:W-:-:S04]  /*2a60*/  IADD3 R24, P0, PT, R43, UR48, RZ ;  /* 0x000000302b187c10 */ /* 0x001fc8000ff1e0ff */
[----:B------:R-:W-:-:S05]  /*2a70*/  IADD3.X R25, PT, PT, RZ, UR49, RZ, P0, !PT ;  /* 0x00000031ff197c10 */ /* 0x000fca00087fe4ff */
[----:B------:R0:W-:Y:S04]  /*2a80*/  STG.E.U8 desc[UR76][R24.64], R39 ;  /* 0x0000002718007986 */ /* 0x0001e8000c10114c */
.L_x_1962:
[----:B------:R-:W-:Y:S05]  /*2a90*/  BSYNC.RECONVERGENT B0 ;  /* 0x0000000000007941 */ /* 0x000fea0003800200 */
.L_x_1961:
        /* <DEDUP_REMOVED lines=235> */
.L_x_1968:
        /* <DEDUP_REMOVED lines=20> */
.L_x_1969:
[----:B------:R-:W-:Y:S02]  /*3a90*/  MOV R40, R33 ;  /* 0x0000002100287202 */ /* 0x000fe40000000f00 */
[----:B------:R-:W-:-:S07]  /*3aa0*/  MOV R39, 0x3ac0 ;  /* 0x00003ac000277802 */ /* 0x000fce0000000f00 */
[----:B-12---:R-:W-:Y:S05]  /*3ab0*/  CALL.REL.NOINC `($__internal_145_$__cuda_sm20_rem_u64) ;  /* 0x0000002400bc7944 */ /* 0x006fea0003c00000 */
.L_x_1970:
[----:B------:R-:W0:Y:S01]  /*3ac0*/  LDCU.64 UR48, c[0x0][0x540] ;  /* 0x0000a800ff3077ac */ /* 0x000e220008000a00 */
[----:B------:R-:W-:Y:S01]  /*3ad0*/  VIADD R33, R40, UR70 ;  /* 0x0000004628217c36 */ /* 0x000fe20008000000 */
[----:B0-----:R-:W-:-:S04]  /*3ae0*/  IADD3 R24, P0, PT, R43, UR48, RZ ;  /* 0x000000302b187c10 */ /* 0x001fc8000ff1e0ff */
[----:B------:R-:W-:-:S05]  /*3af0*/  IADD3.X R25, PT, PT, RZ, UR49, RZ, P0, !PT ;  /* 0x00000031ff197c10 */ /* 0x000fca00087fe4ff */
[----:B------:R0:W-:Y:S04]  /*3b00*/  STG.E.U8 desc[UR76][R24.64], R33 ;  /* 0x0000002118007986 */ /* 0x0001e8000c10114c */
.L_x_1967:
[----:B------:R-:W-:Y:S05]  /*3b10*/  BSYNC.RECONVERGENT B0 ;  /* 0x0000000000007941 */ /* 0x000fea0003800200 */
.L_x_1966:
        /* <DEDUP_REMOVED lines=236> */
.L_x_1973:
        /* <DEDUP_REMOVED lines=20> */
.L_x_1974:
[----:B------:R-:W-:Y:S02]  /*4b20*/  MOV R40, R34 ;  /* 0x0000002200287202 */ /* 0x000fe40000000f00 */
[----:B------:R-:W-:-:S07]  /*4b30*/  MOV R39, 0x4b50 ;  /* 0x00004b5000277802 */ /* 0x000fce0000000f00 */
[----:B-12---:R-:W-:Y:S05]  /*4b40*/  CALL.REL.NOINC `($__internal_145_$__cuda_sm20_rem_u64) ;  /* 0x0000001400987944 */ /* 0x006fea0003c00000 */
.L_x_1975:
[----:B------:R-:W0:Y:S02]  /*4b50*/  LDCU.64 UR48, c[0x0][0x540] ;  /* 0x0000a800ff3077ac */ /* 0x000e240008000a00 */
[----:B0-----:R-:W-:Y:S02]  /*4b60*/  IADD3 R24, P0, PT, R33, UR48, RZ ;  /* 0x0000003021187c10 */ /* 0x001fe4000ff1e0ff */
[----:B------:R-:W-:-:S03]  /*4b70*/  IADD3 R33, PT, PT, R40, UR70, RZ ;  /* 0x0000004628217c10 */ /* 0x000fc6000fffe0ff */
[----:B------:R-:W-:-:S05]  /*4b80*/  IMAD.X R25, RZ, RZ, UR49, P0 ;  /* 0x00000031ff197e24 */ /* 0x000fca00080e06ff */
[----:B------:R0:W-:Y:S03]  /*4b90*/  STG.E.U8 desc[UR76][R24.64], R33 ;  /* 0x0000002118007986 */ /* 0x0001e6000c10114c */
.L_x_1972:
[----:B------:R-:W-:Y:S05]  /*4ba0*/  BSYNC.RECONVERGENT B0 ;  /* 0x0000000000007941 */ /* 0x000fea0003800200 */
.L_x_1971:
        /* <DEDUP_REMOVED lines=235> */
.L_x_1976:
        /* <DEDUP_REMOVED lines=20> */
.L_x_1977:
[----:B------:R-:W-:Y:S01]  /*5ba0*/  IMAD.MOV.U32 R40, RZ, RZ, R35 ;  /* 0x000000ffff287224 */ /* 0x000fe200078e0023 */
[----:B------:R-:W-:-:S07]  /*5bb0*/  MOV R39, 0x5bd0 ;  /* 0x00005bd000277802 */ /* 0x000fce0000000f00 */
[----:B-12---:R-:W-:Y:S05]  /*5bc0*/  CALL.REL.NOINC `($__internal_145_$__cuda_sm20_rem_u64) ;  /* 0x0000000400787944 */ /* 0x006fea0003c00000 */
.L_x_1978:
[----:B------:R-:W0:Y:S02]  /*5bd0*/  LDCU.64 UR48, c[0x0][0x540] ;  /* 0x0000a800ff3077ac */ /* 0x000e240008000a00 */
[----:B0-----:R-:W-:Y:S02]  /*5be0*/  IADD3 R24, P0, PT, R33, UR48, RZ ;  /* 0x0000003021187c10 */ /* 0x001fe4000ff1e0ff */
[----:B------:R-:W-:Y:S02]  /*5bf0*/  IADD3 R33, PT, PT, R40, UR70, RZ ;  /* 0x0000004628217c10 */ /* 0x000fe4000fffe0ff */
[----:B------:R-:W-:-:S05]  /*5c00*/  IADD3.X R25, PT, PT, RZ, UR49, RZ, P0, !PT ;  /* 0x00000031ff197c10 */ /* 0x000fca00087fe4ff */
[----:B------:R0:W-:Y:S04]  /*5c10*/  STG.E.U8 desc[UR76][R24.64], R33 ;  /* 0x0000002118007986 */ /* 0x0001e8000c10114c */
.L_x_1958:
        /* <DEDUP_REMOVED lines=11> */
        .weak           $__internal_144_$__cuda_sm20_div_s64
        .type           $__internal_144_$__cuda_sm20_div_s64,@function
        .size           $__internal_144_$__cuda_sm20_div_s64,($__internal_145_$__cuda_sm20_rem_u64 - $__internal_144_$__cuda_sm20_div_s64)
$__internal_144_$__cuda_sm20_div_s64:
        /* <DEDUP_REMOVED lines=77> */
[----:B------:R-:W-:Y:S06]  /*61a0*/  RET.REL.NODEC R32 `(_ZN2at6native60_GLOBAL__N__fdc43544_27_DistributionRandomKernel_cu_f88cee4443distribution_elementwise_grid_stride_kernelIjLi4EZZZNS0_9templates4cuda21random_from_to_kernelIPNS_17CUDAGeneratorImplEEEvRNS_18TensorIteratorBaseEmlT_ENKUlvE_clEvENKUlvE0_clEvEUlP24curandStatePhilox4_32_10E0_ZNS1_27distribution_nullary_kernelIaj5uint4S7_SF_ZZZS5_IS7_EvS9_mlSA_ENKSB_clEvENKSC_clEvEUljE_EEvS9_T2_RKT3_T4_EUlijE0_EEvlNS_15PhiloxCudaStateET1_SJ_) ;  /* 0xffffff9c20947950 */ /* 0x000fec0003c3ffff */
        .weak           $__internal_145_$__cuda_sm20_rem_u64
        .type           $__internal_145_$__cuda_sm20_rem_u64,@function
        .size           $__internal_145_$__cuda_sm20_rem_u64,(.L_x_2403 - $__internal_145_$__cuda_sm20_rem_u64)
$__internal_145_$__cuda_sm20_rem_u64:
        /* <DEDUP_REMOVED lines=65> */
[----:B------:R-:W-:Y:S06]  /*65c0*/  RET.REL.NODEC R24 `(_ZN2at6native60_GLOBAL__N__fdc43544_27_DistributionRandomKernel_cu_f88cee4443distribution_elementwise_grid_stride_kernelIjLi4EZZZNS0_9templates4cuda21random_from_to_kernelIPNS_17CUDAGeneratorImplEEEvRNS_18TensorIteratorBaseEmlT_ENKUlvE_clEvENKUlvE0_clEvEUlP24curandStatePhilox4_32_10E0_ZNS1_27distribution_nullary_kernelIaj5uint4S7_SF_ZZZS5_IS7_EvS9_mlSA_ENKSB_clEvENKSC_clEvEUljE_EEvS9_T2_RKT3_T4_EUlijE0_EEvlNS_15PhiloxCudaStateET1_SJ_) ;  /* 0xffffff98188c7950 */ /* 0x000fec0003c3ffff */
.L_x_1980:
        /* <DEDUP_REMOVED lines=11> */
.L_x_2403:


//--------------------- .text._ZN2at6native60_GLOBAL__N__fdc43544_27_DistributionRandomKernel_cu_f88cee4443distribution_elementwise_grid_stride_kernelIjLi4EZZZNS0_9templates4cuda21random_from_to_kernelIPNS_17CUDAGeneratorImplEEEvRNS_18TensorIteratorBaseEmlT_ENKUlvE_clEvENKUlvE0_clEvEUlP24curandStatePhilox4_32_10E0_ZNS1_27distribution_nullary_kernelIaj5uint4S7_SF_ZZZS5_IS7_EvS9_mlSA_ENKSB_clEvENKSC_clEvEUljE_EEvS9_T2_RKT3_T4_EUlijE_EEvlNS_15PhiloxCudaStateET1_SJ_ --------------------------
	.section	.text._ZN2at6native60_GLOBAL__N__fdc43544_27_DistributionRandomKernel_cu_f88cee4443distribution_elementwise_grid_stride_kernelIjLi4EZZZNS0_9templates4cuda21random_from_to_kernelIPNS_17CUDAGeneratorImplEEEvRNS_18TensorIteratorBaseEmlT_ENKUlvE_clEvENKUlvE0_clEvEUlP24curandStatePhilox4_32_10E0_ZNS1_27distribution_nullary_kernelIaj5uint4S7_SF_ZZZS5_IS7_EvS9_mlSA_ENKSB_clEvENKSC_clEvEUljE_EEvS9_T2_RKT3_T4_EUlijE_EEvlNS_15PhiloxCudaStateET1_SJ_,"ax",@progbits
	.align	128
.text._ZN2at6native60_GLOBAL__N__fdc43544_27_DistributionRandomKernel_cu_f88cee4443distribution_elementwise_grid_stride_kernelIjLi4EZZZNS0_9templates4cuda21random_from_to_kernelIPNS_17CUDAGeneratorImplEEEvRNS_18TensorIteratorBaseEmlT_ENKUlvE_clEvENKUlvE0_clEvEUlP24curandStatePhilox4_32_10E0_ZNS1_27distribution_nullary_kernelIaj5uint4S7_SF_ZZZS5_IS7_EvS9_mlSA_ENKSB_clEvENKSC_clEvEUljE_EEvS9_T2_RKT3_T4_EUlijE_EEvlNS_15PhiloxCudaStateET1_SJ_:
        .type           _ZN2at6native60_GLOBAL__N__fdc43544_27_DistributionRandomKernel_cu_f88cee4443distribution_elementwise_grid_stride_kernelIjLi4EZZZNS0_9templates4cuda21random_from_to_kernelIPNS_17CUDAGeneratorImplEEEvRNS_18TensorIteratorBaseEmlT_ENKUlvE_clEvENKUlvE0_clEvEUlP24curandStatePhilox4_32_10E0_ZNS1_27distribution_nullary_kernelIaj5uint4S7_SF_ZZZS5_IS7_EvS9_mlSA_ENKSB_clEvENKSC_clEvEUljE_EEvS9_T2_RKT3_T4_EUlijE_EEvlNS_15PhiloxCudaStateET1_SJ_,@function
        .size           _ZN2at6native60_GLOBAL__N__fdc43544_27_DistributionRandomKernel_cu_f88cee4443distribution_elementwise_grid_stride_kernelIjLi4EZZZNS0_9templates4cuda21random_from_to_kernelIPNS_17CUDAGeneratorImplEEEvRNS_18TensorIteratorBaseEmlT_ENKUlvE_clEvENKUlvE0_clEvEUlP24curandStatePhilox4_32_10E0_ZNS1_27distribution_nullary_kernelIaj5uint4S7_SF_ZZZS5_IS7_EvS9_mlSA_ENKSB_clEvENKSC_clEvEUljE_EEvS9_T2_RKT3_T4_EUlijE_EEvlNS_15PhiloxCudaStateET1_SJ_,(.L_x_2406 - _ZN2at6native60_GLOBAL__N__fdc43544_27_DistributionRandomKernel_cu_f88cee4443distribution_elementwise_grid_stride_kernelIjLi4EZZZNS0_9templates4cuda21random_from_to_kernelIPNS_17CUDAGeneratorImplEEEvRNS_18TensorIteratorBaseEmlT_ENKUlvE_clEvENKUlvE0_clEvEUlP24curandStatePhilox4_32_10E0_ZNS1_27distribution_nullary_kernelIaj5uint4S7_SF_ZZZS5_IS7_EvS9_mlSA_ENKSB_clEvENKSC_clEvEUljE_EEvS9_T2_RKT3_T4_EUlijE_EEvlNS_15PhiloxCudaStateET1_SJ_)
        .other          _ZN2at6native60_GLOBAL__N__fdc43544_27_DistributionRandomKernel_cu_f88cee4443distribution_elementwise_grid_stride_kernelIjLi4EZZZNS0_9templates4cuda21random_from_to_kernelIPNS_17CUDAGeneratorImplEEEvRNS_18TensorIteratorBaseEmlT_ENKUlvE_clEvENKUlvE0_clEvEUlP24curandStatePhilox4_32_10E0_ZNS1_27distribution_nullary_kernelIaj5uint4S7_SF_ZZZS5_IS7_EvS9_mlSA_ENKSB_clEvENKSC_clEvEUljE_EEvS9_T2_RKT3_T4_EUlijE_EEvlNS_15PhiloxCudaStateET1_SJ_,@"STO_CUDA_ENTRY STV_DEFAULT"
_ZN2at6native60_GLOBAL__N__fdc43544_27_DistributionRandomKernel_cu_f88cee4443distribution_elementwise_grid_stride_kernelIjLi4EZZZNS0_9templates4cuda21random_from_to_kernelIPNS_17CUDAGeneratorImplEEEvRNS_18TensorIteratorBaseEmlT_ENKUlvE_clEvENKUlvE0_clEvEUlP24curandStatePhilox4_32_10E0_ZNS1_27distribution_nullary_kernelIaj5uint4S7_SF_ZZZS5_IS7_EvS9_mlSA_ENKSB_clEvENKSC_clEvEUljE_EEvS9_T2_RKT3_T4_EUlijE_EEvlNS_15PhiloxCudaStateET1_SJ_:
        /* <DEDUP_REMOVED lines=114> */
.L_x_1981:
[----:B------:R-:W-:-:S07]  /*0720*/  MOV R10, 0x740 ;  /* 0x00000740000a7802 */ /* 0x000fce0000000f00 */
[----:B------:R-:W-:Y:S05]  /*0730*/  CALL.REL.NOINC `($__internal_146_$__cuda_sm20_div_s64) ;  /* 0x0000000c00d87944 */ /* 0x000fea0003c00000 */
.L_x_1982:
        /* <DEDUP_REMOVED lines=19> */
.L_x_2002:
        /* <DEDUP_REMOVED lines=13> */
.L_x_1984:
[----:B01234-:R-:W-:Y:S05]  /*0940*/  BSYNC.RECONVERGENT B0 ;  /* 0x0000000000007941 */ /* 0x01ffea0003800200 */
.L_x_1983:
        /* <DEDUP_REMOVED lines=51> */
.L_x_1985:
        /* <DEDUP_REMOVED lines=9> */
.L_x_1986:
        /* <DEDUP_REMOVED lines=27> */
.L_x_1989:
[----:B------:R-:W-:-:S07]  /*0ec0*/  MOV R44, 0xee0 ;  /* 0x00000ee0002c7802 */ /* 0x000fce0000000f00 */
[----:B01----:R-:W-:Y:S05]  /*0ed0*/  CALL.REL.NOINC `($__internal_147_$__cuda_sm20_rem_u64) ;  /* 0x0000000c002c7944 */ /* 0x003fea0003c00000 */
.L_x_1990:
[----:B------:R-:W-:Y:S02]  /*0ee0*/  IMAD R45, R17, UR9, RZ ;  /* 0x00000009112d7c24 */ /* 0x000fe4000f8e02ff */
[----:B------:R-:W-:-:S03]  /*0ef0*/  VIADD R47, R0, UR8 ;  /* 0x00000008002f7c36 */ /* 0x000fc60008000000 */
[----:B------:R-:W-:-:S04]  /*0f00*/  IADD3 R44, P0, PT, R45, UR10, RZ ;  /* 0x0000000a2d2c7c10 */ /* 0x000fc8000ff1e0ff */
[----:B------:R-:W-:-:S05]  /*0f10*/  LEA.HI.X.SX32 R45, R45, UR11, 0x1, P0 ;  /* 0x0000000b2d2d7c11 */ /* 0x000fca00080f0eff */
[----:B------:R2:W-:Y:S04]  /*0f20*/  STG.E.U8 desc[UR6][R44.64], R47 ;  /* 0x0000002f2c007986 */ /* 0x0005e8000c101106 */
.L_x_1988:
[----:B------:R-:W-:Y:S05]  /*0f30*/  BSYNC.RECONVERGENT B0 ;  /* 0x0000000000007941 */ /* 0x000fea0003800200 */
.L_x_1987:
        /* <DEDUP_REMOVED lines=28> */
.L_x_1993:
[----:B------:R-:W-:Y:S01]  /*1100*/  IMAD.MOV.U32 R0, RZ, RZ, R49 ;  /* 0x000000ffff007224 */ /* 0x000fe200078e0031 */
[----:B--2---:R-:W-:-:S07]  /*1110*/  MOV R44, 0x1130 ;  /* 0x00001130002c7802 */ /* 0x004fce0000000f00 */
[----:B01----:R-:W-:Y:S05]  /*1120*/  CALL.REL.NOINC `($__internal_147_$__cuda_sm20_rem_u64) ;  /* 0x0000000800987944 */ /* 0x003fea0003c00000 */
.L_x_1994:
[----:B------:R-:W-:Y:S01]  /*1130*/  IADD3 R50, P0, PT, R50, UR10, RZ ;  /* 0x0000000a32327c10 */ /* 0x000fe2000ff1e0ff */
[----:B------:R-:W-:-:S03]  /*1140*/  VIADD R45, R0, UR8 ;  /* 0x00000008002d7c36 */ /* 0x000fc60008000000 */
[----:B------:R-:W-:-:S05]  /*1150*/  IADD3.X R51, PT, PT, R51, UR11, RZ, P0, !PT ;  /* 0x0000000b33337c10 */ /* 0x000fca00087fe4ff */
[----:B------:R3:W-:Y:S04]  /*1160*/  STG.E.U8 desc[UR6][R50.64], R45 ;  /* 0x0000002d32007986 */ /* 0x0007e8000c101106 */
.L_x_1992:
[----:B------:R-:W-:Y:S05]  /*1170*/  BSYNC.RECONVERGENT B0 ;  /* 0x0000000000007941 */ /* 0x000fea0003800200 */
.L_x_1991:
        /* <DEDUP_REMOVED lines=28> */
.L_x_1997:
[----:B------:R-:W-:Y:S01]  /*1340*/  IMAD.MOV.U32 R0, RZ, RZ, R6 ;  /* 0x000000ffff007224 */ /* 0x000fe200078e0006 */
[----:B--2---:R-:W-:-:S07]  /*1350*/  MOV R44, 0x1370 ;  /* 0x00001370002c7802 */ /* 0x004fce0000000f00 */
[----:B01----:R-:W-:Y:S05]  /*1360*/  CALL.REL.NOINC `($__internal_147_$__cuda_sm20_rem_u64) ;  /* 0x0000000800087944 */ /* 0x003fea0003c00000 */
.L_x_1998:
[----:B------:R-:W-:Y:S01]  /*1370*/  IADD3 R44, P0, PT, R49, UR10, RZ ;  /* 0x0000000a312c7c10 */ /* 0x000fe2000ff1e0ff */
[----:B------:R-:W-:-:S03]  /*1380*/  VIADD R47, R0, UR8 ;  /* 0x00000008002f7c36 */ /* 0x000fc60008000000 */
[----:B------:R-:W-:-:S05]  /*1390*/  IADD3.X R45, PT, PT, R50, UR11, RZ, P0, !PT ;  /* 0x0000000b322d7c10 */ /* 0x000fca00087fe4ff */
[----:B------:R4:W-:Y:S04]  /*13a0*/  STG.E.U8 desc[UR6][R44.64], R47 ;  /* 0x0000002f2c007986 */ /* 0x0009e8000c101106 */
.L_x_1996:
[----:B------:R-:W-:Y:S05]  /*13b0*/  BSYNC.RECONVERGENT B0 ;  /* 0x0000000000007941 */ /* 0x000fea0003800200 */
.L_x_1995:
        /* <DEDUP_REMOVED lines=28> */
.L_x_2000:
[----:B------:R-:W-:Y:S01]  /*1580*/  IMAD.MOV.U32 R0, RZ, RZ, R5 ;  /* 0x000000ffff007224 */ /* 0x000fe200078e0005 */
[----:B--2-4-:R-:W-:-:S07]  /*1590*/  MOV R44, 0x15b0 ;  /* 0x000015b0002c7802 */ /* 0x014fce0000000f00 */
[----:B01-3--:R-:W-:Y:S05]  /*15a0*/  CALL.REL.NOINC `($__internal_147_$__cuda_sm20_rem_u64) ;  /* 0x0000000400787944 */ /* 0x00bfea0003c00000 */
.L_x_2001:
[----:B------:R-:W-:Y:S01]  /*15b0*/  IADD3 R2, P0, PT, R6, UR10, RZ ;  /* 0x0000000a06027c10 */ /* 0x000fe2000ff1e0ff */
[----:B------:R-:W-:-:S03]  /*15c0*/  VIADD R5, R0, UR8 ;  /* 0x0000000800057c36 */ /* 0x000fc60008000000 */
[----:B------:R-:W-:-:S05]  /*15d0*/  IADD3.X R3, PT, PT, R49, UR11, RZ, P0, !PT ;  /* 0x0000000b31037c10 */ /* 0x000fca00087fe4ff */
[----:B------:R0:W-:Y:S04]  /*15e0*/  STG.E.U8 desc[UR6][R2.64], R5 ;  /* 0x0000000502007986 */ /* 0x0001e8000c101106 */
.L_x_1999:
        /* <DEDUP_REMOVED lines=11> */
        .weak           $__internal_146_$__cuda_sm20_div_s64
        .type           $__internal_146_$__cuda_sm20_div_s64,@function
        .size           $__internal_146_$__cuda_sm20_div_s64,($__internal_147_$__cuda_sm20_rem_u64 - $__internal_146_$__cuda_sm20_div_s64)
$__internal_146_$__cuda_sm20_div_s64:
        /* <DEDUP_REMOVED lines=78> */
[----:B------:R-:W-:Y:S06]  /*1b80*/  RET.REL.NODEC R2 `(_ZN2at6native60_GLOBAL__N__fdc43544_27_DistributionRandomKernel_cu_f88cee4443distribution_elementwise_grid_stride_kernelIjLi4EZZZNS0_9templates4cuda21random_from_to_kernelIPNS_17CUDAGeneratorImplEEEvRNS_18TensorIteratorBaseEmlT_ENKUlvE_clEvENKUlvE0_clEvEUlP24curandStatePhilox4_32_10E0_ZNS1_27distribution_nullary_kernelIaj5uint4S7_SF_ZZZS5_IS7_EvS9_mlSA_ENKSB_clEvENKSC_clEvEUljE_EEvS9_T2_RKT3_T4_EUlijE_EEvlNS_15PhiloxCudaStateET1_SJ_) ;  /* 0xffffffe4021c7950 */ /* 0x000fec0003c3ffff */
        .weak           $__internal_147_$__cuda_sm20_rem_u64
        .type           $__internal_147_$__cuda_sm20_rem_u64,@function
        .size           $__internal_147_$__cuda_sm20_rem_u64,(.L_x_2406 - $__internal_147_$__cuda_sm20_rem_u64)
$__internal_147_$__cuda_sm20_rem_u64:
        /* <DEDUP_REMOVED lines=64> */
[----:B------:R-:W-:Y:S05]  /*1f90*/  RET.REL.NODEC R44 `(_ZN2at6native60_GLOBAL__N__fdc43544_27_DistributionRandomKernel_cu_f88cee4443distribution_elementwise_grid_stride_kernelIjLi4EZZZNS0_9templates4cuda21random_from_to_kernelIPNS_17CUDAGeneratorImplEEEvRNS_18TensorIteratorBaseEmlT_ENKUlvE_clEvENKUlvE0_clEvEUlP24curandStatePhilox4_32_10E0_ZNS1_27distribution_nullary_kernelIaj5uint4S7_SF_ZZZS5_IS7_EvS9_mlSA_ENKSB_clEvENKSC_clEvEUljE_EEvS9_T2_RKT3_T4_EUlijE_EEvlNS_15PhiloxCudaStateET1_SJ_) ;  /* 0xffffffe02c187950 */ /* 0x000fea0003c3ffff */
.L_x_2003:
        /* <DEDUP_REMOVED lines=14> */
.L_x_2406:


//--------------------- .text._ZN2at6native60_GLOBAL__N__fdc43544_27_DistributionRandomKernel_cu_f88cee4443distribution_elementwise_grid_stride_kernelImLi2EZZZNS0_9templates4cuda21random_from_to_kernelIPNS_17CUDAGeneratorImplEEEvRNS_18TensorIteratorBaseEmlT_ENKUlvE_clEvENKUlvE0_clEvEUlP24curandStatePhilox4_32_10E_ZNS1_27distribution_nullary_kernelIam10ulonglong2S7_SF_ZZZS5_IS7_EvS9_mlSA_ENKSB_clEvENKSC_clEvEUlmE_EEvS9_T2_RKT3_T4_EUlimE0_EEvlNS_15PhiloxCudaStateET1_SJ_ --------------------------
	.section	.text._ZN2at6native60_GLOBAL__N__fdc43544_27_DistributionRandomKernel_cu_f88cee4443distribution_elementwise_grid_stride_kernelImLi2EZZZNS0_9templates4cuda21random_from_to_kernelIPNS_17CUDAGeneratorImplEEEvRNS_18TensorIteratorBaseEmlT_ENKUlvE_clEvENKUlvE0_clEvEUlP24curandStatePhilox4_32_10E_ZNS1_27distribution_nullary_kernelIam10ulonglong2S7_SF_ZZZS5_IS7_EvS9_mlSA_ENKSB_clEvENKSC_clEvEUlmE_EEvS9_T2_RKT3_T4_EUlimE0_EEvlNS_15PhiloxCudaStateET1_SJ_,"ax",@progbits
	.align	128
.text._ZN2at6native60_GLOBAL__N__fdc43544_27_DistributionRandomKernel_cu_f88cee4443distribution_elementwise_grid_stride_kernelImLi2EZZZNS0_9templates4cuda21random_from_to_kernelIPNS_17CUDAGeneratorImplEEEvRNS_18TensorIteratorBaseEmlT_ENKUlvE_clEvENKUlvE0_clEvEUlP24curandStatePhilox4_32_10E_ZNS1_27distribution_nullary_kernelIam10ulonglong2S7_SF_ZZZS5_IS7_EvS9_mlSA_ENKSB_clEvENKSC_clEvEUlmE_EEvS9_T2_RKT3_T4_EUlimE0_EEvlNS_15PhiloxCudaStateET1_SJ_:
        .type           _ZN2at6native60_GLOBAL__N__fdc43544_27_DistributionRandomKernel_cu_f88cee4443distribution_elementwise_grid_stride_kernelImLi2EZZZNS0_9templates4cuda21random_from_to_kernelIPNS_17CUDAGeneratorImplEEEvRNS_18TensorIteratorBaseEmlT_ENKUlvE_clEvENKUlvE0_clEvEUlP24curandStatePhilox4_32_10E_ZNS1_27distribution_nullary_kernelIam10ulonglong2S7_SF_ZZZS5_IS7_EvS9_mlSA_ENKSB_clEvENKSC_clEvEUlmE_EEvS9_T2_RKT3_T4_EUlimE0_EEvlNS_15PhiloxCudaStateET1_SJ_,@function
        .size           _ZN2at6native60_GLOBAL__N__fdc43544_27_DistributionRandomKernel_cu_f88cee4443distribution_elementwise_grid_stride_kernelImLi2EZZZNS0_9templates4cuda21random_from_to_kernelIPNS_17CUDAGeneratorImplEEEvRNS_18TensorIteratorBaseEmlT_ENKUlvE_clEvENKUlvE0_clEvEUlP24curandStatePhilox4_32_10E_ZNS1_27distribution_nullary_kernelIam10ulonglong2S7_SF_ZZZS5_IS7_EvS9_mlSA_ENKSB_clEvENKSC_clEvEUlmE_EEvS9_T2_RKT3_T4_EUlimE0_EEvlNS_15PhiloxCudaStateET1_SJ_,(.L_x_2409 - _ZN2at6native60_GLOBAL__N__fdc43544_27_DistributionRandomKernel_cu_f88cee4443distribution_elementwise_grid_stride_kernelImLi2EZZZNS0_9templates4cuda21random_from_to_kernelIPNS_17CUDAGeneratorImplEEEvRNS_18TensorIteratorBaseEmlT_ENKUlvE_clEvENKUlvE0_clEvEUlP24curandStatePhilox4_32_10E_ZNS1_27distribution_nullary_kernelIam10ulonglong2S7_SF_ZZZS5_IS7_EvS9_mlSA_ENKSB_clEvENKSC_clEvEUlmE_EEvS9_T2_RKT3_T4_EUlimE0_EEvlNS_15PhiloxCudaStateET1_SJ_)
        .other          _ZN2at6native60_GLOBAL__N__fdc43544_27_DistributionRandomKernel_cu_f88cee4443distribution_elementwise_grid_stride_kernelImLi2EZZZNS0_9templates4cuda21random_from_to_kernelIPNS_17CUDAGeneratorImplEEEvRNS_18TensorIteratorBaseEmlT_ENKUlvE_clEvENKUlvE0_clEvEUlP24curandStatePhilox4_32_10E_ZNS1_27distribution_nullary_kernelIam10ulonglong2S7_SF_ZZZS5_IS7_EvS9_mlSA_ENKSB_clEvENKSC_clEvEUlmE_EEvS9_T2_RKT3_T4_EUlimE0_EEvlNS_15PhiloxCudaStateET1_SJ_,@"STO_CUDA_ENTRY STV_DEFAULT"
_ZN2at6native60_GLOBAL__N__fdc43544_27_DistributionRandomKernel_cu_f88cee4443distribution_elementwise_grid_stride_kernelImLi2EZZZNS0_9templates4cuda21random_from_to_kernelIPNS_17CUDAGeneratorImplEEEvRNS_18TensorIteratorBaseEmlT_ENKUlvE_clEvENKUlvE0_clEvEUlP24curandStatePhilox4_32_10E_ZNS1_27distribution_nullary_kernelIam10ulonglong2S7_SF_ZZZS5_IS7_EvS9_mlSA_ENKSB_clEvENKSC_clEvEUlmE_EEvS9_T2_RKT3_T4_EUlimE0_EEvlNS_15PhiloxCudaStateET1_SJ_:
        /* <DEDUP_REMOVED lines=111> */
.L_x_2004:
[----:B------:R-:W-:-:S07]  /*06f0*/  MOV R30, 0x710 ;  /* 0x00000710001e7802 */ /* 0x000fce0000000f00 */
[----:B------:R-:W-:Y:S05]  /*0700*/  CALL.REL.NOINC `($__internal_148_$__cuda_sm20_div_s64) ;  /* 0x00000030008c7944 */ /* 0x000fea0003c00000 */
[----:B------:R-:W-:Y:S01]  /*0710*/  MOV R30, R28 ;  /* 0x0000001c001e7202 */ /* 0x000fe20000000f00 */
[----:B------:R-:W-:-:S07]  /*0720*/  IMAD.MOV.U32 R31, RZ, RZ, R29 ;  /* 0x000000ffff1f7224 */ /* 0x000fce00078e001d */
.L_x_2005:
        /* <DEDUP_REMOVED lines=79> */
.L_x_2030:
        /* <DEDUP_REMOVED lines=13> */
.L_x_2007:
[----:B0-----:R-:W-:Y:S05]  /*0cf0*/  BSYNC.RECONVERGENT B0 ;  /* 0x0000000000007941 */ /* 0x001fea0003800200 */
.L_x_2006:
        /* <DEDUP_REMOVED lines=55> */
.L_x_2008:
        /* <DEDUP_REMOVED lines=9> */
.L_x_2009:
        /* <DEDUP_REMOVED lines=31> */
.L_x_2014:
[----:B------:R-:W-:-:S07]  /*12f0*/  MOV R44, 0x1310 ;  /* 0x00001310002c7802 */ /* 0x000fce0000000f00 */
[----:B01----:R-:W-:Y:S05]  /*1300*/  CALL.REL.NOINC `($__internal_149_$__cuda_sm20_rem_u64) ;  /* 0x0000002800c07944 */ /* 0x003fea0003c00000 */
.L_x_2015:
[----:B------:R-:W-:Y:S05]  /*1310*/  BSYNC.RECONVERGENT B1 ;  /* 0x0000000000017941 */ /* 0x000fea0003800200 */
.L_x_2013:
[----:B------:R-:W2:Y:S01]  /*1320*/  LDC.64 R28, c[0x0][0x540] ;  /* 0x00015000ff1c7b82 */ /* 0x000ea20000000a00 */
[----:B------:R-:W-:-:S05]  /*1330*/  VIADD R31, R30, UR69 ;  /* 0x000000451e1f7c36 */ /* 0x000fca0008000000 */
[----:B--2---:R2:W-:Y:S02]  /*1340*/  STG.E.U8 desc[UR74][R28.64], R31 ;  /* 0x0000001f1c007986 */ /* 0x0045e4000c10114a */
.L_x_2012:
[----:B------:R-:W-:Y:S05]  /*1350*/  BSYNC.RECONVERGENT B0 ;  /* 0x0000000000007941 */ /* 0x000fea0003800200 */
.L_x_2011:
        /* <DEDUP_REMOVED lines=28> */
.L_x_2018:
[----:B------:R-:W-:Y:S01]  /*1520*/  MOV R47, R42 ;  /* 0x0000002a002f7202 */ /* 0x000fe20000000f00 */
[----:B------:R-:W-:Y:S01]  /*1530*/  IMAD.MOV.U32 R48, RZ, RZ, R41 ;  /* 0x000000ffff307224 */ /* 0x000fe200078e0029 */
[----:B------:R-:W-:-:S07]  /*1540*/  MOV R44, 0x1560 ;  /* 0x00001560002c7802 */ /* 0x000fce0000000f00 */
[----:B01----:R-:W-:Y:S05]  /*1550*/  CALL.REL.NOINC `($__internal_149_$__cuda_sm20_rem_u64) ;  /* 0x00000028002c7944 */ /* 0x003fea0003c00000 */
.L_x_2019:
[----:B------:R-:W-:Y:S05]  /*1560*/  BSYNC.RECONVERGENT B0 ;  /* 0x0000000000007941 */ /* 0x000fea0003800200 */
.L_x_2017:
[----:B------:R-:W2:Y:S01]  /*1570*/  LDC.64 R28, c[0x0][0x540] ;  /* 0x00015000ff1c7b82 */ /* 0x000ea20000000a00 */
[----:B------:R-:W-:-:S05]  /*1580*/  IADD3 R31, PT, PT, R30, UR69, RZ ;  /* 0x000000451e1f7c10 */ /* 0x000fca000fffe0ff */
[----:B--2---:R3:W-:Y:S01]  /*1590*/  STG.E.U8 desc[UR74][R28.64], R31 ;  /* 0x0000001f1c007986 */ /* 0x0047e2000c10114a */
[----:B------:R-:W-:Y:S05]  /*15a0*/  BRA `(.L_x_2016) ;  /* 0x0000002000c47947 */ /* 0x000fea0003800000 */
.L_x_2010:
        /* <DEDUP_REMOVED lines=247> */
.L_x_2022:
        /* <DEDUP_REMOVED lines=23> */
.L_x_2024:
[----:B------:R-:W-:-:S07]  /*2690*/  MOV R44, 0x26b0 ;  /* 0x000026b0002c7802 */ /* 0x000fce0000000f00 */
[----:B01----:R-:W-:Y:S05]  /*26a0*/  CALL.REL.NOINC `($__internal_149_$__cuda_sm20_rem_u64) ;  /* 0x0000001400d87944 */ /* 0x003fea0003c00000 */
[----:B------:R-:W-:-:S07]  /*26b0*/  IMAD.MOV.U32 R28, RZ, RZ, R30 ;  /* 0x000000ffff1c7224 */ /* 0x000fce00078e001e */
.L_x_2025:
[----:B------:R-:W-:Y:S05]  /*26c0*/  BSYNC.RECONVERGENT B1 ;  /* 0x0000000000017941 */ /* 0x000fea0003800200 */
.L_x_2023:
[----:B------:R-:W2:Y:S01]  /*26d0*/  LDCU.64 UR46, c[0x0][0x540] ;  /* 0x0000a800ff2e77ac */ /* 0x000ea20008000a00 */
[----:B------:R-:W-:Y:S02]  /*26e0*/  IADD3 R29, PT, PT, R28, UR69, RZ ;  /* 0x000000451c1d7c10 */ /* 0x000fe4000fffe0ff */
[----:B--2---:R-:W-:-:S04]  /*26f0*/  IADD3 R46, P0, PT, R46, UR46, RZ ;  /* 0x0000002e2e2e7c10 */ /* 0x004fc8000ff1e0ff */
[----:B------:R-:W-:-:S05]  /*2700*/  IADD3.X R47, PT, PT, RZ, UR47, RZ, P0, !PT ;  /* 0x0000002fff2f7c10 */ /* 0x000fca00087fe4ff */
[----:B------:R2:W-:Y:S04]  /*2710*/  STG.E.U8 desc[UR74][R46.64], R29 ;  /* 0x0000001d2e007986 */ /* 0x0005e8000c10114a */
.L_x_2021:
[----:B------:R-:W-:Y:S05]  /*2720*/  BSYNC.RECONVERGENT B0 ;  /* 0x0000000000007941 */ /* 0x000fea0003800200 */
.L_x_2020:
        /* <DEDUP_REMOVED lines=247> */
.L_x_2026:
        /* <DEDUP_REMOVED lines=23> */
.L_x_2028:
[----:B------:R-:W-:Y:S02]  /*3810*/  MOV R47, R42 ;  /* 0x0000002a002f7202 */ /* 0x000fe40000000f00 */
[----:B------:R-:W-:Y:S02]  /*3820*/  MOV R48, R41 ;  /* 0x0000002900307202 */ /* 0x000fe40000000f00 */
[----:B------:R-:W-:-:S07]  /*3830*/  MOV R44, 0x3850 ;  /* 0x00003850002c7802 */ /* 0x000fce0000000f00 */
[----:B01----:R-:W-:Y:S05]  /*3840*/  CALL.REL.NOINC `($__internal_149_$__cuda_sm20_rem_u64) ;  /* 0x0000000400707944 */ /* 0x003fea0003c00000 */
[----:B------:R-:W-:-:S07]  /*3850*/  IMAD.MOV.U32 R28, RZ, RZ, R30 ;  /* 0x000000ffff1c7224 */ /* 0x000fce00078e001e */
.L_x_2029:
[----:B------:R-:W-:Y:S05]  /*3860*/  BSYNC.RECONVERGENT B0 ;  /* 0x0000000000007941 */ /* 0x000fea0003800200 */
.L_x_2027:
[----:B------:R-:W2:Y:S01]  /*3870*/  LDCU.64 UR46, c[0x0][0x540] ;  /* 0x0000a800ff2e77ac */ /* 0x000ea20008000a00 */
[----:B------:R-:W-:Y:S02]  /*3880*/  IADD3 R29, PT, PT, R28, UR69, RZ ;  /* 0x000000451c1d7c10 */ /* 0x000fe4000fffe0ff */
[----:B--2---:R-:W-:-:S04]  /*3890*/  IADD3 R46, P0, PT, R46, UR46, RZ ;  /* 0x0000002e2e2e7c10 */ /* 0x004fc8000ff1e0ff */
[----:B------:R-:W-:-:S05]  /*38a0*/  IADD3.X R47, PT, PT, RZ, UR47, RZ, P0, !PT ;  /* 0x0000002fff2f7c10 */ /* 0x000fca00087fe4ff */
[----:B------:R2:W-:Y:S04]  /*38b0*/  STG.E.U8 desc[UR74][R46.64], R29 ;  /* 0x0000001d2e007986 */ /* 0x0005e8000c10114a */
.L_x_2016:
        /* <DEDUP_REMOVED lines=8> */
        .weak           $__internal_148_$__cuda_sm20_div_s64
        .type           $__internal_148_$__cuda_sm20_div_s64,@function
        .size           $__internal_148_$__cuda_sm20_div_s64,($__internal_149_$__cuda_sm20_rem_u64 - $__internal_148_$__cuda_sm20_div_s64)
$__internal_148_$__cuda_sm20_div_s64:
        /* <DEDUP_REMOVED lines=76> */
[----:B------:R-:W-:Y:S06]  /*3e00*/  RET.REL.NODEC R30 `(_ZN2at6native60_GLOBAL__N__fdc43544_27_DistributionRandomKernel_cu_f88cee4443distribution_elementwise_grid_stride_kernelImLi2EZZZNS0_9templates4cuda21random_from_to_kernelIPNS_17CUDAGeneratorImplEEEvRNS_18TensorIteratorBaseEmlT_ENKUlvE_clEvENKUlvE0_clEvEUlP24curandStatePhilox4_32_10E_ZNS1_27distribution_nullary_kernelIam10ulonglong2S7_SF_ZZZS5_IS7_EvS9_mlSA_ENKSB_clEvENKSC_clEvEUlmE_EEvS9_T2_RKT3_T4_EUlimE0_EEvlNS_15PhiloxCudaStateET1_SJ_) ;  /* 0xffffffc01e7c7950 */ /* 0x000fec0003c3ffff */
        .weak           $__internal_149_$__cuda_sm20_rem_u64
        .type           $__internal_149_$__cuda_sm20_rem_u64,@function
        .size           $__internal_149_$__cuda_sm20_rem_u64,(.L_x_2409 - $__internal_149_$__cuda_sm20_rem_u64)
$__internal_149_$__cuda_sm20_rem_u64:
        /* <DEDUP_REMOVED lines=65> */
[----:B------:R-:W-:Y:S05]  /*4220*/  RET.REL.NODEC R28 `(_ZN2at6native60_GLOBAL__N__fdc43544_27_DistributionRandomKernel_cu_f88cee4443distribution_elementwise_grid_stride_kernelImLi2EZZZNS0_9templates4cuda21random_from_to_kernelIPNS_17CUDAGeneratorImplEEEvRNS_18TensorIteratorBaseEmlT_ENKUlvE_clEvENKUlvE0_clEvEUlP24curandStatePhilox4_32_10E_ZNS1_27distribution_nullary_kernelIam10ulonglong2S7_SF_ZZZS5_IS7_EvS9_mlSA_ENKSB_clEvENKSC_clEvEUlmE_EEvS9_T2_RKT3_T4_EUlimE0_EEvlNS_15PhiloxCudaStateET1_SJ_) ;  /* 0xffffffbc1c747950 */ /* 0x000fea0003c3ffff */
.L_x_2031:
        /* <DEDUP_REMOVED lines=13> */
.L_x_2409:


//--------------------- .text._ZN2at6native60_GLOBAL__N__fdc43544_27_DistributionRandomKernel_cu_f88cee4443distribution_elementwise_grid_stride_kernelImLi2EZZZNS0_9templates4cuda21random_from_to_kernelIPNS_17CUDAGeneratorImplEEEvRNS_18TensorIteratorBaseEmlT_ENKUlvE_clEvENKUlvE0_clEvEUlP24curandStatePhilox4_32_10E_ZNS1_27distribution_nullary_kernelIam10ulonglong2S7_SF_ZZZS5_IS7_EvS9_mlSA_ENKSB_clEvENKSC_clEvEUlmE_EEvS9_T2_RKT3_T4_EUlimE_EEvlNS_15PhiloxCudaStateET1_SJ_ --------------------------
	.section	.text._ZN2at6native60_GLOBAL__N__fdc43544_27_DistributionRandomKernel_cu_f88cee4443distribution_elementwise_grid_stride_kernelImLi2EZZZNS0_9templates4cuda21random_from_to_kernelIPNS_17CUDAGeneratorImplEEEvRNS_18TensorIteratorBaseEmlT_ENKUlvE_clEvENKUlvE0_clEvEUlP24curandStatePhilox4_32_10E_ZNS1_27distribution_nullary_kernelIam10ulonglong2S7_SF_ZZZS5_IS7_EvS9_mlSA_ENKSB_clEvENKSC_clEvEUlmE_EEvS9_T2_RKT3_T4_EUlimE_EEvlNS_15PhiloxCudaStateET1_SJ_,"ax",@progbits
	.align	128
.text._ZN2at6native60_GLOBAL__N__fdc43544_27_DistributionRandomKernel_cu_f88cee4443distribution_elementwise_grid_stride_kernelImLi2EZZZNS0_9templates4cuda21random_from_to_kernelIPNS_17CUDAGeneratorImplEEEvRNS_18TensorIteratorBaseEmlT_ENKUlvE_clEvENKUlvE0_clEvEUlP24curandStatePhilox4_32_10E_ZNS1_27distribution_nullary_kernelIam10ulonglong2S7_SF_ZZZS5_IS7_EvS9_mlSA_ENKSB_clEvENKSC_clEvEUlmE_EEvS9_T2_RKT3_T4_EUlimE_EEvlNS_15PhiloxCudaStateET1_SJ_:
        .type           _ZN2at6native60_GLOBAL__N__fdc43544_27_DistributionRandomKernel_cu_f88cee4443distribution_elementwise_grid_stride_kernelImLi2EZZZNS0_9templates4cuda21random_from_to_kernelIPNS_17CUDAGeneratorImplEEEvRNS_18TensorIteratorBaseEmlT_ENKUlvE_clEvENKUlvE0_clEvEUlP24curandStatePhilox4_32_10E_ZNS1_27distribution_nullary_kernelIam10ulonglong2S7_SF_ZZZS5_IS7_EvS9_mlSA_ENKSB_clEvENKSC_clEvEUlmE_EEvS9_T2_RKT3_T4_EUlimE_EEvlNS_15PhiloxCudaStateET1_SJ_,@function
        .size           _ZN2at6native60_GLOBAL__N__fdc43544_27_DistributionRandomKernel_cu_f88cee4443distribution_elementwise_grid_stride_kernelImLi2EZZZNS0_9templates4cuda21random_from_to_kernelIPNS_17CUDAGeneratorImplEEEvRNS_18TensorIteratorBaseEmlT_ENKUlvE_clEvENKUlvE0_clEvEUlP24curandStatePhilox4_32_10E_ZNS1_27distribution_nullary_kernelIam10ulonglong2S7_SF_ZZZS5_IS7_EvS9_mlSA_ENKSB_clEvENKSC_clEvEUlmE_EEvS9_T2_RKT3_T4_EUlimE_EEvlNS_15PhiloxCudaStateET1_SJ_,(.L_x_2412 - _ZN2at6native60_GLOBAL__N__fdc43544_27_DistributionRandomKernel_cu_f88cee4443distribution_elementwise_grid_stride_kernelImLi2EZZZNS0_9templates4cuda21random_from_to_kernelIPNS_17CUDAGeneratorImplEEEvRNS_18TensorIteratorBaseEmlT_ENKUlvE_clEvENKUlvE0_clEvEUlP24curandStatePhilox4_32_10E_ZNS1_27distribution_nullary_kernelIam10ulonglong2S7_SF_ZZZS5_IS7_EvS9_mlSA_ENKSB_clEvENKSC_clEvEUlmE_EEvS9_T2_RKT3_T4_EUlimE_EEvlNS_15PhiloxCudaStateET1_SJ_)
        .other          _ZN2at6native60_GLOBAL__N__fdc43544_27_DistributionRandomKernel_cu_f88cee4443distribution_elementwise_grid_stride_kernelImLi2EZZZNS0_9templates4cuda21random_from_to_kernelIPNS_17CUDAGeneratorImplEEEvRNS_18TensorIteratorBaseEmlT_ENKUlvE_clEvENKUlvE0_clEvEUlP24curandStatePhilox4_32_10E_ZNS1_27distribution_nullary_kernelIam10ulonglong2S7_SF_ZZZS5_IS7_EvS9_mlSA_ENKSB_clEvENKSC_clEvEUlmE_EEvS9_T2_RKT3_T4_EUlimE_EEvlNS_15PhiloxCudaStateET1_SJ_,@"STO_CUDA_ENTRY STV_DEFAULT"
_ZN2at6native60_GLOBAL__N__fdc43544_27_DistributionRandomKernel_cu_f88cee4443distribution_elementwise_grid_stride_kernelImLi2EZZZNS0_9templates4cuda21random_from_to_kernelIPNS_17CUDAGeneratorImplEEEvRNS_18TensorIteratorBaseEmlT_ENKUlvE_clEvENKUlvE0_clEvEUlP24curandStatePhilox4_32_10E_ZNS1_27distribution_nullary_kernelIam10ulonglong2S7_SF_ZZZS5_IS7_EvS9_mlSA_ENKSB_clEvENKSC_clEvEUlmE_EEvS9_T2_RKT3_T4_EUlimE_EEvlNS_15PhiloxCudaStateET1_SJ_:
        /* <DEDUP_REMOVED lines=113> */
.L_x_2032:
[----:B------:R-:W-:-:S07]  /*0710*/  MOV R40, 0x730 ;  /* 0x0000073000287802 */ /* 0x000fce0000000f00 */
[----:B------:R-:W-:Y:S05]  /*0720*/  CALL.REL.NOINC `($__internal_150_$__cuda_sm20_div_s64) ;  /* 0x0000000800d47944 */ /* 0x000fea0003c00000 */
.L_x_2033:
        /* <DEDUP_REMOVED lines=19> */
.L_x_2047:
        /* <DEDUP_REMOVED lines=13> */
.L_x_2035:
[----:B01234-:R-:W-:Y:S05]  /*0930*/  BSYNC.RECONVERGENT B0 ;  /* 0x0000000000007941 */ /* 0x01ffea0003800200 */
.L_x_2034:
        /* <DEDUP_REMOVED lines=51> */
.L_x_2036:
        /* <DEDUP_REMOVED lines=9> */
.L_x_2037:
        /* <DEDUP_REMOVED lines=29> */
.L_x_2041:
[----:B------:R-:W-:-:S07]  /*0ed0*/  MOV R44, 0xef0 ;  /* 0x00000ef0002c7802 */ /* 0x000fce0000000f00 */
[----:B01----:R-:W-:Y:S05]  /*0ee0*/  CALL.REL.NOINC `($__internal_151_$__cuda_sm20_rem_u64) ;  /* 0x00000008001c7944 */ /* 0x003fea0003c00000 */
.L_x_2042:
[----:B------:R-:W-:Y:S05]  /*0ef0*/  BSYNC.RECONVERGENT B1 ;  /* 0x0000000000017941 */ /* 0x000fea0003800200 */
.L_x_2040:
[----:B------:R-:W-:Y:S02]  /*0f00*/  IMAD R29, R21, UR9, RZ ;  /* 0x00000009151d7c24 */ /* 0x000fe4000f8e02ff */
[----:B------:R-:W-:-:S03]  /*0f10*/  VIADD R31, R30, UR8 ;  /* 0x000000081e1f7c36 */ /* 0x000fc60008000000 */
[----:B------:R-:W-:-:S04]  /*0f20*/  IADD3 R28, P0, PT, R29, UR10, RZ ;  /* 0x0000000a1d1c7c10 */ /* 0x000fc8000ff1e0ff */
[----:B------:R-:W-:-:S05]  /*0f30*/  LEA.HI.X.SX32 R29, R29, UR11, 0x1, P0 ;  /* 0x0000000b1d1d7c11 */ /* 0x000fca00080f0eff */
[----:B------:R2:W-:Y:S04]  /*0f40*/  STG.E.U8 desc[UR6][R28.64], R31 ;  /* 0x0000001f1c007986 */ /* 0x0005e8000c101106 */
.L_x_2039:
[----:B------:R-:W-:Y:S05]  /*0f50*/  BSYNC.RECONVERGENT B0 ;  /* 0x0000000000007941 */ /* 0x000fea0003800200 */
.L_x_2038:
        /* <DEDUP_REMOVED lines=29> */
.L_x_2045:
[----:B------:R-:W-:Y:S01]  /*1130*/  MOV R49, R43 ;  /* 0x0000002b00317202 */ /* 0x000fe20000000f00 */
[----:B------:R-:W-:Y:S01]  /*1140*/  IMAD.MOV.U32 R50, RZ, RZ, R42 ;  /* 0x000000ffff327224 */ /* 0x000fe200078e002a */
[----:B------:R-:W-:-:S07]  /*1150*/  MOV R44, 0x1170 ;  /* 0x00001170002c7802 */ /* 0x000fce0000000f00 */
[----:B01----:R-:W-:Y:S05]  /*1160*/  CALL.REL.NOINC `($__internal_151_$__cuda_sm20_rem_u64) ;  /* 0x00000004007c7944 */ /* 0x003fea0003c00000 */
[----:B------:R-:W-:-:S07]  /*1170*/  IMAD.MOV.U32 R28, RZ, RZ, R30 ;  /* 0x000000ffff1c7224 */ /* 0x000fce00078e001e */
.L_x_2046:
[----:B------:R-:W-:Y:S05]  /*1180*/  BSYNC.RECONVERGENT B0 ;  /* 0x0000000000007941 */ /* 0x000fea0003800200 */
.L_x_2044:
[----:B------:R-:W-:Y:S02]  /*1190*/  IADD3 R46, P0, PT, R46, UR10, RZ ;  /* 0x0000000a2e2e7c10 */ /* 0x000fe4000ff1e0ff */
[----:B------:R-:W-:Y:S02]  /*11a0*/  IADD3 R29, PT, PT, R28, UR8, RZ ;  /* 0x000000081c1d7c10 */ /* 0x000fe4000fffe0ff */
[----:B-1----:R-:W-:-:S05]  /*11b0*/  IADD3.X R47, PT, PT, R48, UR11, RZ, P0, !PT ;  /* 0x0000000b302f7c10 */ /* 0x002fca00087fe4ff */
[----:B------:R2:W-:Y:S04]  /*11c0*/  STG.E.U8 desc[UR6][R46.64], R29 ;  /* 0x0000001d2e007986 */ /* 0x0005e8000c101106 */
.L_x_2043:
        /* <DEDUP_REMOVED lines=11> */
        .weak           $__internal_150_$__cuda_sm20_div_s64
        .type           $__internal_150_$__cuda_sm20_div_s64,@function
        .size           $__internal_150_$__cuda_sm20_div_s64,($__internal_151_$__cuda_sm20_rem_u64 - $__internal_150_$__cuda_sm20_div_s64)
$__internal_150_$__cuda_sm20_div_s64:
        /* <DEDUP_REMOVED lines=77> */
[----:B------:R-:W-:Y:S06]  /*1750*/  RET.REL.NODEC R40 `(_ZN2at6native60_GLOBAL__N__fdc43544_27_DistributionRandomKernel_cu_f88cee4443distribution_elementwise_grid_stride_kernelImLi2EZZZNS0_9templates4cuda21random_from_to_kernelIPNS_17CUDAGeneratorImplEEEvRNS_18TensorIteratorBaseEmlT_ENKUlvE_clEvENKUlvE0_clEvEUlP24curandStatePhilox4_32_10E_ZNS1_27distribution_nullary_kernelIam10ulonglong2S7_SF_ZZZS5_IS7_EvS9_mlSA_ENKSB_clEvENKSC_clEvEUlmE_EEvS9_T2_RKT3_T4_EUlimE_EEvlNS_15PhiloxCudaStateET1_SJ_) ;  /* 0xffffffe828287950 */ /* 0x000fec0003c3ffff */
        .weak           $__internal_151_$__cuda_sm20_rem_u64
        .type           $__internal_151_$__cuda_sm20_rem_u64,@function
        .size           $__internal_151_$__cuda_sm20_rem_u64,(.L_x_2412 - $__internal_151_$__cuda_sm20_rem_u64)
$__internal_151_$__cuda_sm20_rem_u64:
        /* <DEDUP_REMOVED lines=65> */
[----:B------:R-:W-:Y:S06]  /*1b70*/  RET.REL.NODEC R28 `(_ZN2at6native60_GLOBAL__N__fdc43544_27_DistributionRandomKernel_cu_f88cee4443distribution_elementwise_grid_stride_kernelImLi2EZZZNS0_9templates4cuda21random_from_to_kernelIPNS_17CUDAGeneratorImplEEEvRNS_18TensorIteratorBaseEmlT_ENKUlvE_clEvENKUlvE0_clEvEUlP24curandStatePhilox4_32_10E_ZNS1_27distribution_nullary_kernelIam10ulonglong2S7_SF_ZZZS5_IS7_EvS9_mlSA_ENKSB_clEvENKSC_clEvEUlmE_EEvS9_T2_RKT3_T4_EUlimE_EEvlNS_15PhiloxCudaStateET1_SJ_) ;  /* 0xffffffe41c207950 */ /* 0x000fec0003c3ffff */
.L_x_2048:
        /* <DEDUP_REMOVED lines=16> */
.L_x_2412:


//--------------------- .text._ZN2at6native60_GLOBAL__N__fdc43544_27_DistributionRandomKernel_cu_f88cee4443distribution_elementwise_grid_stride_kernelIjLi4EZZZNS0_9templates4cuda21random_from_to_kernelIPNS_17CUDAGeneratorImplEEEvRNS_18TensorIteratorBaseEmlT_ENKUlvE_clEvENKUlvE_clEvEUlP24curandStatePhilox4_32_10E0_ZNS1_27distribution_nullary_kernelIhj5uint4S7_SF_ZZZS5_IS7_EvS9_mlSA_ENKSB_clEvENKSC_clEvEUljE_EEvS9_T2_RKT3_T4_EUlijE0_EEvlNS_15PhiloxCudaStateET1_SJ_ --------------------------
	.section	.text._ZN2at6native60_GLOBAL__N__fdc43544_27_DistributionRandomKernel_cu_f88cee4443distribution_elementwise_grid_stride_kernelIjLi4EZZZNS0_9templates4cuda21random_from_to_kernelIPNS_17CUDAGeneratorImplEEEvRNS_18TensorIteratorBaseEmlT_ENKUlvE_clEvENKUlvE_clEvEUlP24curandStatePhilox4_32_10E0_ZNS1_27distribution_nullary_kernelIhj5uint4S7_SF_ZZZS5_IS7_EvS9_mlSA_ENKSB_clEvENKSC_clEvEUljE_EEvS9_T2_RKT3_T4_EUlijE0_EEvlNS_15PhiloxCudaStateET1_SJ_,"ax",@progbits
	.align	128
.text._ZN2at6native60_GLOBAL__N__fdc43544_27_DistributionRandomKernel_cu_f88cee4443distribution_elementwise_grid_stride_kernelIjLi4EZZZNS0_9templates4cuda21random_from_to_kernelIPNS_17CUDAGeneratorImplEEEvRNS_18TensorIteratorBaseEmlT_ENKUlvE_clEvENKUlvE_clEvEUlP24curandStatePhilox4_32_10E0_ZNS1_27distribution_nullary_kernelIhj5uint4S7_SF_ZZZS5_IS7_EvS9_mlSA_ENKSB_clEvENKSC_clEvEUljE_EEvS9_T2_RKT3_T4_EUlijE0_EEvlNS_15PhiloxCudaStateET1_SJ_:
        .type           _ZN2at6native60_GLOBAL__N__fdc43544_27_DistributionRandomKernel_cu_f88cee4443distribution_elementwise_grid_stride_kernelIjLi4EZZZNS0_9templates4cuda21random_from_to_kernelIPNS_17CUDAGeneratorImplEEEvRNS_18TensorIteratorBaseEmlT_ENKUlvE_clEvENKUlvE_clEvEUlP24curandStatePhilox4_32_10E0_ZNS1_27distribution_nullary_kernelIhj5uint4S7_SF_ZZZS5_IS7_EvS9_mlSA_ENKSB_clEvENKSC_clEvEUljE_EEvS9_T2_RKT3_T4_EUlijE0_EEvlNS_15PhiloxCudaStateET1_SJ_,@function
        .size           _ZN2at6native60_GLOBAL__N__fdc43544_27_DistributionRandomKernel_cu_f88cee4443distribution_elementwise_grid_stride_kernelIjLi4EZZZNS0_9templates4cuda21random_from_to_kernelIPNS_17CUDAGeneratorImplEEEvRNS_18TensorIteratorBaseEmlT_ENKUlvE_clEvENKUlvE_clEvEUlP24curandStatePhilox4_32_10E0_ZNS1_27distribution_nullary_kernelIhj5uint4S7_SF_ZZZS5_IS7_EvS9_mlSA_ENKSB_clEvENKSC_clEvEUljE_EEvS9_T2_RKT3_T4_EUlijE0_EEvlNS_15PhiloxCudaStateET1_SJ_,(.L_x_2415 - _ZN2at6native60_GLOBAL__N__fdc43544_27_DistributionRandomKernel_cu_f88cee4443distribution_elementwise_grid_stride_kernelIjLi4EZZZNS0_9templates4cuda21random_from_to_kernelIPNS_17CUDAGeneratorImplEEEvRNS_18TensorIteratorBaseEmlT_ENKUlvE_clEvENKUlvE_clEvEUlP24curandStatePhilox4_32_10E0_ZNS1_27distribution_nullary_kernelIhj5uint4S7_SF_ZZZS5_IS7_EvS9_mlSA_ENKSB_clEvENKSC_clEvEUljE_EEvS9_T2_RKT3_T4_EUlijE0_EEvlNS_15PhiloxCudaStateET1_SJ_)
        .other          _ZN2at6native60_GLOBAL__N__fdc43544_27_DistributionRandomKernel_cu_f88cee4443distribution_elementwise_grid_stride_kernelIjLi4EZZZNS0_9templates4cuda21random_from_to_kernelIPNS_17CUDAGeneratorImplEEEvRNS_18TensorIteratorBaseEmlT_ENKUlvE_clEvENKUlvE_clEvEUlP24curandStatePhilox4_32_10E0_ZNS1_27distribution_nullary_kernelIhj5uint4S7_SF_ZZZS5_IS7_EvS9_mlSA_ENKSB_clEvENKSC_clEvEUljE_EEvS9_T2_RKT3_T4_EUlijE0_EEvlNS_15PhiloxCudaStateET1_SJ_,@"STO_CUDA_ENTRY STV_DEFAULT"
_ZN2at6native60_GLOBAL__N__fdc43544_27_DistributionRandomKernel_cu_f88cee4443distribution_elementwise_grid_stride_kernelIjLi4EZZZNS0_9templates4cuda21random_from_to_kernelIPNS_17CUDAGeneratorImplEEEvRNS_18TensorIteratorBaseEmlT_ENKUlvE_clEvENKUlvE_clEvEUlP24curandStatePhilox4_32_10E0_ZNS1_27distribution_nullary_kernelIhj5uint4S7_SF_ZZZS5_IS7_EvS9_mlSA_ENKSB_clEvENKSC_clEvEUljE_EEvS9_T2_RKT3_T4_EUlijE0_EEvlNS_15PhiloxCudaStateET1_SJ_:
        /* <DEDUP_REMOVED lines=112> */
.L_x_2049:
[----:B------:R-:W-:-:S07]  /*0700*/  MOV R32, 0x720 ;  /* 0x0000072000207802 */ /* 0x000fce0000000f00 */
[----:B------:R-:W-:Y:S05]  /*0710*/  CALL.REL.NOINC `($__internal_152_$__cuda_sm20_div_s64) ;  /* 0x00000054006c7944 */ /* 0x000fea0003c00000 */
.L_x_2050:
        /* <DEDUP_REMOVED lines=81> */
.L_x_2089:
        /* <DEDUP_REMOVED lines=13> */
.L_x_2052:
[----:B0-----:R-:W-:Y:S05]  /*0d00*/  BSYNC.RECONVERGENT B0 ;  /* 0x0000000000007941 */ /* 0x001fea0003800200 */
.L_x_2051:
        /* <DEDUP_REMOVED lines=62> */
.L_x_2053:
        /* <DEDUP_REMOVED lines=9> */
.L_x_2054:
        /* <DEDUP_REMOVED lines=31> */
.L_x_2058:
[----:B------:R-:W-:Y:S02]  /*1370*/  MOV R40, R39 ;  /* 0x0000002700287202 */ /* 0x000fe40000000f00 */
[----:B------:R-:W-:-:S07]  /*1380*/  MOV R39, 0x13a0 ;  /* 0x000013a000277802 */ /* 0x000fce0000000f00 */
[----:B-12---:R-:W-:Y:S05]  /*1390*/  CALL.REL.NOINC `($__internal_153_$__cuda_sm20_rem_u64) ;  /* 0x0000004c00847944 */ /* 0x006fea0003c00000 */
.L_x_2059:
[----:B------:R-:W0:Y:S01]  /*13a0*/  LDC.64 R24, c[0x0][0x540] ;  /* 0x00015000ff187b82 */ /* 0x000e220000000a00 */
[----:B------:R-:W-:-:S05]  /*13b0*/  VIADD R39, R40, UR70 ;  /* 0x0000004628277c36 */ /* 0x000fca0008000000 */
[----:B0-----:R0:W-:Y:S02]  /*13c0*/  STG.E.U8 desc[UR76][R24.64], R39 ;  /* 0x0000002718007986 */ /* 0x0011e4000c10114c */
.L_x_2057:
[----:B------:R-:W-:Y:S05]  /*13d0*/  BSYNC.RECONVERGENT B0 ;  /* 0x0000000000007941 */ /* 0x000fea0003800200 */
.L_x_2056:
        /* <DEDUP_REMOVED lines=27> */
.L_x_2062:
[----:B------:R-:W-:Y:S01]  /*1590*/  IMAD.MOV.U32 R40, RZ, RZ, R33 ;  /* 0x000000ffff287224 */ /* 0x000fe200078e0021 */
[----:B------:R-:W-:-:S07]  /*15a0*/  MOV R39, 0x15c0 ;  /* 0x000015c000277802 */ /* 0x000fce0000000f00 */
[----:B-12---:R-:W-:Y:S05]  /*15b0*/  CALL.REL.NOINC `($__internal_153_$__cuda_sm20_rem_u64) ;  /* 0x0000004800fc7944 */ /* 0x006fea0003c00000 */
.L_x_2063:
[----:B------:R-:W0:Y:S01]  /*15c0*/  LDC.64 R24, c[0x0][0x540] ;  /* 0x00015000ff187b82 */ /* 0x000e220000000a00 */
[----:B------:R-:W-:-:S05]  /*15d0*/  IADD3 R33, PT, PT, R40, UR70, RZ ;  /* 0x0000004628217c10 */ /* 0x000fca000fffe0ff */
[----:B0-----:R0:W-:Y:S02]  /*15e0*/  STG.E.U8 desc[UR76][R24.64], R33 ;  /* 0x0000002118007986 */ /* 0x0011e4000c10114c */
.L_x_2061:
[----:B------:R-:W-:Y:S05]  /*15f0*/  BSYNC.RECONVERGENT B0 ;  /* 0x0000000000007941 */ /* 0x000fea0003800200 */
.L_x_2060:
        /* <DEDUP_REMOVED lines=27> */
.L_x_2066:
[----:B------:R-:W-:Y:S02]  /*17b0*/  MOV R40, R34 ;  /* 0x0000002200287202 */ /* 0x000fe40000000f00 */
[----:B------:R-:W-:-:S07]  /*17c0*/  MOV R39, 0x17e0 ;  /* 0x000017e000277802 */ /* 0x000fce0000000f00 */
[----:B-12---:R-:W-:Y:S05]  /*17d0*/  CALL.REL.NOINC `($__internal_153_$__cuda_sm20_rem_u64) ;  /* 0x0000004800747944 */ /* 0x006fea0003c00000 */
.L_x_2067:
[----:B------:R-:W0:Y:S01]  /*17e0*/  LDC.64 R24, c[0x0][0x540] ;  /* 0x00015000ff187b82 */ /* 0x000e220000000a00 */
[----:B------:R-:W-:-:S05]  /*17f0*/  IADD3 R33, PT, PT, R40, UR70, RZ ;  /* 0x0000004628217c10 */ /* 0x000fca000fffe0ff */
[----:B0-----:R0:W-:Y:S02]  /*1800*/  STG.E.U8 desc[UR76][R24.64], R33 ;  /* 0x0000002118007986 */ /* 0x0011e4000c10114c */
.L_x_2065:
[----:B------:R-:W-:Y:S05]  /*1810*/  BSYNC.RECONVERGENT B0 ;  /* 0x0000000000007941 */ /* 0x000fea0003800200 */
.L_x_2064:
        /* <DEDUP_REMOVED lines=26> */
.L_x_2069:
[----:B------:R-:W-:Y:S02]  /*19c0*/  MOV R40, R35 ;  /* 0x0000002300287202 */ /* 0x000fe40000000f00 */
[----:B------:R-:W-:-:S07]  /*19d0*/  MOV R39, 0x19f0 ;  /* 0x000019f000277802 */ /* 0x000fce0000000f00 */
[----:B-12---:R-:W-:Y:S05]  /*19e0*/  CALL.REL.NOINC `($__internal_153_$__cuda_sm20_rem_u64) ;  /* 0x0000004400f07944 */ /* 0x006fea0003c00000 */
.L_x_2070:
[----:B------:R-:W0:Y:S01]  /*19f0*/  LDC.64 R24, c[0x0][0x540] ;  /* 0x00015000ff187b82 */ /* 0x000e220000000a00 */
[----:B------:R-:W-:-:S05]  /*1a00*/  VIADD R33, R40, UR70 ;  /* 0x0000004628217c36 */ /* 0x000fca0008000000 */
[----:B0-----:R3:W-:Y:S01]  /*1a10*/  STG.E.U8 desc[UR76][R24.64], R33 ;  /* 0x0000002118007986 */ /* 0x0017e2000c10114c */
[----:B------:R-:W-:Y:S05]  /*1a20*/  BRA `(.L_x_2068) ;  /* 0x00000040007c7947 */ /* 0x000fea0003800000 */
.L_x_2055:
        /* <DEDUP_REMOVED lines=234> */
.L_x_2073:
        /* <DEDUP_REMOVED lines=20> */
.L_x_2074:
[----:B------:R-:W-:Y:S02]  /*2a10*/  MOV R40, R39 ;  /* 0x0000002700287202 */ /* 0x000fe40000000f00 */
[----:B------:R-:W-:-:S07]  /*2a20*/  MOV R39, 0x2a40 ;  /* 0x00002a4000277802 */ /* 0x000fce0000000f00 */
[----:B-12---:R-:W-:Y:S05]  /*2a30*/  CALL.REL.NOINC `($__internal_153_$__cuda_sm20_rem_u64) ;  /* 0x0000003400dc7944 */ /* 0x006fea0003c00000 */
.L_x_2075:
[----:B------:R-:W0:Y:S01]  /*2a40*/  LDCU.64 UR48, c[0x0][0x540] ;  /* 0x0000a800ff3077ac */ /* 0x000e220008000a00 */
[----:B------:R-:W-:Y:S01]  /*2a50*/  VIADD R39, R40, UR70 ;  /* 0x0000004628277c36 */ /* 0x000fe20008000000 */
[----:B0-----:R-:W-:-:S04]  /*2a60*/  IADD3 R24, P0, PT, R43, UR48, RZ ;  /* 0x000000302b187c10 */ /* 0x001fc8000ff1e0ff */
[----:B------:R-:W-:-:S05]  /*2a70*/  IADD3.X R25, PT, PT, RZ, UR49, RZ, P0, !PT ;  /* 0x00000031ff197c10 */ /* 0x000fca00087fe4ff */
[----:B------:R0:W-:Y:S04]  /*2a80*/  STG.E.U8 desc[UR76][R24.64], R39 ;  /* 0x0000002718007986 */ /* 0x0001e8000c10114c */
.L_x_2072:
[----:B------:R-:W-:Y:S05]  /*2a90*/  BSYNC.RECONVERGENT B0 ;  /* 0x0000000000007941 */ /* 0x000fea0003800200 */
.L_x_2071:
        /* <DEDUP_REMOVED lines=235> */
.L_x_2078:
        /* <DEDUP_REMOVED lines=20> */
.L_x_2079:
[----:B------:R-:W-:Y:S02]  /*3a90*/  MOV R40, R33 ;  /* 0x0000002100287202 */ /* 0x000fe40000000f00 */
[----:B------:R-:W-:-:S07]  /*3aa0*/  MOV R39, 0x3ac0 ;  /* 0x00003ac000277802 */ /* 0x000fce0000000f00 */
[----:B-12---:R-:W-:Y:S05]  /*3ab0*/  CALL.REL.NOINC `($__internal_153_$__cuda_sm20_rem_u64) ;  /* 0x0000002400bc7944 */ /* 0x006fea0003c00000 */
.L_x_2080:
[----:B------:R-:W0:Y:S01]  /*3ac0*/  LDCU.64 UR48, c[0x0][0x540] ;  /* 0x0000a800ff3077ac */ /* 0x000e220008000a00 */
[----:B------:R-:W-:Y:S01]  /*3ad0*/  VIADD R33, R40, UR70 ;  /* 0x0000004628217c36 */ /* 0x000fe20008000000 */
[----:B0-----:R-:W-:-:S04]  /*3ae0*/  IADD3 R24, P0, PT, R43, UR48, RZ ;  /* 0x000000302b187c10 */ /* 0x001fc8000ff1e0ff */
[----:B------:R-:W-:-:S05]  /*3af0*/  IADD3.X R25, PT, PT, RZ, UR49, RZ, P0, !PT ;  /* 0x00000031ff197c10 */ /* 0x000fca00087fe4ff */
[----:B------:R0:W-:Y:S04]  /*3b00*/  STG.E.U8 desc[UR76][R24.64], R33 ;  /* 0x0000002118007986 */ /* 0x0001e8000c10114c */
.L_x_2077:
[----:B------:R-:W-:Y:S05]  /*3b10*/  BSYNC.RECONVERGENT B0 ;  /* 0x0000000000007941 */ /* 0x000fea0003800200 */
.L_x_2076:
        /* <DEDUP_REMOVED lines=236> */
.L_x_2083:
        /* <DEDUP_REMOVED lines=20> */
.L_x_2084:
[----:B------:R-:W-:Y:S02]  /*4b20*/  MOV R40, R34 ;  /* 0x0000002200287202 */ /* 0x000fe40000000f00 */
[----:B------:R-:W-:-:S07]  /*4b30*/  MOV R39, 0x4b50 ;  /* 0x00004b5000277802 */ /* 0x000fce0000000f00 */
[----:B-12---:R-:W-:Y:S05]  /*4b40*/  CALL.REL.NOINC `($__internal_153_$__cuda_sm20_rem_u64) ;  /* 0x0000001400987944 */ /* 0x006fea0003c00000 */
.L_x_2085:
[----:B------:R-:W0:Y:S02]  /*4b50*/  LDCU.64 UR48, c[0x0][0x540] ;  /* 0x0000a800ff3077ac */ /* 0x000e240008000a00 */
[----:B0-----:R-:W-:Y:S02]  /*4b60*/  IADD3 R24, P0, PT, R33, UR48, RZ ;  /* 0x0000003021187c10 */ /* 0x001fe4000ff1e0ff */
[----:B------:R-:W-:-:S03]  /*4b70*/  IADD3 R33, PT, PT, R40, UR70, RZ ;  /* 0x0000004628217c10 */ /* 0x000fc6000fffe0ff */
[----:B------:R-:W-:-:S05]  /*4b80*/  IMAD.X R25, RZ, RZ, UR49, P0 ;  /* 0x00000031ff197e24 */ /* 0x000fca00080e06ff */
[----:B------:R0:W-:Y:S03]  /*4b90*/  STG.E.U8 desc[UR76][R24.64], R33 ;  /* 0x0000002118007986 */ /* 0x0001e6000c10114c */
.L_x_2082:
[----:B------:R-:W-:Y:S05]  /*4ba0*/  BSYNC.RECONVERGENT B0 ;  /* 0x0000000000007941 */ /* 0x000fea0003800200 */
.L_x_2081:
        /* <DEDUP_REMOVED lines=235> */
.L_x_2086:
        /* <DEDUP_REMOVED lines=20> */
.L_x_2087:
[----:B------:R-:W-:Y:S01]  /*5ba0*/  IMAD.MOV.U32 R40, RZ, RZ, R35 ;  /* 0x000000ffff287224 */ /* 0x000fe200078e0023 */
[----:B------:R-:W-:-:S07]  /*5bb0*/  MOV R39, 0x5bd0 ;  /* 0x00005bd000277802 */ /* 0x000fce0000000f00 */
[----:B-12---:R-:W-:Y:S05]  /*5bc0*/  CALL.REL.NOINC `($__internal_153_$__cuda_sm20_rem_u64) ;  /* 0x0000000400787944 */ /* 0x006fea0003c00000 */
.L_x_2088:
[----:B------:R-:W0:Y:S02]  /*5bd0*/  LDCU.64 UR48, c[0x0][0x540] ;  /* 0x0000a800ff3077ac */ /* 0x000e240008000a00 */
[----:B0-----:R-:W-:Y:S02]  /*5be0*/  IADD3 R24, P0, PT, R33, UR48, RZ ;  /* 0x0000003021187c10 */ /* 0x001fe4000ff1e0ff */
[----:B------:R-:W-:Y:S02]  /*5bf0*/  IADD3 R33, PT, PT, R40, UR70, RZ ;  /* 0x0000004628217c10 */ /* 0x000fe4000fffe0ff */
[----:B------:R-:W-:-:S05]  /*5c00*/  IADD3.X R25, PT, PT, RZ, UR49, RZ, P0, !PT ;  /* 0x00000031ff197c10 */ /* 0x000fca00087fe4ff */
[----:B------:R0:W-:Y:S04]  /*5c10*/  STG.E.U8 desc[UR76][R24.64], R33 ;  /* 0x0000002118007986 */ /* 0x0001e8000c10114c */
.L_x_2068:
        /* <DEDUP_REMOVED lines=11> */
        .weak           $__internal_152_$__cuda_sm20_div_s64
        .type           $__internal_152_$__cuda_sm20_div_s64,@function
        .size           $__internal_152_$__cuda_sm20_div_s64,($__internal_153_$__cuda_sm20_rem_u64 - $__internal_152_$__cuda_sm20_div_s64)
$__internal_152_$__cuda_sm20_div_s64:
        /* <DEDUP_REMOVED lines=77> */
[----:B------:R-:W-:Y:S06]  /*61a0*/  RET.REL.NODEC R32 `(_ZN2at6native60_GLOBAL__N__fdc43544_27_DistributionRandomKernel_cu_f88cee4443distribution_elementwise_grid_stride_kernelIjLi4EZZZNS0_9templates4cuda21random_from_to_kernelIPNS_17CUDAGeneratorImplEEEvRNS_18TensorIteratorBaseEmlT_ENKUlvE_clEvENKUlvE_clEvEUlP24curandStatePhilox4_32_10E0_ZNS1_27distribution_nullary_kernelIhj5uint4S7_SF_ZZZS5_IS7_EvS9_mlSA_ENKSB_clEvENKSC_clEvEUljE_EEvS9_T2_RKT3_T4_EUlijE0_EEvlNS_15PhiloxCudaStateET1_SJ_) ;  /* 0xffffff9c20947950 */ /* 0x000fec0003c3ffff */
        .weak           $__internal_153_$__cuda_sm20_rem_u64
        .type           $__internal_153_$__cuda_sm20_rem_u64,@function
        .size           $__internal_153_$__cuda_sm20_rem_u64,(.L_x_2415 - $__internal_153_$__cuda_sm20_rem_u64)
$__internal_153_$__cuda_sm20_rem_u64:
        /* <DEDUP_REMOVED lines=65> */
[----:B------:R-:W-:Y:S06]  /*65c0*/  RET.REL.NODEC R24 `(_ZN2at6native60_GLOBAL__N__fdc43544_27_DistributionRandomKernel_cu_f88cee4443distribution_elementwise_grid_stride_kernelIjLi4EZZZNS0_9templates4cuda21random_from_to_kernelIPNS_17CUDAGeneratorImplEEEvRNS_18TensorIteratorBaseEmlT_ENKUlvE_clEvENKUlvE_clEvEUlP24curandStatePhilox4_32_10E0_ZNS1_27distribution_nullary_kernelIhj5uint4S7_SF_ZZZS5_IS7_EvS9_mlSA_ENKSB_clEvENKSC_clEvEUljE_EEvS9_T2_RKT3_T4_EUlijE0_EEvlNS_15PhiloxCudaStateET1_SJ_) ;  /* 0xffffff98188c7950 */ /* 0x000fec0003c3ffff */
.L_x_2090:
        /* <DEDUP_REMOVED lines=11> */
.L_x_2415:


//--------------------- .text._ZN2at6native60_GLOBAL__N__fdc43544_27_DistributionRandomKernel_cu_f88cee4443distribution_elementwise_grid_stride_kernelIjLi4EZZZNS0_9templates4cuda21random_from_to_kernelIPNS_17CUDAGeneratorImplEEEvRNS_18TensorIteratorBaseEmlT_ENKUlvE_clEvENKUlvE_clEvEUlP24curandStatePhilox4_32_10E0_ZNS1_27distribution_nullary_kernelIhj5uint4S7_SF_ZZZS5_IS7_EvS9_mlSA_ENKSB_clEvENKSC_clEvEUljE_EEvS9_T2_RKT3_T4_EUlijE_EEvlNS_15PhiloxCudaStateET1_SJ_ --------------------------
	.section	.text._ZN2at6native60_GLOBAL__N__fdc43544_27_DistributionRandomKernel_cu_f88cee4443distribution_elementwise_grid_stride_kernelIjLi4EZZZNS0_9templates4cuda21random_from_to_kernelIPNS_17CUDAGeneratorImplEEEvRNS_18TensorIteratorBaseEmlT_ENKUlvE_clEvENKUlvE_clEvEUlP24curandStatePhilox4_32_10E0_ZNS1_27distribution_nullary_kernelIhj5uint4S7_SF_ZZZS5_IS7_EvS9_mlSA_ENKSB_clEvENKSC_clEvEUljE_EEvS9_T2_RKT3_T4_EUlijE_EEvlNS_15PhiloxCudaStateET1_SJ_,"ax",@progbits
	.align	128
.text._ZN2at6native60_GLOBAL__N__fdc43544_27_DistributionRandomKernel_cu_f88cee4443distribution_elementwise_grid_stride_kernelIjLi4EZZZNS0_9templates4cuda21random_from_to_kernelIPNS_17CUDAGeneratorImplEEEvRNS_18TensorIteratorBaseEmlT_ENKUlvE_clEvENKUlvE_clEvEUlP24curandStatePhilox4_32_10E0_ZNS1_27distribution_nullary_kernelIhj5uint4S7_SF_ZZZS5_IS7_EvS9_mlSA_ENKSB_clEvENKSC_clEvEUljE_EEvS9_T2_RKT3_T4_EUlijE_EEvlNS_15PhiloxCudaStateET1_SJ_:
        .type           _ZN2at6native60_GLOBAL__N__fdc43544_27_DistributionRandomKernel_cu_f88cee4443distribution_elementwise_grid_stride_kernelIjLi4EZZZNS0_9templates4cuda21random_from_to_kernelIPNS_17CUDAGeneratorImplEEEvRNS_18TensorIteratorBaseEmlT_ENKUlvE_clEvENKUlvE_clEvEUlP24curandStatePhilox4_32_10E0_ZNS1_27distribution_nullary_kernelIhj5uint4S7_SF_ZZZS5_IS7_EvS9_mlSA_ENKSB_clEvENKSC_clEvEUljE_EEvS9_T2_RKT3_T4_EUlijE_EEvlNS_15PhiloxCudaStateET1_SJ_,@function
        .size           _ZN2at6native60_GLOBAL__N__fdc43544_27_DistributionRandomKernel_cu_f88cee4443distribution_elementwise_grid_stride_kernelIjLi4EZZZNS0_9templates4cuda21random_from_to_kernelIPNS_17CUDAGeneratorImplEEEvRNS_18TensorIteratorBaseEmlT_ENKUlvE_clEvENKUlvE_clEvEUlP24curandStatePhilox4_32_10E0_ZNS1_27distribution_nullary_kernelIhj5uint4S7_SF_ZZZS5_IS7_EvS9_mlSA_ENKSB_clEvENKSC_clEvEUljE_EEvS9_T2_RKT3_T4_EUlijE_EEvlNS_15PhiloxCudaStateET1_SJ_,(.L_x_2418 - _ZN2at6native60_GLOBAL__N__fdc43544_27_DistributionRandomKernel_cu_f88cee4443distribution_elementwise_grid_stride_kernelIjLi4EZZZNS0_9templates4cuda21random_from_to_kernelIPNS_17CUDAGeneratorImplEEEvRNS_18TensorIteratorBaseEmlT_ENKUlvE_clEvENKUlvE_clEvEUlP24curandStatePhilox4_32_10E0_ZNS1_27distribution_nullary_kernelIhj5uint4S7_SF_ZZZS5_IS7_EvS9_mlSA_ENKSB_clEvENKSC_clEvEUljE_EEvS9_T2_RKT3_T4_EUlijE_EEvlNS_15PhiloxCudaStateET1_SJ_)
        .other          _ZN2at6native60_GLOBAL__N__fdc43544_27_DistributionRandomKernel_cu_f88cee4443distribution_elementwise_grid_stride_kernelIjLi4EZZZNS0_9templates4cuda21random_from_to_kernelIPNS_17CUDAGeneratorImplEEEvRNS_18TensorIteratorBaseEmlT_ENKUlvE_clEvENKUlvE_clEvEUlP24curandStatePhilox4_32_10E0_ZNS1_27distribution_nullary_kernelIhj5uint4S7_SF_ZZZS5_IS7_EvS9_mlSA_ENKSB_clEvENKSC_clEvEUljE_EEvS9_T2_RKT3_T4_EUlijE_EEvlNS_15PhiloxCudaStateET1_SJ_,@"STO_CUDA_ENTRY STV_DEFAULT"
_ZN2at6native60_GLOBAL__N__fdc43544_27_DistributionRandomKernel_cu_f88cee4443distribution_elementwise_grid_stride_kernelIjLi4EZZZNS0_9templates4cuda21random_from_to_kernelIPNS_17CUDAGeneratorImplEEEvRNS_18TensorIteratorBaseEmlT_ENKUlvE_clEvENKUlvE_clEvEUlP24curandStatePhilox4_32_10E0_ZNS1_27distribution_nullary_kernelIhj5uint4S7_SF_ZZZS5_IS7_EvS9_mlSA_ENKSB_clEvENKSC_clEvEUljE_EEvS9_T2_RKT3_T4_EUlijE_EEvlNS_15PhiloxCudaStateET1_SJ_:
        /* <DEDUP_REMOVED lines=114> */
.L_x_2091:
[----:B------:R-:W-:-:S07]  /*0720*/  MOV R10, 0x740 ;  /* 0x00000740000a7802 */ /* 0x000fce0000000f00 */
[----:B------:R-:W-:Y:S05]  /*0730*/  CALL.REL.NOINC `($__internal_154_$__cuda_sm20_div_s64) ;  /* 0x0000000c00d87944 */ /* 0x000fea0003c00000 */
.L_x_2092:
        /* <DEDUP_REMOVED lines=19> */
.L_x_2112:
        /* <DEDUP_REMOVED lines=13> */
.L_x_2094:
[----:B01234-:R-:W-:Y:S05]  /*0940*/  BSYNC.RECONVERGENT B0 ;  /* 0x0000000000007941 */ /* 0x01ffea0003800200 */
.L_x_2093:
        /* <DEDUP_REMOVED lines=51> */
.L_x_2095:
        /* <DEDUP_REMOVED lines=9> */
.L_x_2096:
        /* <DEDUP_REMOVED lines=27> */
.L_x_2099:
[----:B------:R-:W-:-:S07]  /*0ec0*/  MOV R44, 0xee0 ;  /* 0x00000ee0002c7802 */ /* 0x000fce0000000f00 */
[----:B01----:R-:W-:Y:S05]  /*0ed0*/  CALL.REL.NOINC `($__internal_155_$__cuda_sm20_rem_u64) ;  /* 0x0000000c002c7944 */ /* 0x003fea0003c00000 */
.L_x_2100:
[----:B------:R-:W-:Y:S02]  /*0ee0*/  IMAD R45, R17, UR9, RZ ;  /* 0x00000009112d7c24 */ /* 0x000fe4000f8e02ff */
[----:B------:R-:W-:-:S03]  /*0ef0*/  VIADD R47, R0, UR8 ;  /* 0x00000008002f7c36 */ /* 0x000fc60008000000 */
[----:B------:R-:W-:-:S04]  /*0f00*/  IADD3 R44, P0, PT, R45, UR10, RZ ;  /* 0x0000000a2d2c7c10 */ /* 0x000fc8000ff1e0ff */
[----:B------:R-:W-:-:S05]  /*0f10*/  LEA.HI.X.SX32 R45, R45, UR11, 0x1, P0 ;  /* 0x0000000b2d2d7c11 */ /* 0x000fca00080f0eff */
[----:B------:R2:W-:Y:S04]  /*0f20*/  STG.E.U8 desc[UR6][R44.64], R47 ;  /* 0x0000002f2c007986 */ /* 0x0005e8000c101106 */
.L_x_2098:
[----:B------:R-:W-:Y:S05]  /*0f30*/  BSYNC.RECONVERGENT B0 ;  /* 0x0000000000007941 */ /* 0x000fea0003800200 */
.L_x_2097:
        /* <DEDUP_REMOVED lines=28> */
.L_x_2103:
[----:B------:R-:W-:Y:S01]  /*1100*/  IMAD.MOV.U32 R0, RZ, RZ, R49 ;  /* 0x000000ffff007224 */ /* 0x000fe200078e0031 */
[----:B--2---:R-:W-:-:S07]  /*1110*/  MOV R44, 0x1130 ;  /* 0x00001130002c7802 */ /* 0x004fce0000000f00 */
[----:B01----:R-:W-:Y:S05]  /*1120*/  CALL.REL.NOINC `($__internal_155_$__cuda_sm20_rem_u64) ;  /* 0x0000000800987944 */ /* 0x003fea0003c00000 */
.L_x_2104:
[----:B------:R-:W-:Y:S01]  /*1130*/  IADD3 R50, P0, PT, R50, UR10, RZ ;  /* 0x0000000a32327c10 */ /* 0x000fe2000ff1e0ff */
[----:B------:R-:W-:-:S03]  /*1140*/  VIADD R45, R0, UR8 ;  /* 0x00000008002d7c36 */ /* 0x000fc60008000000 */
[----:B------:R-:W-:-:S05]  /*1150*/  IADD3.X R51, PT, PT, R51, UR11, RZ, P0, !PT ;  /* 0x0000000b33337c10 */ /* 0x000fca00087fe4ff */
[----:B------:R3:W-:Y:S04]  /*1160*/  STG.E.U8 desc[UR6][R50.64], R45 ;  /* 0x0000002d32007986 */ /* 0x0007e8000c101106 */
.L_x_2102:
[----:B------:R-:W-:Y:S05]  /*1170*/  BSYNC.RECONVERGENT B0 ;  /* 0x0000000000007941 */ /* 0x000fea0003800200 */
.L_x_2101:
        /* <DEDUP_REMOVED lines=28> */
.L_x_2107:
[----:B------:R-:W-:Y:S01]  /*1340*/  IMAD.MOV.U32 R0, RZ, RZ, R6 ;  /* 0x000000ffff007224 */ /* 0x000fe200078e0006 */
[----:B--2---:R-:W-:-:S07]  /*1350*/  MOV R44, 0x1370 ;  /* 0x00001370002c7802 */ /* 0x004fce0000000f00 */
[----:B01----:R-:W-:Y:S05]  /*1360*/  CALL.REL.NOINC `($__internal_155_$__cuda_sm20_rem_u64) ;  /* 0x0000000800087944 */ /* 0x003fea0003c00000 */
.L_x_2108:
[----:B------:R-:W-:Y:S01]  /*1370*/  IADD3 R44, P0, PT, R49, UR10, RZ ;  /* 0x0000000a312c7c10 */ /* 0x000fe2000ff1e0ff */
[----:B------:R-:W-:-:S03]  /*1380*/  VIADD R47, R0, UR8 ;  /* 0x00000008002f7c36 */ /* 0x000fc60008000000 */
[----:B------:R-:W-:-:S05]  /*1390*/  IADD3.X R45, PT, PT, R50, UR11, RZ, P0, !PT ;  /* 0x0000000b322d7c10 */ /* 0x000fca00087fe4ff */
[----:B------:R4:W-:Y:S04]  /*13a0*/  STG.E.U8 desc[UR6][R44.64], R47 ;  /* 0x0000002f2c007986 */ /* 0x0009e8000c101106 */
.L_x_2106:
[----:B------:R-:W-:Y:S05]  /*13b0*/  BSYNC.RECONVERGENT B0 ;  /* 0x0000000000007941 */ /* 0x000fea0003800200 */
.L_x_2105:
        /* <DEDUP_REMOVED lines=28> */
.L_x_2110:
[----:B------:R-:W-:Y:S01]  /*1580*/  IMAD.MOV.U32 R0, RZ, RZ, R5 ;  /* 0x000000ffff007224 */ /* 0x000fe200078e0005 */
[----:B--2-4-:R-:W-:-:S07]  /*1590*/  MOV R44, 0x15b0 ;  /* 0x000015b0002c7802 */ /* 0x014fce0000000f00 */
[----:B01-3--:R-:W-:Y:S05]  /*15a0*/  CALL.REL.NOINC `($__internal_155_$__cuda_sm20_rem_u64) ;  /* 0x0000000400787944 */ /* 0x00bfea0003c00000 */
.L_x_2111:
[----:B------:R-:W-:Y:S01]  /*15b0*/  IADD3 R2, P0, PT, R6, UR10, RZ ;  /* 0x0000000a06027c10 */ /* 0x000fe2000ff1e0ff */
[----:B------:R-:W-:-:S03]  /*15c0*/  VIADD R5, R0, UR8 ;  /* 0x0000000800057c36 */ /* 0x000fc60008000000 */
[----:B------:R-:W-:-:S05]  /*15d0*/  IADD3.X R3, PT, PT, R49, UR11, RZ, P0, !PT ;  /* 0x0000000b31037c10 */ /* 0x000fca00087fe4ff */
[----:B------:R0:W-:Y:S04]  /*15e0*/  STG.E.U8 desc[UR6][R2.64], R5 ;  /* 0x0000000502007986 */ /* 0x0001e8000c101106 */
.L_x_2109:
        /* <DEDUP_REMOVED lines=11> */
        .weak           $__internal_154_$__cuda_sm20_div_s64
        .type           $__internal_154_$__cuda_sm20_div_s64,@function
        .size           $__internal_154_$__cuda_sm20_div_s64,($__internal_155_$__cuda_sm20_rem_u64 - $__internal_154_$__cuda_sm20_div_s64)
$__internal_154_$__cuda_sm20_div_s64:
        /* <DEDUP_REMOVED lines=78> */
[----:B------:R-:W-:Y:S06]  /*1b80*/  RET.REL.NODEC R2 `(_ZN2at6native60_GLOBAL__N__fdc43544_27_DistributionRandomKernel_cu_f88cee4443distribution_elementwise_grid_stride_kernelIjLi4EZZZNS0_9templates4cuda21random_from_to_kernelIPNS_17CUDAGeneratorImplEEEvRNS_18TensorIteratorBaseEmlT_ENKUlvE_clEvENKUlvE_clEvEUlP24curandStatePhilox4_32_10E0_ZNS1_27distribution_nullary_kernelIhj5uint4S7_SF_ZZZS5_IS7_EvS9_mlSA_ENKSB_clEvENKSC_clEvEUljE_EEvS9_T2_RKT3_T4_EUlijE_EEvlNS_15PhiloxCudaStateET1_SJ_) ;  /* 0xffffffe4021c7950 */ /* 0x000fec0003c3ffff */
        .weak           $__internal_155_$__cuda_sm20_rem_u64
        .type           $__internal_155_$__cuda_sm20_rem_u64,@function
        .size           $__internal_155_$__cuda_sm20_rem_u64,(.L_x_2418 - $__internal_155_$__cuda_sm20_rem_u64)
$__internal_155_$__cuda_sm20_rem_u64:
        /* <DEDUP_REMOVED lines=64> */
[----:B------:R-:W-:Y:S05]  /*1f90*/  RET.REL.NODEC R44 `(_ZN2at6native60_GLOBAL__N__fdc43544_27_DistributionRandomKernel_cu_f88cee4443distribution_elementwise_grid_stride_kernelIjLi4EZZZNS0_9templates4cuda21random_from_to_kernelIPNS_17CUDAGeneratorImplEEEvRNS_18TensorIteratorBaseEmlT_ENKUlvE_clEvENKUlvE_clEvEUlP24curandStatePhilox4_32_10E0_ZNS1_27distribution_nullary_kernelIhj5uint4S7_SF_ZZZS5_IS7_EvS9_mlSA_ENKSB_clEvENKSC_clEvEUljE_EEvS9_T2_RKT3_T4_EUlijE_EEvlNS_15PhiloxCudaStateET1_SJ_) ;  /* 0xffffffe02c187950 */ /* 0x000fea0003c3ffff */
.L_x_2113:
        /* <DEDUP_REMOVED lines=14> */
.L_x_2418:


//--------------------- .text._ZN2at6native60_GLOBAL__N__fdc43544_27_DistributionRandomKernel_cu_f88cee4443distribution_elementwise_grid_stride_kernelImLi2EZZZNS0_9templates4cuda21random_from_to_kernelIPNS_17CUDAGeneratorImplEEEvRNS_18TensorIteratorBaseEmlT_ENKUlvE_clEvENKUlvE_clEvEUlP24curandStatePhilox4_32_10E_ZNS1_27distribution_nullary_kernelIhm10ulonglong2S7_SF_ZZZS5_IS7_EvS9_mlSA_ENKSB_clEvENKSC_clEvEUlmE_EEvS9_T2_RKT3_T4_EUlimE0_EEvlNS_15PhiloxCudaStateET1_SJ_ --------------------------
	.section	.text._ZN2at6native60_GLOBAL__N__fdc43544_27_DistributionRandomKernel_cu_f88cee4443distribution_elementwise_grid_stride_kernelImLi2EZZZNS0_9templates4cuda21random_from_to_kernelIPNS_17CUDAGeneratorImplEEEvRNS_18TensorIteratorBaseEmlT_ENKUlvE_clEvENKUlvE_clEvEUlP24curandStatePhilox4_32_10E_ZNS1_27distribution_nullary_kernelIhm10ulonglong2S7_SF_ZZZS5_IS7_EvS9_mlSA_ENKSB_clEvENKSC_clEvEUlmE_EEvS9_T2_RKT3_T4_EUlimE0_EEvlNS_15PhiloxCudaStateET1_SJ_,"ax",@progbits
	.align	128
.text._ZN2at6native60_GLOBAL__N__fdc43544_27_DistributionRandomKernel_cu_f88cee4443distribution_elementwise_grid_stride_kernelImLi2EZZZNS0_9templates4cuda21random_from_to_kernelIPNS_17CUDAGeneratorImplEEEvRNS_18TensorIteratorBaseEmlT_ENKUlvE_clEvENKUlvE_clEvEUlP24curandStatePhilox4_32_10E_ZNS1_27distribution_nullary_kernelIhm10ulonglong2S7_SF_ZZZS5_IS7_EvS9_mlSA_ENKSB_clEvENKSC_clEvEUlmE_EEvS9_T2_RKT3_T4_EUlimE0_EEvlNS_15PhiloxCudaStateET1_SJ_:
        .type           _ZN2at6native60_GLOBAL__N__fdc43544_27_DistributionRandomKernel_cu_f88cee4443distribution_elementwise_grid_stride_kernelImLi2EZZZNS0_9templates4cuda21random_from_to_kernelIPNS_17CUDAGeneratorImplEEEvRNS_18TensorIteratorBaseEmlT_ENKUlvE_clEvENKUlvE_clEvEUlP24curandStatePhilox4_32_10E_ZNS1_27distribution_nullary_kernelIhm10ulonglong2S7_SF_ZZZS5_IS7_EvS9_mlSA_ENKSB_clEvENKSC_clEvEUlmE_EEvS9_T2_RKT3_T4_EUlimE0_EEvlNS_15PhiloxCudaStateET1_SJ_,@function
        .size           _ZN2at6native60_GLOBAL__N__fdc43544_27_DistributionRandomKernel_cu_f88cee4443distribution_elementwise_grid_stride_kernelImLi2EZZZNS0_9templates4cuda21random_from_to_kernelIPNS_17CUDAGeneratorImplEEEvRNS_18TensorIteratorBaseEmlT_ENKUlvE_clEvENKUlvE_clEvEUlP24curandStatePhilox4_32_10E_ZNS1_27distribution_nullary_kernelIhm10ulonglong2S7_SF_ZZZS5_IS7_EvS9_mlSA_ENKSB_clEvENKSC_clEvEUlmE_EEvS9_T2_RKT3_T4_EUlimE0_EEvlNS_15PhiloxCudaStateET1_SJ_,(.L_x_2421 - _ZN2at6native60_GLOBAL__N__fdc43544_27_DistributionRandomKernel_cu_f88cee4443distribution_elementwise_grid_stride_kernelImLi2EZZZNS0_9templates4cuda21random_from_to_kernelIPNS_17CUDAGeneratorImplEEEvRNS_18TensorIteratorBaseEmlT_ENKUlvE_clEvENKUlvE_clEvEUlP24curandStatePhilox4_32_10E_ZNS1_27distribution_nullary_kernelIhm10ulonglong2S7_SF_ZZZS5_IS7_EvS9_mlSA_ENKSB_clEvENKSC_clEvEUlmE_EEvS9_T2_RKT3_T4_EUlimE0_EEvlNS_15PhiloxCudaStateET1_SJ_)
        .other          _ZN2at6native60_GLOBAL__N__fdc43544_27_DistributionRandomKernel_cu_f88cee4443distribution_elementwise_grid_stride_kernelImLi2EZZZNS0_9templates4cuda21random_from_to_kernelIPNS_17CUDAGeneratorImplEEEvRNS_18TensorIteratorBaseEmlT_ENKUlvE_clEvENKUlvE_clEvEUlP24curandStatePhilox4_32_10E_ZNS1_27distribution_nullary_kernelIhm10ulonglong2S7_SF_ZZZS5_IS7_EvS9_mlSA_ENKSB_clEvENKSC_clEvEUlmE_EEvS9_T2_RKT3_T4_EUlimE0_EEvlNS_15PhiloxCudaStateET1_SJ_,@"STO_CUDA_ENTRY STV_DEFAULT"
_ZN2at6native60_GLOBAL__N__fdc43544_27_DistributionRandomKernel_cu_f88cee4443distribution_elementwise_grid_stride_kernelImLi2EZZZNS0_9templates4cuda21random_from_to_kernelIPNS_17CUDAGeneratorImplEEEvRNS_18TensorIteratorBaseEmlT_ENKUlvE_clEvENKUlvE_clEvEUlP24curandStatePhilox4_32_10E_ZNS1_27distribution_nullary_kernelIhm10ulonglong2S7_SF_ZZZS5_IS7_EvS9_mlSA_ENKSB_clEvENKSC_clEvEUlmE_EEvS9_T2_RKT3_T4_EUlimE0_EEvlNS_15PhiloxCudaStateET1_SJ_:
        /* <DEDUP_REMOVED lines=111> */
.L_x_2114:
[----:B------:R-:W-:-:S07]  /*06f0*/  MOV R30, 0x710 ;  /* 0x00000710001e7802 */ /* 0x000fce0000000f00 */
[----:B------:R-:W-:Y:S05]  /*0700*/  CALL.REL.NOINC `($__internal_156_$__cuda_sm20_div_s64) ;  /* 0x00000030008c7944 */ /* 0x000fea0003c00000 */
[----:B------:R-:W-:Y:S01]  /*0710*/  MOV R30, R28 ;  /* 0x0000001c001e7202 */ /* 0x000fe20000000f00 */
[----:B------:R-:W-:-:S07]  /*0720*/  IMAD.MOV.U32 R31, RZ, RZ, R29 ;  /* 0x000000ffff1f7224 */ /* 0x000fce00078e001d */
.L_x_2115:
        /* <DEDUP_REMOVED lines=79> */
.L_x_2140:
        /* <DEDUP_REMOVED lines=13> */
.L_x_2117:
[----:B0-----:R-:W-:Y:S05]  /*0cf0*/  BSYNC.RECONVERGENT B0 ;  /* 0x0000000000007941 */ /* 0x001fea0003800200 */
.L_x_2116:
        /* <DEDUP_REMOVED lines=55> */
.L_x_2118:
        /* <DEDUP_REMOVED lines=9> */
.L_x_2119:
        /* <DEDUP_REMOVED lines=31> */
.L_x_2124:
[----:B------:R-:W-:-:S07]  /*12f0*/  MOV R44, 0x1310 ;  /* 0x00001310002c7802 */ /* 0x000fce0000000f00 */
[----:B01----:R-:W-:Y:S05]  /*1300*/  CALL.REL.NOINC `($__internal_157_$__cuda_sm20_rem_u64) ;  /* 0x0000002800c07944 */ /* 0x003fea0003c00000 */
.L_x_2125:
[----:B------:R-:W-:Y:S05]  /*1310*/  BSYNC.RECONVERGENT B1 ;  /* 0x0000000000017941 */ /* 0x000fea0003800200 */
.L_x_2123:
[----:B------:R-:W2:Y:S01]  /*1320*/  LDC.64 R28, c[0x0][0x540] ;  /* 0x00015000ff1c7b82 */ /* 0x000ea20000000a00 */
[----:B------:R-:W-:-:S05]  /*1330*/  VIADD R31, R30, UR69 ;  /* 0x000000451e1f7c36 */ /* 0x000fca0008000000 */
[----:B--2---:R2:W-:Y:S02]  /*1340*/  STG.E.U8 desc[UR74][R28.64], R31 ;  /* 0x0000001f1c007986 */ /* 0x0045e4000c10114a */
.L_x_2122:
[----:B------:R-:W-:Y:S05]  /*1350*/  BSYNC.RECONVERGENT B0 ;  /* 0x0000000000007941 */ /* 0x000fea0003800200 */
.L_x_2121:
        /* <DEDUP_REMOVED lines=28> */
.L_x_2128:
[----:B------:R-:W-:Y:S01]  /*1520*/  MOV R47, R42 ;  /* 0x0000002a002f7202 */ /* 0x000fe20000000f00 */
[----:B------:R-:W-:Y:S01]  /*1530*/  IMAD.MOV.U32 R48, RZ, RZ, R41 ;  /* 0x000000ffff307224 */ /* 0x000fe200078e0029 */
[----:B------:R-:W-:-:S07]  /*1540*/  MOV R44, 0x1560 ;  /* 0x00001560002c7802 */ /* 0x000fce0000000f00 */
[----:B01----:R-:W-:Y:S05]  /*1550*/  CALL.REL.NOINC `($__internal_157_$__cuda_sm20_rem_u64) ;  /* 0x00000028002c7944 */ /* 0x003fea0003c00000 */
.L_x_2129:
[----:B------:R-:W-:Y:S05]  /*1560*/  BSYNC.RECONVERGENT B0 ;  /* 0x0000000000007941 */ /* 0x000fea0003800200 */
.L_x_2127:
[----:B------:R-:W2:Y:S01]  /*1570*/  LDC.64 R28, c[0x0][0x540] ;  /* 0x00015000ff1c7b82 */ /* 0x000ea20000000a00 */
[----:B------:R-:W-:-:S05]  /*1580*/  IADD3 R31, PT, PT, R30, UR69, RZ ;  /* 0x000000451e1f7c10 */ /* 0x000fca000fffe0ff */
[----:B--2---:R3:W-:Y:S01]  /*1590*/  STG.E.U8 desc[UR74][R28.64], R31 ;  /* 0x0000001f1c007986 */ /* 0x0047e2000c10114a */
[----:B------:R-:W-:Y:S05]  /*15a0*/  BRA `(.L_x_2126) ;  /* 0x0000002000c47947 */ /* 0x000fea0003800000 */
.L_x_2120:
        /* <DEDUP_REMOVED lines=247> */
.L_x_2132:
        /* <DEDUP_REMOVED lines=23> */
.L_x_2134:
[----:B------:R-:W-:-:S07]  /*2690*/  MOV R44, 0x26b0 ;  /* 0x000026b0002c7802 */ /* 0x000fce0000000f00 */
[----:B01----:R-:W-:Y:S05]  /*26a0*/  CALL.REL.NOINC `($__internal_157_$__cuda_sm20_rem_u64) ;  /* 0x0000001400d87944 */ /* 0x003fea0003c00000 */
[----:B------:R-:W-:-:S07]  /*26b0*/  IMAD.MOV.U32 R28, RZ, RZ, R30 ;  /* 0x000000ffff1c7224 */ /* 0x000fce00078e001e */
.L_x_2135:
[----:B------:R-:W-:Y:S05]  /*26c0*/  BSYNC.RECONVERGENT B1 ;  /* 0x0000000000017941 */ /* 0x000fea0003800200 */
.L_x_2133:
[----:B------:R-:W2:Y:S01]  /*26d0*/  LDCU.64 UR46, c[0x0][0x540] ;  /* 0x0000a800ff2e77ac */ /* 0x000ea20008000a00 */
[----:B------:R-:W-:Y:S02]  /*26e0*/  IADD3 R29, PT, PT, R28, UR69, RZ ;  /* 0x000000451c1d7c10 */ /* 0x000fe4000fffe0ff */
[----:B--2---:R-:W-:-:S04]  /*26f0*/  IADD3 R46, P0, PT, R46, UR46, RZ ;  /* 0x0000002e2e2e7c10 */ /* 0x004fc8000ff1e0ff */
[----:B------:R-:W-:-:S05]  /*2700*/  IADD3.X R47, PT, PT, RZ, UR47, RZ, P0, !PT ;  /* 0x0000002fff2f7c10 */ /* 0x000fca00087fe4ff */
[----:B------:R2:W-:Y:S04]  /*2710*/  STG.E.U8 desc[UR74][R46.64], R29 ;  /* 0x0000001d2e007986 */ /* 0x0005e8000c10114a */
.L_x_2131:
[----:B------:R-:W-:Y:S05]  /*2720*/  BSYNC.RECONVERGENT B0 ;  /* 0x0000000000007941 */ /* 0x000fea0003800200 */
.L_x_2130:
        /* <DEDUP_REMOVED lines=247> */
.L_x_2136:
        /* <DEDUP_REMOVED lines=23> */
.L_x_2138:
[----:B------:R-:W-:Y:S02]  /*3810*/  MOV R47, R42 ;  /* 0x0000002a002f7202 */ /* 0x000fe40000000f00 */
[----:B------:R-:W-:Y:S02]  /*3820*/  MOV R48, R41 ;  /* 0x0000002900307202 */ /* 0x000fe40000000f00 */
[----:B------:R-:W-:-:S07]  /*3830*/  MOV R44, 0x3850 ;  /* 0x00003850002c7802 */ /* 0x000fce0000000f00 */
[----:B01----:R-:W-:Y:S05]  /*3840*/  CALL.REL.NOINC `($__internal_157_$__cuda_sm20_rem_u64) ;  /* 0x0000000400707944 */ /* 0x003fea0003c00000 */
[----:B------:R-:W-:-:S07]  /*3850*/  IMAD.MOV.U32 R28, RZ, RZ, R30 ;  /* 0x000000ffff1c7224 */ /* 0x000fce00078e001e */
.L_x_2139:
[----:B------:R-:W-:Y:S05]  /*3860*/  BSYNC.RECONVERGENT B0 ;  /* 0x0000000000007941 */ /* 0x000fea0003800200 */
.L_x_2137:
[----:B------:R-:W2:Y:S01]  /*3870*/  LDCU.64 UR46, c[0x0][0x540] ;  /* 0x0000a800ff2e77ac */ /* 0x000ea20008000a00 */
[----:B------:R-:W-:Y:S02]  /*3880*/  IADD3 R29, PT, PT, R28, UR69, RZ ;  /* 0x000000451c1d7c10 */ /* 0x000fe4000fffe0ff */
[----:B--2---:R-:W-:-:S04]  /*3890*/  IADD3 R46, P0, PT, R46, UR46, RZ ;  /* 0x0000002e2e2e7c10 */ /* 0x004fc8000ff1e0ff */
[----:B------:R-:W-:-:S05]  /*38a0*/  IADD3.X R47, PT, PT, RZ, UR47, RZ, P0, !PT ;  /* 0x0000002fff2f7c10 */ /* 0x000fca00087fe4ff */
[----:B------:R2:W-:Y:S04]  /*38b0*/  STG.E.U8 desc[UR74][R46.64], R29 ;  /* 0x0000001d2e007986 */ /* 0x0005e8000c10114a */
.L_x_2126:
        /* <DEDUP_REMOVED lines=8> */
        .weak           $__internal_156_$__cuda_sm20_div_s64
        .type           $__internal_156_$__cuda_sm20_div_s64,@function
        .size           $__internal_156_$__cuda_sm20_div_s64,($__internal_157_$__cuda_sm20_rem_u64 - $__internal_156_$__cuda_sm20_div_s64)
$__internal_156_$__cuda_sm20_div_s64:
        /* <DEDUP_REMOVED lines=76> */
[----:B------:R-:W-:Y:S06]  /*3e00*/  RET.REL.NODEC R30 `(_ZN2at6native60_GLOBAL__N__fdc43544_27_DistributionRandomKernel_cu_f88cee4443distribution_elementwise_grid_stride_kernelImLi2EZZZNS0_9templates4cuda21random_from_to_kernelIPNS_17CUDAGeneratorImplEEEvRNS_18TensorIteratorBaseEmlT_ENKUlvE_clEvENKUlvE_clEvEUlP24curandStatePhilox4_32_10E_ZNS1_27distribution_nullary_kernelIhm10ulonglong2S7_SF_ZZZS5_IS7_EvS9_mlSA_ENKSB_clEvENKSC_clEvEUlmE_EEvS9_T2_RKT3_T4_EUlimE0_EEvlNS_15PhiloxCudaStateET1_SJ_) ;  /* 0xffffffc01e7c7950 */ /* 0x000fec0003c3ffff */
        .weak           $__internal_157_$__cuda_sm20_rem_u64
        .type           $__internal_157_$__cuda_sm20_rem_u64,@function
        .size           $__internal_157_$__cuda_sm20_rem_u64,(.L_x_2421 - $__internal_157_$__cuda_sm20_rem_u64)
$__internal_157_$__cuda_sm20_rem_u64:
        /* <DEDUP_REMOVED lines=65> */
[----:B------:R-:W-:Y:S05]  /*4220*/  RET.REL.NODEC R28 `(_ZN2at6native60_GLOBAL__N__fdc43544_27_DistributionRandomKernel_cu_f88cee4443distribution_elementwise_grid_stride_kernelImLi2EZZZNS0_9templates4cuda21random_from_to_kernelIPNS_17CUDAGeneratorImplEEEvRNS_18TensorIteratorBaseEmlT_ENKUlvE_clEvENKUlvE_clEvEUlP24curandStatePhilox4_32_10E_ZNS1_27distribution_nullary_kernelIhm10ulonglong2S7_SF_ZZZS5_IS7_EvS9_mlSA_ENKSB_clEvENKSC_clEvEUlmE_EEvS9_T2_RKT3_T4_EUlimE0_EEvlNS_15PhiloxCudaStateET1_SJ_) ;  /* 0xffffffbc1c747950 */ /* 0x000fea0003c3ffff */
.L_x_2141:
        /* <DEDUP_REMOVED lines=13> */
.L_x_2421:


//--------------------- .text._ZN2at6native60_GLOBAL__N__fdc43544_27_DistributionRandomKernel_cu_f88cee4443distribution_elementwise_grid_stride_kernelImLi2EZZZNS0_9templates4cuda21random_from_to_kernelIPNS_17CUDAGeneratorImplEEEvRNS_18TensorIteratorBaseEmlT_ENKUlvE_clEvENKUlvE_clEvEUlP24curandStatePhilox4_32_10E_ZNS1_27distribution_nullary_kernelIhm10ulonglong2S7_SF_ZZZS5_IS7_EvS9_mlSA_ENKSB_clEvENKSC_clEvEUlmE_EEvS9_T2_RKT3_T4_EUlimE_EEvlNS_15PhiloxCudaStateET1_SJ_ --------------------------
	.section	.text._ZN2at6native60_GLOBAL__N__fdc43544_27_DistributionRandomKernel_cu_f88cee4443distribution_elementwise_grid_stride_kernelImLi2EZZZNS0_9templates4cuda21random_from_to_kernelIPNS_17CUDAGeneratorImplEEEvRNS_18TensorIteratorBaseEmlT_ENKUlvE_clEvENKUlvE_clEvEUlP24curandStatePhilox4_32_10E_ZNS1_27distribution_nullary_kernelIhm10ulonglong2S7_SF_ZZZS5_IS7_EvS9_mlSA_ENKSB_clEvENKSC_clEvEUlmE_EEvS9_T2_RKT3_T4_EUlimE_EEvlNS_15PhiloxCudaStateET1_SJ_,"ax",@progbits
	.align	128
.text._ZN2at6native60_GLOBAL__N__fdc43544_27_DistributionRandomKernel_cu_f88cee4443distribution_elementwise_grid_stride_kernelImLi2EZZZNS0_9templates4cuda21random_from_to_kernelIPNS_17CUDAGeneratorImplEEEvRNS_18TensorIteratorBaseEmlT_ENKUlvE_clEvENKUlvE_clEvEUlP24curandStatePhilox4_32_10E_ZNS1_27distribution_nullary_kernelIhm10ulonglong2S7_SF_ZZZS5_IS7_EvS9_mlSA_ENKSB_clEvENKSC_clEvEUlmE_EEvS9_T2_RKT3_T4_EUlimE_EEvlNS_15PhiloxCudaStateET1_SJ_:
        .type           _ZN2at6native60_GLOBAL__N__fdc43544_27_DistributionRandomKernel_cu_f88cee4443distribution_elementwise_grid_stride_kernelImLi2EZZZNS0_9templates4cuda21random_from_to_kernelIPNS_17CUDAGeneratorImplEEEvRNS_18TensorIteratorBaseEmlT_ENKUlvE_clEvENKUlvE_clEvEUlP24curandStatePhilox4_32_10E_ZNS1_27distribution_nullary_kernelIhm10ulonglong2S7_SF_ZZZS5_IS7_EvS9_mlSA_ENKSB_clEvENKSC_clEvEUlmE_EEvS9_T2_RKT3_T4_EUlimE_EEvlNS_15PhiloxCudaStateET1_SJ_,@function
        .size           _ZN2at6native60_GLOBAL__N__fdc43544_27_DistributionRandomKernel_cu_f88cee4443distribution_elementwise_grid_stride_kernelImLi2EZZZNS0_9templates4cuda21random_from_to_kernelIPNS_17CUDAGeneratorImplEEEvRNS_18TensorIteratorBaseEmlT_ENKUlvE_clEvENKUlvE_clEvEUlP24curandStatePhilox4_32_10E_ZNS1_27distribution_nullary_kernelIhm10ulonglong2S7_SF_ZZZS5_IS7_EvS9_mlSA_ENKSB_clEvENKSC_clEvEUlmE_EEvS9_T2_RKT3_T4_EUlimE_EEvlNS_15PhiloxCudaStateET1_SJ_,(.L_x_2424 - _ZN2at6native60_GLOBAL__N__fdc43544_27_DistributionRandomKernel_cu_f88cee4443distribution_elementwise_grid_stride_kernelImLi2EZZZNS0_9templates4cuda21random_from_to_kernelIPNS_17CUDAGeneratorImplEEEvRNS_18TensorIteratorBaseEmlT_ENKUlvE_clEvENKUlvE_clEvEUlP24curandStatePhilox4_32_10E_ZNS1_27distribution_nullary_kernelIhm10ulonglong2S7_SF_ZZZS5_IS7_EvS9_mlSA_ENKSB_clEvENKSC_clEvEUlmE_EEvS9_T2_RKT3_T4_EUlimE_EEvlNS_15PhiloxCudaStateET1_SJ_)
        .other          _ZN2at6native60_GLOBAL__N__fdc43544_27_DistributionRandomKernel_cu_f88cee4443distribution_elementwise_grid_stride_kernelImLi2EZZZNS0_9templates4cuda21random_from_to_kernelIPNS_17CUDAGeneratorImplEEEvRNS_18TensorIteratorBaseEmlT_ENKUlvE_clEvENKUlvE_clEvEUlP24curandStatePhilox4_32_10E_ZNS1_27distribution_nullary_kernelIhm10ulonglong2S7_SF_ZZZS5_IS7_EvS9_mlSA_ENKSB_clEvENKSC_clEvEUlmE_EEvS9_T2_RKT3_T4_EUlimE_EEvlNS_15PhiloxCudaStateET1_SJ_,@"STO_CUDA_ENTRY STV_DEFAULT"
_ZN2at6native60_GLOBAL__N__fdc43544_27_DistributionRandomKernel_cu_f88cee4443distribution_elementwise_grid_stride_kernelImLi2EZZZNS0_9templates4cuda21random_from_to_kernelIPNS_17CUDAGeneratorImplEEEvRNS_18TensorIteratorBaseEmlT_ENKUlvE_clEvENKUlvE_clEvEUlP24curandStatePhilox4_32_10E_ZNS1_27distribution_nullary_kernelIhm10ulonglong2S7_SF_ZZZS5_IS7_EvS9_mlSA_ENKSB_clEvENKSC_clEvEUlmE_EEvS9_T2_RKT3_T4_EUlimE_EEvlNS_15PhiloxCudaStateET1_SJ_:
        /* <DEDUP_REMOVED lines=113> */
.L_x_2142:
[----:B------:R-:W-:-:S07]  /*0710*/  MOV R40, 0x730 ;  /* 0x0000073000287802 */ /* 0x000fce0000000f00 */
[----:B------:R-:W-:Y:S05]  /*0720*/  CALL.REL.NOINC `($__internal_158_$__cuda_sm20_div_s64) ;  /* 0x0000000800d47944 */ /* 0x000fea0003c00000 */
.L_x_2143:
        /* <DEDUP_REMOVED lines=19> */
.L_x_2157:
        /* <DEDUP_REMOVED lines=13> */
.L_x_2145:
[----:B01234-:R-:W-:Y:S05]  /*0930*/  BSYNC.RECONVERGENT B0 ;  /* 0x0000000000007941 */ /* 0x01ffea0003800200 */
.L_x_2144:
        /* <DEDUP_REMOVED lines=51> */
.L_x_2146:
        /* <DEDUP_REMOVED lines=9> */
.L_x_2147:
        /* <DEDUP_REMOVED lines=29> */
.L_x_2151:
[----:B------:R-:W-:-:S07]  /*0ed0*/  MOV R44, 0xef0 ;  /* 0x00000ef0002c7802 */ /* 0x000fce0000000f00 */
[----:B01----:R-:W-:Y:S05]  /*0ee0*/  CALL.REL.NOINC `($__internal_159_$__cuda_sm20_rem_u64) ;  /* 0x00000008001c7944 */ /* 0x003fea0003c00000 */
.L_x_2152:
[----:B------:R-:W-:Y:S05]  /*0ef0*/  BSYNC.RECONVERGENT B1 ;  /* 0x0000000000017941 */ /* 0x000fea0003800200 */
.L_x_2150:
[----:B------:R-:W-:Y:S02]  /*0f00*/  IMAD R29, R21, UR9, RZ ;  /* 0x00000009151d7c24 */ /* 0x000fe4000f8e02ff */
[----:B------:R-:W-:-:S03]  /*0f10*/  VIADD R31, R30, UR8 ;  /* 0x000000081e1f7c36 */ /* 0x000fc60008000000 */
[----:B------:R-:W-:-:S04]  /*0f20*/  IADD3 R28, P0, PT, R29, UR10, RZ ;  /* 0x0000000a1d1c7c10 */ /* 0x000fc8000ff1e0ff */
[----:B------:R-:W-:-:S05]  /*0f30*/  LEA.HI.X.SX32 R29, R29, UR11, 0x1, P0 ;  /* 0x0000000b1d1d7c11 */ /* 0x000fca00080f0eff */
[----:B------:R2:W-:Y:S04]  /*0f40*/  STG.E.U8 desc[UR6][R28.64], R31 ;  /* 0x0000001f1c007986 */ /* 0x0005e8000c101106 */
.L_x_2149:
[----:B------:R-:W-:Y:S05]  /*0f50*/  BSYNC.RECONVERGENT B0 ;  /* 0x0000000000007941 */ /* 0x000fea0003800200 */
.L_x_2148:
        /* <DEDUP_REMOVED lines=29> */
.L_x_2155:
[----:B------:R-:W-:Y:S01]  /*1130*/  MOV R49, R43 ;  /* 0x0000002b00317202 */ /* 0x000fe20000000f00 */
[----:B------:R-:W-:Y:S01]  /*1140*/  IMAD.MOV.U32 R50, RZ, RZ, R42 ;  /* 0x000000ffff327224 */ /* 0x000fe200078e002a */
[----:B------:R-:W-:-:S07]  /*1150*/  MOV R44, 0x1170 ;  /* 0x00001170002c7802 */ /* 0x000fce0000000f00 */
[----:B01----:R-:W-:Y:S05]  /*1160*/  CALL.REL.NOINC `($__internal_159_$__cuda_sm20_rem_u64) ;  /* 0x00000004007c7944 */ /* 0x003fea0003c00000 */
[----:B------:R-:W-:-:S07]  /*1170*/  IMAD.MOV.U32 R28, RZ, RZ, R30 ;  /* 0x000000ffff1c7224 */ /* 0x000fce00078e001e */
.L_x_2156:
[----:B------:R-:W-:Y:S05]  /*1180*/  BSYNC.RECONVERGENT B0 ;  /* 0x0000000000007941 */ /* 0x000fea0003800200 */
.L_x_2154:
[----:B------:R-:W-:Y:S02]  /*1190*/  IADD3 R46, P0, PT, R46, UR10, RZ ;  /* 0x0000000a2e2e7c10 */ /* 0x000fe4000ff1e0ff */
[----:B------:R-:W-:Y:S02]  /*11a0*/  IADD3 R29, PT, PT, R28, UR8, RZ ;  /* 0x000000081c1d7c10 */ /* 0x000fe4000fffe0ff */
[----:B-1----:R-:W-:-:S05]  /*11b0*/  IADD3.X R47, PT, PT, R48, UR11, RZ, P0, !PT ;  /* 0x0000000b302f7c10 */ /* 0x002fca00087fe4ff */
[----:B------:R2:W-:Y:S04]  /*11c0*/  STG.E.U8 desc[UR6][R46.64], R29 ;  /* 0x0000001d2e007986 */ /* 0x0005e8000c101106 */
.L_x_2153:
        /* <DEDUP_REMOVED lines=11> */
        .weak           $__internal_158_$__cuda_sm20_div_s64
        .type           $__internal_158_$__cuda_sm20_div_s64,@function
        .size           $__internal_158_$__cuda_sm20_div_s64,($__internal_159_$__cuda_sm20_rem_u64 - $__internal_158_$__cuda_sm20_div_s64)
$__internal_158_$__cuda_sm20_div_s64:
        /* <DEDUP_REMOVED lines=77> */
[----:B------:R-:W-:Y:S06]  /*1750*/  RET.REL.NODEC R40 `(_ZN2at6native60_GLOBAL__N__fdc43544_27_DistributionRandomKernel_cu_f88cee4443distribution_elementwise_grid_stride_kernelImLi2EZZZNS0_9templates4cuda21random_from_to_kernelIPNS_17CUDAGeneratorImplEEEvRNS_18TensorIteratorBaseEmlT_ENKUlvE_clEvENKUlvE_clEvEUlP24curandStatePhilox4_32_10E_ZNS1_27distribution_nullary_kernelIhm10ulonglong2S7_SF_ZZZS5_IS7_EvS9_mlSA_ENKSB_clEvENKSC_clEvEUlmE_EEvS9_T2_RKT3_T4_EUlimE_EEvlNS_15PhiloxCudaStateET1_SJ_) ;  /* 0xffffffe828287950 */ /* 0x000fec0003c3ffff */
        .weak           $__internal_159_$__cuda_sm20_rem_u64
        .type           $__internal_159_$__cuda_sm20_rem_u64,@function
        .size           $__internal_159_$__cuda_sm20_rem_u64,(.L_x_2424 - $__internal_159_$__cuda_sm20_rem_u64)
$__internal_159_$__cuda_sm20_rem_u64:
        /* <DEDUP_REMOVED lines=65> */
[----:B------:R-:W-:Y:S06]  /*1b70*/  RET.REL.NODEC R28 `(_ZN2at6native60_GLOBAL__N__fdc43544_27_DistributionRandomKernel_cu_f88cee4443distribution_elementwise_grid_stride_kernelImLi2EZZZNS0_9templates4cuda21random_from_to_kernelIPNS_17CUDAGeneratorImplEEEvRNS_18TensorIteratorBaseEmlT_ENKUlvE_clEvENKUlvE_clEvEUlP24curandStatePhilox4_32_10E_ZNS1_27distribution_nullary_kernelIhm10ulonglong2S7_SF_ZZZS5_IS7_EvS9_mlSA_ENKSB_clEvENKSC_clEvEUlmE_EEvS9_T2_RKT3_T4_EUlimE_EEvlNS_15PhiloxCudaStateET1_SJ_) ;  /* 0xffffffe41c207950 */ /* 0x000fec0003c3ffff */
.L_x_2158:
        /* <DEDUP_REMOVED lines=16> */
.L_x_2424:


//--------------------- .nv.global.init           --------------------------
	.section	.nv.global.init,"aw",@progbits
	.align	4
.nv.global.init:
	.type		mrg32k3aM1SubSeq,@object
	.size		mrg32k3aM1SubSeq,(mrg32k3aM2SubSeq - mrg32k3aM1SubSeq)
mrg32k3aM1SubSeq:
        /*0000*/ 	.byte	0x0b, 0xcc, 0xee, 0x04, 0x73, 0x29, 0x8b, 0x6f, 0xf6, 0x53, 0x03, 0xf6, 0x23, 0xf6, 0xea, 0xda
        /* <DEDUP_REMOVED lines=125> */
	.type		mrg32k3aM2SubSeq,@object
	.size		mrg32k3aM2SubSeq,(mrg32k3aM1 - mrg32k3aM2SubSeq)
mrg32k3aM2SubSeq:
        /* <DEDUP_REMOVED lines=126> */
	.type		mrg32k3aM1,@object
	.size		mrg32k3aM1,(mrg32k3aM1Seq - mrg32k3aM1)
mrg32k3aM1:
        /* <DEDUP_REMOVED lines=144> */
	.type		mrg32k3aM1Seq,@object
	.size		mrg32k3aM1Seq,(mrg32k3aM2 - mrg32k3aM1Seq)
mrg32k3aM1Seq:
        /* <DEDUP_REMOVED lines=144> */
	.type		mrg32k3aM2,@object
	.size		mrg32k3aM2,(mrg32k3aM2Seq - mrg32k3aM2)
mrg32k3aM2:
        /* <DEDUP_REMOVED lines=144> */
	.type		mrg32k3aM2Seq,@object
	.size		mrg32k3aM2Seq,(precalc_xorwow_matrix - mrg32k3aM2Seq)
mrg32k3aM2Seq:
        /* <DEDUP_REMOVED lines=144> */
	.type		precalc_xorwow_matrix,@object
	.size		precalc_xorwow_matrix,(precalc_xorwow_offset_matrix - precalc_xorwow_matrix)
precalc_xorwow_matrix:
        /* <DEDUP_REMOVED lines=6400> */
	.type		precalc_xorwow_offset_matrix,@object
	.size		precalc_xorwow_offset_matrix,(.L_1 - precalc_xorwow_offset_matrix)
precalc_xorwow_offset_matrix:
        /* <DEDUP_REMOVED lines=6400> */
.L_1:


//--------------------- .nv.shared.reserved.0     --------------------------
	.section	.nv.shared.reserved.0,"aw",@nobits
	.weak		__nv_reservedSMEM_offset_0_alias
	.size		__nv_reservedSMEM_offset_0_alias, 0, 64
	.other		__nv_reservedSMEM_offset_0_alias,@"STO_CUDA_RESERVED_SHARED STV_DEFAULT"
__nv_reservedSMEM_offset_0_alias:
	.zero		0
	.zero		64


//--------------------- .nv.global                --------------------------
	.section	.nv.global,"aw",@nobits
.nv.global:
	.type		_ZN58_INTERNAL_fdc43544_27_DistributionRandomKernel_cu_f88cee444cuda3std3__48in_placeE,@object
	.size		_ZN58_INTERNAL_fdc43544_27_DistributionRandomKernel_cu_f88cee444cuda3std3__48in_placeE,(_ZN58_INTERNAL_fdc43544_27_DistributionRandomKernel_cu_f88cee444cuda3std6ranges3__45__cpo8distanceE - _ZN58_INTERNAL_fdc43544_27_DistributionRandomKernel_cu_f88cee444cuda3std3__48in_placeE)
_ZN58_INTERNAL_fdc43544_27_DistributionRandomKernel_cu_f88cee444cuda3std3__48in_placeE:
	.zero		1
	.type		_ZN58_INTERNAL_fdc43544_27_DistributionRandomKernel_cu_f88cee444cuda3std6ranges3__45__cpo8distanceE,@object
	.size		_ZN58_INTERNAL_fdc43544_27_DistributionRandomKernel_cu_f88cee444cuda3std6ranges3__45__cpo8distanceE,(_ZN58_INTERNAL_fdc43544_27_DistributionRandomKernel_cu_f88cee444cuda3std3__45__cpo6cbeginE - _ZN58_INTERNAL_fdc43544_27_DistributionRandomKernel_cu_f88cee444cuda3std6ranges3__45__cpo8distanceE)
_ZN58_INTERNAL_fdc43544_27_DistributionRandomKernel_cu_f88cee444cuda3std6ranges3__45__cpo8distanceE:
	.zero		1
	.type		_ZN58_INTERNAL_fdc43544_27_DistributionRandomKernel_cu_f88cee444cuda3std3__45__cpo6cbeginE,@object
	.size		_ZN58_INTERNAL_fdc43544_27_DistributionRandomKernel_cu_f88cee444cuda3std3__45__cpo6cbeginE,(_ZN58_INTERNAL_fdc43544_27_DistributionRandomKernel_cu_f88cee444cuda3std6ranges3__45__cpo7advanceE - _ZN58_INTERNAL_fdc43544_27_DistributionRandomKernel_cu_f88cee444cuda3std3__45__cpo6cbeginE)
_ZN58_INTERNAL_fdc43544_27_DistributionRandomKernel_cu_f88cee444cuda3std3__45__cpo6cbeginE:
	.zero		1
	.type		_ZN58_INTERNAL_fdc43544_27_DistributionRandomKernel_cu_f88cee444cuda3std6ranges3__45__cpo7advanceE,@object
	.size		_ZN58_INTERNAL_fdc43544_27_DistributionRandomKernel_cu_f88cee444cuda3std6ranges3__45__cpo7advanceE,(_ZN58_INTERNAL_fdc43544_27_DistributionRandomKernel_cu_f88cee444cuda3std3__45__cpo7crbeginE - _ZN58_INTERNAL_fdc43544_27_DistributionRandomKernel_cu_f88cee444cuda3std6ranges3__45__cpo7advanceE)
_ZN58_INTERNAL_fdc43544_27_DistributionRandomKernel_cu_f88cee444cuda3std6ranges3__45__cpo7advanceE:
	.zero		1
	.type		_ZN58_INTERNAL_fdc43544_27_DistributionRandomKernel_cu_f88cee444cuda3std3__45__cpo7crbeginE,@object
	.size		_ZN58_INTERNAL_fdc43544_27_DistributionRandomKernel_cu_f88cee444cuda3std3__45__cpo7crbeginE,(_ZN58_INTERNAL_fdc43544_27_DistributionRandomKernel_cu_f88cee444cuda3std6ranges3__45__cpo4dataE - _ZN58_INTERNAL_fdc43544_27_DistributionRandomKernel_cu_f88cee444cuda3std3__45__cpo7crbeginE)
_ZN58_INTERNAL_fdc43544_27_DistributionRandomKernel_cu_f88cee444cuda3std3__45__cpo7crbeginE:
	.zero		1
	.type		_ZN58_INTERNAL_fdc43544_27_DistributionRandomKernel_cu_f88cee444cuda3std6ranges3__45__cpo4dataE,@object
	.size		_ZN58_INTERNAL_fdc43544_27_DistributionRandomKernel_cu_f88cee444cuda3std6ranges3__45__cpo4dataE,(_ZN58_INTERNAL_fdc43544_27_DistributionRandomKernel_cu_f88cee444cuda3std6ranges3__45__cpo5beginE - _ZN58_INTERNAL_fdc43544_27_DistributionRandomKernel_cu_f88cee444cuda3std6ranges3__45__cpo4dataE)
_ZN58_INTERNAL_fdc43544_27_DistributionRandomKernel_cu_f88cee444cuda3std6ranges3__45__cpo4dataE:
	.zero		1
	.type		_ZN58_INTERNAL_fdc43544_27_DistributionRandomKernel_cu_f88cee444cuda3std6ranges3__45__cpo5beginE,@object
	.size		_ZN58_INTERNAL_fdc43544_27_DistributionRandomKernel_cu_f88cee444cuda3std6ranges3__45__cpo5beginE,(_ZN58_INTERNAL_fdc43544_27_DistributionRandomKernel_cu_f88cee444cuda3std3__460_GLOBAL__N__fdc43544_27_DistributionRandomKernel_cu_f88cee446ignoreE - _ZN58_INTERNAL_fdc43544_27_DistributionRandomKernel_cu_f88cee444cuda3std6ranges3__45__cpo5beginE)
_ZN58_INTERNAL_fdc43544_27_DistributionRandomKernel_cu_f88cee444cuda3std6ranges3__45__cpo5beginE:
	.zero		1
	.type		_ZN58_INTERNAL_fdc43544_27_DistributionRandomKernel_cu_f88cee444cuda3std3__460_GLOBAL__N__fdc43544_27_DistributionRandomKernel_cu_f88cee446ignoreE,@object
	.size		_ZN58_INTERNAL_fdc43544_27_DistributionRandomKernel_cu_f88cee444cuda3std3__460_GLOBAL__N__fdc43544_27_DistributionRandomKernel_cu_f88cee446ignoreE,(_ZN58_INTERNAL_fdc43544_27_DistributionRandomKernel_cu_f88cee444cuda3std6ranges3__45__cpo4sizeE - _ZN58_INTERNAL_fdc43544_27_DistributionRandomKernel_cu_f88cee444cuda3std3__460_GLOBAL__N__fdc43544_27_DistributionRandomKernel_cu_f88cee446ignoreE)
_ZN58_INTERNAL_fdc43544_27_DistributionRandomKernel_cu_f88cee444cuda3std3__460_GLOBAL__N__fdc43544_27_DistributionRandomKernel_cu_f88cee446ignoreE:
	.zero		1
	.type		_ZN58_INTERNAL_fdc43544_27_DistributionRandomKernel_cu_f88cee444cuda3std6ranges3__45__cpo4sizeE,@object
	.size		_ZN58_INTERNAL_fdc43544_27_DistributionRandomKernel_cu_f88cee444cuda3std6ranges3__45__cpo4sizeE,(_ZN58_INTERNAL_fdc43544_27_DistributionRandomKernel_cu_f88cee444cuda3std3__45__cpo5beginE - _ZN58_INTERNAL_fdc43544_27_DistributionRandomKernel_cu_f88cee444cuda3std6ranges3__45__cpo4sizeE)
_ZN58_INTERNAL_fdc43544_27_DistributionRandomKernel_cu_f88cee444cuda3std6ranges3__45__cpo4sizeE:
	.zero		1
	.type		_ZN58_INTERNAL_fdc43544_27_DistributionRandomKernel_cu_f88cee444cuda3std3__45__cpo5beginE,@object
	.size		_ZN58_INTERNAL_fdc43544_27_DistributionRandomKernel_cu_f88cee444cuda3std3__45__cpo5beginE,(_ZN58_INTERNAL_fdc43544_27_DistributionRandomKernel_cu_f88cee444cuda3std6ranges3__45__cpo6cbeginE - _ZN58_INTERNAL_fdc43544_27_DistributionRandomKernel_cu_f88cee444cuda3std3__45__cpo5beginE)
_ZN58_INTERNAL_fdc43544_27_DistributionRandomKernel_cu_f88cee444cuda3std3__45__cpo5beginE:
	.zero		1
	.type		_ZN58_INTERNAL_fdc43544_27_DistributionRandomKernel_cu_f88cee444cuda3std6ranges3__45__cpo6cbeginE,@object
	.size		_ZN58_INTERNAL_fdc43544_27_DistributionRandomKernel_cu_f88cee444cuda3std6ranges3__45__cpo6cbeginE,(_ZN58_INTERNAL_fdc43544_27_DistributionRandomKernel_cu_f88cee444cuda3std3__45__cpo6rbeginE - _ZN58_INTERNAL_fdc43544_27_DistributionRandomKernel_cu_f88cee444cuda3std6ranges3__45__cpo6cbeginE)
_ZN58_INTERNAL_fdc43544_27_DistributionRandomKernel_cu_f88cee444cuda3std6ranges3__45__cpo6cbeginE:
	.zero		1
	.type		_ZN58_INTERNAL_fdc43544_27_DistributionRandomKernel_cu_f88cee444cuda3std3__45__cpo6rbeginE,@object
	.size		_ZN58_INTERNAL_fdc43544_27_DistributionRandomKernel_cu_f88cee444cuda3std3__45__cpo6rbeginE,(_ZN58_INTERNAL_fdc43544_27_DistributionRandomKernel_cu_f88cee444cuda3std6ranges3__45__cpo4nextE - _ZN58_INTERNAL_fdc43544_27_DistributionRandomKernel_cu_f88cee444cuda3std3__45__cpo6rbeginE)
_ZN58_INTERNAL_fdc43544_27_DistributionRandomKernel_cu_f88cee444cuda3std3__45__cpo6rbeginE:
	.zero		1
	.type		_ZN58_INTERNAL_fdc43544_27_DistributionRandomKernel_cu_f88cee444cuda3std6ranges3__45__cpo4nextE,@object
	.size		_ZN58_INTERNAL_fdc43544_27_DistributionRandomKernel_cu_f88cee444cuda3std6ranges3__45__cpo4nextE,(_ZN58_INTERNAL_fdc43544_27_DistributionRandomKernel_cu_f88cee444cuda3std6ranges3__45__cpo4swapE - _ZN58_INTERNAL_fdc43544_27_DistributionRandomKernel_cu_f88cee444cuda3std6ranges3__45__cpo4nextE)
_ZN58_INTERNAL_fdc43544_27_DistributionRandomKernel_cu_f88cee444cuda3std6ranges3__45__cpo4nextE:
	.zero		1
	.type		_ZN58_INTERNAL_fdc43544_27_DistributionRandomKernel_cu_f88cee444cuda3std6ranges3__45__cpo4swapE,@object
	.size		_ZN58_INTERNAL_fdc43544_27_DistributionRandomKernel_cu_f88cee444cuda3std6ranges3__45__cpo4swapE,(_ZN58_INTERNAL_fdc43544_27_DistributionRandomKernel_cu_f88cee444cuda3std3__420unreachable_sentinelE - _ZN58_INTERNAL_fdc43544_27_DistributionRandomKernel_cu_f88cee444cuda3std6ranges3__45__cpo4swapE)
_ZN58_INTERNAL_fdc43544_27_DistributionRandomKernel_cu_f88cee444cuda3std6ranges3__45__cpo4swapE:
	.zero		1
	.type		_ZN58_INTERNAL_fdc43544_27_DistributionRandomKernel_cu_f88cee444cuda3std3__420unreachable_sentinelE,@object
	.size		_ZN58_INTERNAL_fdc43544_27_DistributionRandomKernel_cu_f88cee444cuda3std3__420unreachable_sentinelE,(_ZN58_INTERNAL_fdc43544_27_DistributionRandomKernel_cu_f88cee446thrust24THRUST_300001_SM_1030_NS6system6detail10sequential3seqE - _ZN58_INTERNAL_fdc43544_27_DistributionRandomKernel_cu_f88cee444cuda3std3__420unreachable_sentinelE)
_ZN58_INTERNAL_fdc43544_27_DistributionRandomKernel_cu_f88cee444cuda3std3__420unreachable_sentinelE:
	.zero		1
	.type		_ZN58_INTERNAL_fdc43544_27_DistributionRandomKernel_cu_f88cee446thrust24THRUST_300001_SM_1030_NS6system6detail10sequential3seqE,@object
	.size		_ZN58_INTERNAL_fdc43544_27_DistributionRandomKernel_cu_f88cee446thrust24THRUST_300001_SM_1030_NS6system6detail10sequential3seqE,(_ZN58_INTERNAL_fdc43544_27_DistributionRandomKernel_cu_f88cee444cuda3std3__45__cpo4cendE - _ZN58_INTERNAL_fdc43544_27_DistributionRandomKernel_cu_f88cee446thrust24THRUST_300001_SM_1030_NS6system6detail10sequential3seqE)
_ZN58_INTERNAL_fdc43544_27_DistributionRandomKernel_cu_f88cee446thrust24THRUST_300001_SM_1030_NS6system6detail10sequential3seqE:
	.zero		1
	.type		_ZN58_INTERNAL_fdc43544_27_DistributionRandomKernel_cu_f88cee444cuda3std3__45__cpo4cendE,@object
	.size		_ZN58_INTERNAL_fdc43544_27_DistributionRandomKernel_cu_f88cee444cuda3std3__45__cpo4cendE,(_ZN58_INTERNAL_fdc43544_27_DistributionRandomKernel_cu_f88cee444cuda3std6ranges3__45__cpo9iter_swapE - _ZN58_INTERNAL_fdc43544_27_DistributionRandomKernel_cu_f88cee444cuda3std3__45__cpo4cendE)
_ZN58_INTERNAL_fdc43544_27_DistributionRandomKernel_cu_f88cee444cuda3std3__45__cpo4cendE:
	.zero		1
	.type		_ZN58_INTERNAL_fdc43544_27_DistributionRandomKernel_cu_f88cee444cuda3std6ranges3__45__cpo9iter_swapE,@object
	.size		_ZN58_INTERNAL_fdc43544_27_DistributionRandomKernel_cu_f88cee444cuda3std6ranges3__45__cpo9iter_swapE,(_ZN58_INTERNAL_fdc43544_27_DistributionRandomKernel_cu_f88cee444cuda3std3__45__cpo5crendE - _ZN58_INTERNAL_fdc43544_27_DistributionRandomKernel_cu_f88cee444cuda3std6ranges3__45__cpo9iter_swapE)
_ZN58_INTERNAL_fdc43544_27_DistributionRandomKernel_cu_f88cee444cuda3std6ranges3__45__cpo9iter_swapE:
	.zero		1
	.type		_ZN58_INTERNAL_fdc43544_27_DistributionRandomKernel_cu_f88cee444cuda3std3__45__cpo5crendE,@object
	.size		_ZN58_INTERNAL_fdc43544_27_DistributionRandomKernel_cu_f88cee444cuda3std3__45__cpo5crendE,(_ZN58_INTERNAL_fdc43544_27_DistributionRandomKernel_cu_f88cee444cuda3std6ranges3__45__cpo5cdataE - _ZN58_INTERNAL_fdc43544_27_DistributionRandomKernel_cu_f88cee444cuda3std3__45__cpo5crendE)
_ZN58_INTERNAL_fdc43544_27_DistributionRandomKernel_cu_f88cee444cuda3std3__45__cpo5crendE:
	.zero		1
	.type		_ZN58_INTERNAL_fdc43544_27_DistributionRandomKernel_cu_f88cee444cuda3std6ranges3__45__cpo5cdataE,@object
	.size		_ZN58_INTERNAL_fdc43544_27_DistributionRandomKernel_cu_f88cee444cuda3std6ranges3__45__cpo5cdataE,(_ZN58_INTERNAL_fdc43544_27_DistributionRandomKernel_cu_f88cee444cuda3std6ranges3__45__cpo3endE - _ZN58_INTERNAL_fdc43544_27_DistributionRandomKernel_cu_f88cee444cuda3std6ranges3__45__cpo5cdataE)
_ZN58_INTERNAL_fdc43544_27_DistributionRandomKernel_cu_f88cee444cuda3std6ranges3__45__cpo5cdataE:
	.zero		1
	.type		_ZN58_INTERNAL_fdc43544_27_DistributionRandomKernel_cu_f88cee444cuda3std6ranges3__45__cpo3endE,@object
	.size		_ZN58_INTERNAL_fdc43544_27_DistributionRandomKernel_cu_f88cee444cuda3std6ranges3__45__cpo3endE,(_ZN58_INTERNAL_fdc43544_27_DistributionRandomKernel_cu_f88cee444cuda3std3__419piecewise_constructE - _ZN58_INTERNAL_fdc43544_27_DistributionRandomKernel_cu_f88cee444cuda3std6ranges3__45__cpo3endE)
_ZN58_INTERNAL_fdc43544_27_DistributionRandomKernel_cu_f88cee444cuda3std6ranges3__45__cpo3endE:
	.zero		1
	.type		_ZN58_INTERNAL_fdc43544_27_DistributionRandomKernel_cu_f88cee444cuda3std3__419piecewise_constructE,@object
	.size		_ZN58_INTERNAL_fdc43544_27_DistributionRandomKernel_cu_f88cee444cuda3std3__419piecewise_constructE,(_ZN58_INTERNAL_fdc43544_27_DistributionRandomKernel_cu_f88cee444cuda3std6ranges3__45__cpo5ssizeE - _ZN58_INTERNAL_fdc43544_27_DistributionRandomKernel_cu_f88cee444cuda3std3__419piecewise_constructE)
_ZN58_INTERNAL_fdc43544_27_DistributionRandomKernel_cu_f88cee444cuda3std3__419piecewise_constructE:
	.zero		1
	.type		_ZN58_INTERNAL_fdc43544_27_DistributionRandomKernel_cu_f88cee444cuda3std6ranges3__45__cpo5ssizeE,@object
	.size		_ZN58_INTERNAL_fdc43544_27_DistributionRandomKernel_cu_f88cee444cuda3std6ranges3__45__cpo5ssizeE,(_ZN58_INTERNAL_fdc43544_27_DistributionRandomKernel_cu_f88cee444cuda3std3__45__cpo3endE - _ZN58_INTERNAL_fdc43544_27_DistributionRandomKernel_cu_f88cee444cuda3std6ranges3__45__cpo5ssizeE)
_ZN58_INTERNAL_fdc43544_27_DistributionRandomKernel_cu_f88cee444cuda3std6ranges3__45__cpo5ssizeE:
	.zero		1
	.type		_ZN58_INTERNAL_fdc43544_27_DistributionRandomKernel_cu_f88cee444cuda3std3__45__cpo3endE,@object
	.size		_ZN58_INTERNAL_fdc43544_27_DistributionRandomKernel_cu_f88cee444cuda3std3__45__cpo3endE,(_ZN58_INTERNAL_fdc43544_27_DistributionRandomKernel_cu_f88cee444cuda3std6ranges3__45__cpo4cendE - _ZN58_INTERNAL_fdc43544_27_DistributionRandomKernel_cu_f88cee444cuda3std3__45__cpo3endE)
_ZN58_INTERNAL_fdc43544_27_DistributionRandomKernel_cu_f88cee444cuda3std3__45__cpo3endE:
	.zero		1
	.type		_ZN58_INTERNAL_fdc43544_27_DistributionRandomKernel_cu_f88cee444cuda3std6ranges3__45__cpo4cendE,@object
	.size		_ZN58_INTERNAL_fdc43544_27_DistributionRandomKernel_cu_f88cee444cuda3std6ranges3__45__cpo4cendE,(_ZN58_INTERNAL_fdc43544_27_DistributionRandomKernel_cu_f88cee444cuda3std3__45__cpo4rendE - _ZN58_INTERNAL_fdc43544_27_DistributionRandomKernel_cu_f88cee444cuda3std6ranges3__45__cpo4cendE)
_ZN58_INTERNAL_fdc43544_27_DistributionRandomKernel_cu_f88cee444cuda3std6ranges3__45__cpo4cendE:
	.zero		1
	.type		_ZN58_INTERNAL_fdc43544_27_DistributionRandomKernel_cu_f88cee444cuda3std3__45__cpo4rendE,@object
	.size		_ZN58_INTERNAL_fdc43544_27_DistributionRandomKernel_cu_f88cee444cuda3std3__45__cpo4rendE,(_ZN58_INTERNAL_fdc43544_27_DistributionRandomKernel_cu_f88cee444cuda3std6ranges3__45__cpo4prevE - _ZN58_INTERNAL_fdc43544_27_DistributionRandomKernel_cu_f88cee444cuda3std3__45__cpo4rendE)
_ZN58_INTERNAL_fdc43544_27_DistributionRandomKernel_cu_f88cee444cuda3std3__45__cpo4rendE:
	.zero		1
	.type		_ZN58_INTERNAL_fdc43544_27_DistributionRandomKernel_cu_f88cee444cuda3std6ranges3__45__cpo4prevE,@object
	.size		_ZN58_INTERNAL_fdc43544_27_DistributionRandomKernel_cu_f88cee444cuda3std6ranges3__45__cpo4prevE,(_ZN58_INTERNAL_fdc43544_27_DistributionRandomKernel_cu_f88cee444cuda3std6ranges3__45__cpo9iter_moveE - _ZN58_INTERNAL_fdc43544_27_DistributionRandomKernel_cu_f88cee444cuda3std6ranges3__45__cpo4prevE)
_ZN58_INTERNAL_fdc43544_27_DistributionRandomKernel_cu_f88cee444cuda3std6ranges3__45__cpo4prevE:
	.zero		1
	.type		_ZN58_INTERNAL_fdc43544_27_DistributionRandomKernel_cu_f88cee444cuda3std6ranges3__45__cpo9iter_moveE,@object
	.size		_ZN58_INTERNAL_fdc43544_27_DistributionRandomKernel_cu_f88cee444cuda3std6ranges3__45__cpo9iter_moveE,(.L_22 - _ZN58_INTERNAL_fdc43544_27_DistributionRandomKernel_cu_f88cee444cuda3std6ranges3__45__cpo9iter_moveE)
_ZN58_INTERNAL_fdc43544_27_DistributionRandomKernel_cu_f88cee444cuda3std6ranges3__45__cpo9iter_moveE:
	.zero		1
.L_22:


//--------------------- .nv.constant0._ZN2at6native60_GLOBAL__N__fdc43544_27_DistributionRandomKernel_cu_f88cee4443distribution_elementwise_grid_stride_kernelIjLi4EZZZNS0_9templates4cuda13random_kernelIPNS_17CUDAGeneratorImplEEEvRNS_18TensorIteratorBaseET_ENKUlvE_clEvENKUlvE8_clEvEUlP24curandStatePhilox4_32_10E0_ZNS1_27distribution_nullary_kernelIbj5uint4S7_SF_ZZZS5_IS7_EvS9_SA_ENKSB_clEvENKSC_clEvEUljE_EEvS9_T2_RKT3_T4_EUlijE0_EEvlNS_15PhiloxCudaStateET1_SJ_ --------------------------
	.section	.nv.constant0._ZN2at6native60_GLOBAL__N__fdc43544_27_DistributionRandomKernel_cu_f88cee4443distribution_elementwise_grid_stride_kernelIjLi4EZZZNS0_9templates4cuda13random_kernelIPNS_17CUDAGeneratorImplEEEvRNS_18TensorIteratorBaseET_ENKUlvE_clEvENKUlvE8_clEvEUlP24curandStatePhilox4_32_10E0_ZNS1_27distribution_nullary_kernelIbj5uint4S7_SF_ZZZS5_IS7_EvS9_SA_ENKSB_clEvENKSC_clEvEUljE_EEvS9_T2_RKT3_T4_EUlijE0_EEvlNS_15PhiloxCudaStateET1_SJ_,"a",@progbits
	.sectionflags	@""
	.align	4
.nv.constant0._ZN2at6native60_GLOBAL__N__fdc43544_27_DistributionRandomKernel_cu_f88cee4443distribution_elementwise_grid_stride_kernelIjLi4EZZZNS0_9templates4cuda13random_kernelIPNS_17CUDAGeneratorImplEEEvRNS_18TensorIteratorBaseET_ENKUlvE_clEvENKUlvE8_clEvEUlP24curandStatePhilox4_32_10E0_ZNS1_27distribution_nullary_kernelIbj5uint4S7_SF_ZZZS5_IS7_EvS9_SA_ENKSB_clEvENKSC_clEvEUljE_EEvS9_T2_RKT3_T4_EUlijE0_EEvlNS_15PhiloxCudaStateET1_SJ_:
	.zero		1360


//--------------------- .nv.constant0._ZN2at6native60_GLOBAL__N__fdc43544_27_DistributionRandomKernel_cu_f88cee4443distribution_elementwise_grid_stride_kernelIjLi4EZZZNS0_9templates4cuda13random_kernelIPNS_17CUDAGeneratorImplEEEvRNS_18TensorIteratorBaseET_ENKUlvE_clEvENKUlvE8_clEvEUlP24curandStatePhilox4_32_10E0_ZNS1_27distribution_nullary_kernelIbj5uint4S7_SF_ZZZS5_IS7_EvS9_SA_ENKSB_clEvENKSC_clEvEUljE_EEvS9_T2_RKT3_T4_EUlijE_EEvlNS_15PhiloxCudaStateET1_SJ_ --------------------------
	.section	.nv.constant0._ZN2at6native60_GLOBAL__N__fdc43544_27_DistributionRandomKernel_cu_f88cee4443distribution_elementwise_grid_stride_kernelIjLi4EZZZNS0_9templates4cuda13random_kernelIPNS_17CUDAGeneratorImplEEEvRNS_18TensorIteratorBaseET_ENKUlvE_clEvENKUlvE8_clEvEUlP24curandStatePhilox4_32_10E0_ZNS1_27distribution_nullary_kernelIbj5uint4S7_SF_ZZZS5_IS7_EvS9_SA_ENKSB_clEvENKSC_clEvEUljE_EEvS9_T2_RKT3_T4_EUlijE_EEvlNS_15PhiloxCudaStateET1_SJ_,"a",@progbits
	.sectionflags	@""
	.align	4
.nv.constant0._ZN2at6native60_GLOBAL__N__fdc43544_27_DistributionRandomKernel_cu_f88cee4443distribution_elementwise_grid_stride_kernelIjLi4EZZZNS0_9templates4cuda13random_kernelIPNS_17CUDAGeneratorImplEEEvRNS_18TensorIteratorBaseET_ENKUlvE_clEvENKUlvE8_clEvEUlP24curandStatePhilox4_32_10E0_ZNS1_27distribution_nullary_kernelIbj5uint4S7_SF_ZZZS5_IS7_EvS9_SA_ENKSB_clEvENKSC_clEvEUljE_EEvS9_T2_RKT3_T4_EUlijE_EEvlNS_15PhiloxCudaStateET1_SJ_:
	.zero		952


//--------------------- .nv.constant0._ZN2at6native60_GLOBAL__N__fdc43544_27_DistributionRandomKernel_cu_f88cee4443distribution_elementwise_grid_stride_kernelImLi2EZZZNS0_9templates4cuda13random_kernelIPNS_17CUDAGeneratorImplEEEvRNS_18TensorIteratorBaseET_ENKUlvE_clEvENKUlvE8_clEvEUlP24curandStatePhilox4_32_10E_ZNS1_27distribution_nullary_kernelIbm10ulonglong2S7_SF_ZZZS5_IS7_EvS9_SA_ENKSB_clEvENKSC_clEvEUlmE_EEvS9_T2_RKT3_T4_EUlimE0_EEvlNS_15PhiloxCudaStateET1_SJ_ --------------------------
	.section	.nv.constant0._ZN2at6native60_GLOBAL__N__fdc43544_27_DistributionRandomKernel_cu_f88cee4443distribution_elementwise_grid_stride_kernelImLi2EZZZNS0_9templates4cuda13random_kernelIPNS_17CUDAGeneratorImplEEEvRNS_18TensorIteratorBaseET_ENKUlvE_clEvENKUlvE8_clEvEUlP24curandStatePhilox4_32_10E_ZNS1_27distribution_nullary_kernelIbm10ulonglong2S7_SF_ZZZS5_IS7_EvS9_SA_ENKSB_clEvENKSC_clEvEUlmE_EEvS9_T2_RKT3_T4_EUlimE0_EEvlNS_15PhiloxCudaStateET1_SJ_,"a",@progbits
	.sectionflags	@""
	.align	4
.nv.constant0._ZN2at6native60_GLOBAL__N__fdc43544_27_DistributionRandomKernel_cu_f88cee4443distribution_elementwise_grid_stride_kernelImLi2EZZZNS0_9templates4cuda13random_kernelIPNS_17CUDAGeneratorImplEEEvRNS_18TensorIteratorBaseET_ENKUlvE_clEvENKUlvE8_clEvEUlP24curandStatePhilox4_32_10E_ZNS1_27distribution_nullary_kernelIbm10ulonglong2S7_SF_ZZZS5_IS7_EvS9_SA_ENKSB_clEvENKSC_clEvEUlmE_EEvS9_T2_RKT3_T4_EUlimE0_EEvlNS_15PhiloxCudaStateET1_SJ_:
	.zero		1360


//--------------------- .nv.constant0._ZN2at6native60_GLOBAL__N__fdc43544_27_DistributionRandomKernel_cu_f88cee4443distribution_elementwise_grid_stride_kernelImLi2EZZZNS0_9templates4cuda13random_kernelIPNS_17CUDAGeneratorImplEEEvRNS_18TensorIteratorBaseET_ENKUlvE_clEvENKUlvE8_clEvEUlP24curandStatePhilox4_32_10E_ZNS1_27distribution_nullary_kernelIbm10ulonglong2S7_SF_ZZZS5_IS7_EvS9_SA_ENKSB_clEvENKSC_clEvEUlmE_EEvS9_T2_RKT3_T4_EUlimE_EEvlNS_15PhiloxCudaStateET1_SJ_ --------------------------
	.section	.nv.constant0._ZN2at6native60_GLOBAL__N__fdc43544_27_DistributionRandomKernel_cu_f88cee4443distribution_elementwise_grid_stride_kernelImLi2EZZZNS0_9templates4cuda13random_kernelIPNS_17CUDAGeneratorImplEEEvRNS_18TensorIteratorBaseET_ENKUlvE_clEvENKUlvE8_clEvEUlP24curandStatePhilox4_32_10E_ZNS1_27distribution_nullary_kernelIbm10ulonglong2S7_SF_ZZZS5_IS7_EvS9_SA_ENKSB_clEvENKSC_clEvEUlmE_EEvS9_T2_RKT3_T4_EUlimE_EEvlNS_15PhiloxCudaStateET1_SJ_,"a",@progbits
	.sectionflags	@""
	.align	4
.nv.constant0._ZN2at6native60_GLOBAL__N__fdc43544_27_DistributionRandomKernel_cu_f88cee4443distribution_elementwise_grid_stride_kernelImLi2EZZZNS0_9templates4cuda13random_kernelIPNS_17CUDAGeneratorImplEEEvRNS_18TensorIteratorBaseET_ENKUlvE_clEvENKUlvE8_clEvEUlP24curandStatePhilox4_32_10E_ZNS1_27distribution_nullary_kernelIbm10ulonglong2S7_SF_ZZZS5_IS7_EvS9_SA_ENKSB_clEvENKSC_clEvEUlmE_EEvS9_T2_RKT3_T4_EUlimE_EEvlNS_15PhiloxCudaStateET1_SJ_:
	.zero		952


//--------------------- .nv.constant0._ZN2at6native60_GLOBAL__N__fdc43544_27_DistributionRandomKernel_cu_f88cee4443distribution_elementwise_grid_stride_kernelIjLi4EZZZNS0_9templates4cuda13random_kernelIPNS_17CUDAGeneratorImplEEEvRNS_18TensorIteratorBaseET_ENKUlvE_clEvENKUlvE7_clEvEUlP24curandStatePhilox4_32_10E0_ZNS1_27distribution_nullary_kernelIN3c108BFloat16Ej5uint4S7_SF_ZZZS5_IS7_EvS9_SA_ENKSB_clEvENKSC_clEvEUljE_EEvS9_T2_RKT3_T4_EUlijE0_EEvlNS_15PhiloxCudaStateET1_SL_ --------------------------
	.section	.nv.constant0._ZN2at6native60_GLOBAL__N__fdc43544_27_DistributionRandomKernel_cu_f88cee4443distribution_elementwise_grid_stride_kernelIjLi4EZZZNS0_9templates4cuda13random_kernelIPNS_17CUDAGeneratorImplEEEvRNS_18TensorIteratorBaseET_ENKUlvE_clEvENKUlvE7_clEvEUlP24curandStatePhilox4_32_10E0_ZNS1_27distribution_nullary_kernelIN3c108BFloat16Ej5uint4S7_SF_ZZZS5_IS7_EvS9_SA_ENKSB_clEvENKSC_clEvEUljE_EEvS9_T2_RKT3_T4_EUlijE0_EEvlNS_15PhiloxCudaStateET1_SL_,"a",@progbits
	.sectionflags	@""
	.align	4
.nv.constant0._ZN2at6native60_GLOBAL__N__fdc43544_27_DistributionRandomKernel_cu_f88cee4443distribution_elementwise_grid_stride_kernelIjLi4EZZZNS0_9templates4cuda13random_kernelIPNS_17CUDAGeneratorImplEEEvRNS_18TensorIteratorBaseET_ENKUlvE_clEvENKUlvE7_clEvEUlP24curandStatePhilox4_32_10E0_ZNS1_27distribution_nullary_kernelIN3c108BFloat16Ej5uint4S7_SF_ZZZS5_IS7_EvS9_SA_ENKSB_clEvENKSC_clEvEUljE_EEvS9_T2_RKT3_T4_EUlijE0_EEvlNS_15PhiloxCudaStateET1_SL_:
	.zero		1360


//--------------------- .nv.constant0._ZN2at6native60_GLOBAL__N__fdc43544_27_DistributionRandomKernel_cu_f88cee4443distribution_elementwise_grid_stride_kernelIjLi4EZZZNS0_9templates4cuda13random_kernelIPNS_17CUDAGeneratorImplEEEvRNS_18TensorIteratorBaseET_ENKUlvE_clEvENKUlvE7_clEvEUlP24curandStatePhilox4_32_10E0_ZNS1_27distribution_nullary_kernelIN3c108BFloat16Ej5uint4S7_SF_ZZZS5_IS7_EvS9_SA_ENKSB_clEvENKSC_clEvEUljE_EEvS9_T2_RKT3_T4_EUlijE_EEvlNS_15PhiloxCudaStateET1_SL_ --------------------------
	.section	.nv.constant0._ZN2at6native60_GLOBAL__N__fdc43544_27_DistributionRandomKernel_cu_f88cee4443distribution_elementwise_grid_stride_kernelIjLi4EZZZNS0_9templates4cuda13random_kernelIPNS_17CUDAGeneratorImplEEEvRNS_18TensorIteratorBaseET_ENKUlvE_clEvENKUlvE7_clEvEUlP24curandStatePhilox4_32_10E0_ZNS1_27distribution_nullary_kernelIN3c108BFloat16Ej5uint4S7_SF_ZZZS5_IS7_EvS9_SA_ENKSB_clEvENKSC_clEvEUljE_EEvS9_T2_RKT3_T4_EUlijE_EEvlNS_15PhiloxCudaStateET1_SL_,"a",@progbits
	.sectionflags	@""
	.align	4
.nv.constant0._ZN2at6native60_GLOBAL__N__fdc43544_27_DistributionRandomKernel_cu_f88cee4443distribution_elementwise_grid_stride_kernelIjLi4EZZZNS0_9templates4cuda13random_kernelIPNS_17CUDAGeneratorImplEEEvRNS_18TensorIteratorBaseET_ENKUlvE_clEvENKUlvE7_clEvEUlP24curandStatePhilox4_32_10E0_ZNS1_27distribution_nullary_kernelIN3c108BFloat16Ej5uint4S7_SF_ZZZS5_IS7_EvS9_SA_ENKSB_clEvENKSC_clEvEUljE_EEvS9_T2_RKT3_T4_EUlijE_EEvlNS_15PhiloxCudaStateET1_SL_:
	.zero		952


//--------------------- .nv.constant0._ZN2at6native60_GLOBAL__N__fdc43544_27_DistributionRandomKernel_cu_f88cee4443distribution_elementwise_grid_stride_kernelImLi2EZZZNS0_9templates4cuda13random_kernelIPNS_17CUDAGeneratorImplEEEvRNS_18TensorIteratorBaseET_ENKUlvE_clEvENKUlvE7_clEvEUlP24curandStatePhilox4_32_10E_ZNS1_27distribution_nullary_kernelIN3c108BFloat16Em10ulonglong2S7_SF_ZZZS5_IS7_EvS9_SA_ENKSB_clEvENKSC_clEvEUlmE_EEvS9_T2_RKT3_T4_EUlimE0_EEvlNS_15PhiloxCudaStateET1_SL_ --------------------------
	.section	.nv.constant0._ZN2at6native60_GLOBAL__N__fdc43544_27_DistributionRandomKernel_cu_f88cee4443distribution_elementwise_grid_stride_kernelImLi2EZZZNS0_9templates4cuda13random_kernelIPNS_17CUDAGeneratorImplEEEvRNS_18TensorIteratorBaseET_ENKUlvE_clEvENKUlvE7_clEvEUlP24curandStatePhilox4_32_10E_ZNS1_27distribution_nullary_kernelIN3c108BFloat16Em10ulonglong2S7_SF_ZZZS5_IS7_EvS9_SA_ENKSB_clEvENKSC_clEvEUlmE_EEvS9_T2_RKT3_T4_EUlimE0_EEvlNS_15PhiloxCudaStateET1_SL_,"a",@progbits
	.sectionflags	@""
	.align	4
.nv.constant0._ZN2at6native60_GLOBAL__N__fdc43544_27_DistributionRandomKernel_cu_f88cee4443distribution_elementwise_grid_stride_kernelImLi2EZZZNS0_9templates4cuda13random_kernelIPNS_17CUDAGeneratorImplEEEvRNS_18TensorIteratorBaseET_ENKUlvE_clEvENKUlvE7_clEvEUlP24curandStatePhilox4_32_10E_ZNS1_27distribution_nullary_kernelIN3c108BFloat16Em10ulonglong2S7_SF_ZZZS5_IS7_EvS9_SA_ENKSB_clEvENKSC_clEvEUlmE_EEvS9_T2_RKT3_T4_EUlimE0_EEvlNS_15PhiloxCudaStateET1_SL_:
	.zero		1360


//--------------------- .nv.constant0._ZN2at6native60_GLOBAL__N__fdc43544_27_DistributionRandomKernel_cu_f88cee4443distribution_elementwise_grid_stride_kernelImLi2EZZZNS0_9templates4cuda13random_kernelIPNS_17CUDAGeneratorImplEEEvRNS_18TensorIteratorBaseET_ENKUlvE_clEvENKUlvE7_clEvEUlP24curandStatePhilox4_32_10E_ZNS1_27distribution_nullary_kernelIN3c108BFloat16Em10ulonglong2S7_SF_ZZZS5_IS7_EvS9_SA_ENKSB_clEvENKSC_clEvEUlmE_EEvS9_T2_RKT3_T4_EUlimE_EEvlNS_15PhiloxCudaStateET1_SL_ --------------------------
	.section	.nv.constant0._ZN2at6native60_GLOBAL__N__fdc43544_27_DistributionRandomKernel_cu_f88cee4443distribution_elementwise_grid_stride_kernelImLi2EZZZNS0_9templates4cuda13random_kernelIPNS_17CUDAGeneratorImplEEEvRNS_18TensorIteratorBaseET_ENKUlvE_clEvENKUlvE7_clEvEUlP24curandStatePhilox4_32_10E_ZNS1_27distribution_nullary_kernelIN3c108BFloat16Em10ulonglong2S7_SF_ZZZS5_IS7_EvS9_SA_ENKSB_clEvENKSC_clEvEUlmE_EEvS9_T2_RKT3_T4_EUlimE_EEvlNS_15PhiloxCudaStateET1_SL_,"a",@progbits
	.sectionflags	@""
	.align	4
.nv.constant0._ZN2at6native60_GLOBAL__N__fdc43544_27_DistributionRandomKernel_cu_f88cee4443distribution_elementwise_grid_stride_kernelImLi2EZZZNS0_9templates4cuda13random_kernelIPNS_17CUDAGeneratorImplEEEvRNS_18TensorIteratorBaseET_ENKUlvE_clEvENKUlvE7_clEvEUlP24curandStatePhilox4_32_10E_ZNS1_27distribution_nullary_kernelIN3c108BFloat16Em10ulonglong2S7_SF_ZZZS5_IS7_EvS9_SA_ENKSB_clEvENKSC_clEvEUlmE_EEvS9_T2_RKT3_T4_EUlimE_EEvlNS_15PhiloxCudaStateET1_SL_:
	.zero		952


//--------------------- .nv.constant0._ZN2at6native60_GLOBAL__N__fdc43544_27_DistributionRandomKernel_cu_f88cee4443distribution_elementwise_grid_stride_kernelIjLi4EZZZNS0_9templates4cuda13random_kernelIPNS_17CUDAGeneratorImplEEEvRNS_18TensorIteratorBaseET_ENKUlvE_clEvENKUlvE6_clEvEUlP24curandStatePhilox4_32_10E0_ZNS1_27distribution_nullary_kernelIN3c104HalfEj5uint4S7_SF_ZZZS5_IS7_EvS9_SA_ENKSB_clEvENKSC_clEvEUljE_EEvS9_T2_RKT3_T4_EUlijE0_EEvlNS_15PhiloxCudaStateET1_SL_ --------------------------
	.section	.nv.constant0._ZN2at6native60_GLOBAL__N__fdc43544_27_DistributionRandomKernel_cu_f88cee4443distribution_elementwise_grid_stride_kernelIjLi4EZZZNS0_9templates4cuda13random_kernelIPNS_17CUDAGeneratorImplEEEvRNS_18TensorIteratorBaseET_ENKUlvE_clEvENKUlvE6_clEvEUlP24curandStatePhilox4_32_10E0_ZNS1_27distribution_nullary_kernelIN3c104HalfEj5uint4S7_SF_ZZZS5_IS7_EvS9_SA_ENKSB_clEvENKSC_clEvEUljE_EEvS9_T2_RKT3_T4_EUlijE0_EEvlNS_15PhiloxCudaStateET1_SL_,"a",@progbits
	.sectionflags	@""
	.align	4
.nv.constant0._ZN2at6native60_GLOBAL__N__fdc43544_27_DistributionRandomKernel_cu_f88cee4443distribution_elementwise_grid_stride_kernelIjLi4EZZZNS0_9templates4cuda13random_kernelIPNS_17CUDAGeneratorImplEEEvRNS_18TensorIteratorBaseET_ENKUlvE_clEvENKUlvE6_clEvEUlP24curandStatePhilox4_32_10E0_ZNS1_27distribution_nullary_kernelIN3c104HalfEj5uint4S7_SF_ZZZS5_IS7_EvS9_SA_ENKSB_clEvENKSC_clEvEUljE_EEvS9_T2_RKT3_T4_EUlijE0_EEvlNS_15PhiloxCudaStateET1_SL_:
	.zero		1360


//--------------------- .nv.constant0._ZN2at6native60_GLOBAL__N__fdc43544_27_DistributionRandomKernel_cu_f88cee4443distribution_elementwise_grid_stride_kernelIjLi4EZZZNS0_9templates4cuda13random_kernelIPNS_17CUDAGeneratorImplEEEvRNS_18TensorIteratorBaseET_ENKUlvE_clEvENKUlvE6_clEvEUlP24curandStatePhilox4_32_10E0_ZNS1_27distribution_nullary_kernelIN3c104HalfEj5uint4S7_SF_ZZZS5_IS7_EvS9_SA_ENKSB_clEvENKSC_clEvEUljE_EEvS9_T2_RKT3_T4_EUlijE_EEvlNS_15PhiloxCudaStateET1_SL_ --------------------------
	.section	.nv.constant0._ZN2at6native60_GLOBAL__N__fdc43544_27_DistributionRandomKernel_cu_f88cee4443distribution_elementwise_grid_stride_kernelIjLi4EZZZNS0_9templates4cuda13random_kernelIPNS_17CUDAGeneratorImplEEEvRNS_18TensorIteratorBaseET_ENKUlvE_clEvENKUlvE6_clEvEUlP24curandStatePhilox4_32_10E0_ZNS1_27distribution_nullary_kernelIN3c104HalfEj5uint4S7_SF_ZZZS5_IS7_EvS9_SA_ENKSB_clEvENKSC_clEvEUljE_EEvS9_T2_RKT3_T4_EUlijE_EEvlNS_15PhiloxCudaStateET1_SL_,"a",@progbits
	.sectionflags	@""
	.align	4
.nv.constant0._ZN2at6native60_GLOBAL__N__fdc43544_27_DistributionRandomKernel_cu_f88cee4443distribution_elementwise_grid_stride_kernelIjLi4EZZZNS0_9templates4cuda13random_kernelIPNS_17CUDAGeneratorImplEEEvRNS_18TensorIteratorBaseET_ENKUlvE_clEvENKUlvE6_clEvEUlP24curandStatePhilox4_32_10E0_ZNS1_27distribution_nullary_kernelIN3c104HalfEj5uint4S7_SF_ZZZS5_IS7_EvS9_SA_ENKSB_clEvENKSC_clEvEUljE_EEvS9_T2_RKT3_T4_EUlijE_EEvlNS_15PhiloxCudaStateET1_SL_:
	.zero		952


//--------------------- .nv.constant0._ZN2at6native60_GLOBAL__N__fdc43544_27_DistributionRandomKernel_cu_f88cee4443distribution_elementwise_grid_stride_kernelImLi2EZZZNS0_9templates4cuda13random_kernelIPNS_17CUDAGeneratorImplEEEvRNS_18TensorIteratorBaseET_ENKUlvE_clEvENKUlvE6_clEvEUlP24curandStatePhilox4_32_10E_ZNS1_27distribution_nullary_kernelIN3c104HalfEm10ulonglong2S7_SF_ZZZS5_IS7_EvS9_SA_ENKSB_clEvENKSC_clEvEUlmE_EEvS9_T2_RKT3_T4_EUlimE0_EEvlNS_15PhiloxCudaStateET1_SL_ --------------------------
	.section	.nv.constant0._ZN2at6native60_GLOBAL__N__fdc43544_27_DistributionRandomKernel_cu_f88cee4443distribution_elementwise_grid_stride_kernelImLi2EZZZNS0_9templates4cuda13random_kernelIPNS_17CUDAGeneratorImplEEEvRNS_18TensorIteratorBaseET_ENKUlvE_clEvENKUlvE6_clEvEUlP24curandStatePhilox4_32_10E_ZNS1_27distribution_nullary_kernelIN3c104HalfEm10ulonglong2S7_SF_ZZZS5_IS7_EvS9_SA_ENKSB_clEvENKSC_clEvEUlmE_EEvS9_T2_RKT3_T4_EUlimE0_EEvlNS_15PhiloxCudaStateET1_SL_,"a",@progbits
	.sectionflags	@""
	.align	4
.nv.constant0._ZN2at6native60_GLOBAL__N__fdc43544_27_DistributionRandomKernel_cu_f88cee4443distribution_elementwise_grid_stride_kernelImLi2EZZZNS0_9templates4cuda13random_kernelIPNS_17CUDAGeneratorImplEEEvRNS_18TensorIteratorBaseET_ENKUlvE_clEvENKUlvE6_clEvEUlP24curandStatePhilox4_32_10E_ZNS1_27distribution_nullary_kernelIN3c104HalfEm10ulonglong2S7_SF_ZZZS5_IS7_EvS9_SA_ENKSB_clEvENKSC_clEvEUlmE_EEvS9_T2_RKT3_T4_EUlimE0_EEvlNS_15PhiloxCudaStateET1_SL_:
	.zero		1360


//--------------------- .nv.constant0._ZN2at6native60_GLOBAL__N__fdc43544_27_DistributionRandomKernel_cu_f88cee4443distribution_elementwise_grid_stride_kernelImLi2EZZZNS0_9templates4cuda13random_kernelIPNS_17CUDAGeneratorImplEEEvRNS_18TensorIteratorBaseET_ENKUlvE_clEvENKUlvE6_clEvEUlP24curandStatePhilox4_32_10E_ZNS1_27distribution_nullary_kernelIN3c104HalfEm10ulonglong2S7_SF_ZZZS5_IS7_EvS9_SA_ENKSB_clEvENKSC_clEvEUlmE_EEvS9_T2_RKT3_T4_EUlimE_EEvlNS_15PhiloxCudaStateET1_SL_ --------------------------
	.section	.nv.constant0._ZN2at6native60_GLOBAL__N__fdc43544_27_DistributionRandomKernel_cu_f88cee4443distribution_elementwise_grid_stride_kernelImLi2EZZZNS0_9templates4cuda13random_kernelIPNS_17CUDAGeneratorImplEEEvRNS_18TensorIteratorBaseET_ENKUlvE_clEvENKUlvE6_clEvEUlP24curandStatePhilox4_32_10E_ZNS1_27distribution_nullary_kernelIN3c104HalfEm10ulonglong2S7_SF_ZZZS5_IS7_EvS9_SA_ENKSB_clEvENKSC_clEvEUlmE_EEvS9_T2_RKT3_T4_EUlimE_EEvlNS_15PhiloxCudaStateET1_SL_,"a",@progbits
	.sectionflags	@""
	.align	4
.nv.constant0._ZN2at6native60_GLOBAL__N__fdc43544_27_DistributionRandomKernel_cu_f88cee4443distribution_elementwise_grid_stride_kernelImLi2EZZZNS0_9templates4cuda13random_kernelIPNS_17CUDAGeneratorImplEEEvRNS_18TensorIteratorBaseET_ENKUlvE_clEvENKUlvE6_clEvEUlP24curandStatePhilox4_32_10E_ZNS1_27distribution_nullary_kernelIN3c104HalfEm10ulonglong2S7_SF_ZZZS5_IS7_EvS9_SA_ENKSB_clEvENKSC_clEvEUlmE_EEvS9_T2_RKT3_T4_EUlimE_EEvlNS_15PhiloxCudaStateET1_SL_:
	.zero		952


//--------------------- .nv.constant0._ZN2at6native60_GLOBAL__N__fdc43544_27_DistributionRandomKernel_cu_f88cee4443distribution_elementwise_grid_stride_kernelIjLi4EZZZNS0_9templates4cuda13random_kernelIPNS_17CUDAGeneratorImplEEEvRNS_18TensorIteratorBaseET_ENKUlvE_clEvENKUlvE5_clEvEUlP24curandStatePhilox4_32_10E0_ZNS1_27distribution_nullary_kernelIfj5uint4S7_SF_ZZZS5_IS7_EvS9_SA_ENKSB_clEvENKSC_clEvEUljE_EEvS9_T2_RKT3_T4_EUlijE0_EEvlNS_15PhiloxCudaStateET1_SJ_ --------------------------
	.section	.nv.constant0._ZN2at6native60_GLOBAL__N__fdc43544_27_DistributionRandomKernel_cu_f88cee4443distribution_elementwise_grid_stride_kernelIjLi4EZZZNS0_9templates4cuda13random_kernelIPNS_17CUDAGeneratorImplEEEvRNS_18TensorIteratorBaseET_ENKUlvE_clEvENKUlvE5_clEvEUlP24curandStatePhilox4_32_10E0_ZNS1_27distribution_nullary_kernelIfj5uint4S7_SF_ZZZS5_IS7_EvS9_SA_ENKSB_clEvENKSC_clEvEUljE_EEvS9_T2_RKT3_T4_EUlijE0_EEvlNS_15PhiloxCudaStateET1_SJ_,"a",@progbits
	.sectionflags	@""
	.align	4
.nv.constant0._ZN2at6native60_GLOBAL__N__fdc43544_27_DistributionRandomKernel_cu_f88cee4443distribution_elementwise_grid_stride_kernelIjLi4EZZZNS0_9templates4cuda13random_kernelIPNS_17CUDAGeneratorImplEEEvRNS_18TensorIteratorBaseET_ENKUlvE_clEvENKUlvE5_clEvEUlP24curandStatePhilox4_32_10E0_ZNS1_27distribution_nullary_kernelIfj5uint4S7_SF_ZZZS5_IS7_EvS9_SA_ENKSB_clEvENKSC_clEvEUljE_EEvS9_T2_RKT3_T4_EUlijE0_EEvlNS_15PhiloxCudaStateET1_SJ_:
	.zero		1360


//--------------------- .nv.constant0._ZN2at6native60_GLOBAL__N__fdc43544_27_DistributionRandomKernel_cu_f88cee4443distribution_elementwise_grid_stride_kernelIjLi4EZZZNS0_9templates4cuda13random_kernelIPNS_17CUDAGeneratorImplEEEvRNS_18TensorIteratorBaseET_ENKUlvE_clEvENKUlvE5_clEvEUlP24curandStatePhilox4_32_10E0_ZNS1_27distribution_nullary_kernelIfj5uint4S7_SF_ZZZS5_IS7_EvS9_SA_ENKSB_clEvENKSC_clEvEUljE_EEvS9_T2_RKT3_T4_EUlijE_EEvlNS_15PhiloxCudaStateET1_SJ_ --------------------------
	.section	.nv.constant0._ZN2at6native60_GLOBAL__N__fdc43544_27_DistributionRandomKernel_cu_f88cee4443distribution_elementwise_grid_stride_kernelIjLi4EZZZNS0_9templates4cuda13random_kernelIPNS_17CUDAGeneratorImplEEEvRNS_18TensorIteratorBaseET_ENKUlvE_clEvENKUlvE5_clEvEUlP24curandStatePhilox4_32_10E0_ZNS1_27distribution_nullary_kernelIfj5uint4S7_SF_ZZZS5_IS7_EvS9_SA_ENKSB_clEvENKSC_clEvEUljE_EEvS9_T2_RKT3_T4_EUlijE_EEvlNS_15PhiloxCudaStateET1_SJ_,"a",@progbits
	.sectionflags	@""
	.align	4
.nv.constant0._ZN2at6native60_GLOBAL__N__fdc43544_27_DistributionRandomKernel_cu_f88cee4443distribution_elementwise_grid_stride_kernelIjLi4EZZZNS0_9templates4cuda13random_kernelIPNS_17CUDAGeneratorImplEEEvRNS_18TensorIteratorBaseET_ENKUlvE_clEvENKUlvE5_clEvEUlP24curandStatePhilox4_32_10E0_ZNS1_27distribution_nullary_kernelIfj5uint4S7_SF_ZZZS5_IS7_EvS9_SA_ENKSB_clEvENKSC_clEvEUljE_EEvS9_T2_RKT3_T4_EUlijE_EEvlNS_15PhiloxCudaStateET1_SJ_:
	.zero		952


//--------------------- .nv.constant0._ZN2at6native60_GLOBAL__N__fdc43544_27_DistributionRandomKernel_cu_f88cee4443distribution_elementwise_grid_stride_kernelImLi2EZZZNS0_9templates4cuda13random_kernelIPNS_17CUDAGeneratorImplEEEvRNS_18TensorIteratorBaseET_ENKUlvE_clEvENKUlvE5_clEvEUlP24curandStatePhilox4_32_10E_ZNS1_27distribution_nullary_kernelIfm10ulonglong2S7_SF_ZZZS5_IS7_EvS9_SA_ENKSB_clEvENKSC_clEvEUlmE_EEvS9_T2_RKT3_T4_EUlimE0_EEvlNS_15PhiloxCudaStateET1_SJ_ --------------------------
	.section	.nv.constant0._ZN2at6native60_GLOBAL__N__fdc43544_27_DistributionRandomKernel_cu_f88cee4443distribution_elementwise_grid_stride_kernelImLi2EZZZNS0_9templates4cuda13random_kernelIPNS_17CUDAGeneratorImplEEEvRNS_18TensorIteratorBaseET_ENKUlvE_clEvENKUlvE5_clEvEUlP24curandStatePhilox4_32_10E_ZNS1_27distribution_nullary_kernelIfm10ulonglong2S7_SF_ZZZS5_IS7_EvS9_SA_ENKSB_clEvENKSC_clEvEUlmE_EEvS9_T2_RKT3_T4_EUlimE0_EEvlNS_15PhiloxCudaStateET1_SJ_,"a",@progbits
	.sectionflags	@""
	.align	4
.nv.constant0._ZN2at6native60_GLOBAL__N__fdc43544_27_DistributionRandomKernel_cu_f88cee4443distribution_elementwise_grid_stride_kernelImLi2EZZZNS0_9templates4cuda13random_kernelIPNS_17CUDAGeneratorImplEEEvRNS_18TensorIteratorBaseET_ENKUlvE_clEvENKUlvE5_clEvEUlP24curandStatePhilox4_32_10E_ZNS1_27distribution_nullary_kernelIfm10ulonglong2S7_SF_ZZZS5_IS7_EvS9_SA_ENKSB_clEvENKSC_clEvEUlmE_EEvS9_T2_RKT3_T4_EUlimE0_EEvlNS_15PhiloxCudaStateET1_SJ_:
	.zero		1360


//--------------------- .nv.constant0._ZN2at6native60_GLOBAL__N__fdc43544_27_DistributionRandomKernel_cu_f88cee4443distribution_elementwise_grid_stride_kernelImLi2EZZZNS0_9templates4cuda13random_kernelIPNS_17CUDAGeneratorImplEEEvRNS_18TensorIteratorBaseET_ENKUlvE_clEvENKUlvE5_clEvEUlP24curandStatePhilox4_32_10E_ZNS1_27distribution_nullary_kernelIfm10ulonglong2S7_SF_ZZZS5_IS7_EvS9_SA_ENKSB_clEvENKSC_clEvEUlmE_EEvS9_T2_RKT3_T4_EUlimE_EEvlNS_15PhiloxCudaStateET1_SJ_ --------------------------
	.section	.nv.constant0._ZN2at6native60_GLOBAL__N__fdc43544_27_DistributionRandomKernel_cu_f88cee4443distribution_elementwise_grid_stride_kernelImLi2EZZZNS0_9templates4cuda13random_kernelIPNS_17CUDAGeneratorImplEEEvRNS_18TensorIteratorBaseET_ENKUlvE_clEvENKUlvE5_clEvEUlP24curandStatePhilox4_32_10E_ZNS1_27distribution_nullary_kernelIfm10ulonglong2S7_SF_ZZZS5_IS7_EvS9_SA_ENKSB_clEvENKSC_clEvEUlmE_EEvS9_T2_RKT3_T4_EUlimE_EEvlNS_15PhiloxCudaStateET1_SJ_,"a",@progbits
	.sectionflags	@""
	.align	4
.nv.constant0._ZN2at6native60_GLOBAL__N__fdc43544_27_DistributionRandomKernel_cu_f88cee4443distribution_elementwise_grid_stride_kernelImLi2EZZZNS0_9templates4cuda13random_kernelIPNS_17CUDAGeneratorImplEEEvRNS_18TensorIteratorBaseET_ENKUlvE_clEvENKUlvE5_clEvEUlP24curandStatePhilox4_32_10E_ZNS1_27distribution_nullary_kernelIfm10ulonglong2S7_SF_ZZZS5_IS7_EvS9_SA_ENKSB_clEvENKSC_clEvEUlmE_EEvS9_T2_RKT3_T4_EUlimE_EEvlNS_15PhiloxCudaStateET1_SJ_:
	.zero		952


//--------------------- .nv.constant0._ZN2at6native60_GLOBAL__N__fdc43544_27_DistributionRandomKernel_cu_f88cee4443distribution_elementwise_grid_stride_kernelIjLi4EZZZNS0_9templates4cuda13random_kernelIPNS_17CUDAGeneratorImplEEEvRNS_18TensorIteratorBaseET_ENKUlvE_clEvENKUlvE4_clEvEUlP24curandStatePhilox4_32_10E0_ZNS1_27distribution_nullary_kernelIdj5uint4S7_SF_ZZZS5_IS7_EvS9_SA_ENKSB_clEvENKSC_clEvEUljE_EEvS9_T2_RKT3_T4_EUlijE0_EEvlNS_15PhiloxCudaStateET1_SJ_ --------------------------
	.section	.nv.constant0._ZN2at6native60_GLOBAL__N__fdc43544_27_DistributionRandomKernel_cu_f88cee4443distribution_elementwise_grid_stride_kernelIjLi4EZZZNS0_9templates4cuda13random_kernelIPNS_17CUDAGeneratorImplEEEvRNS_18TensorIteratorBaseET_ENKUlvE_clEvENKUlvE4_clEvEUlP24curandStatePhilox4_32_10E0_ZNS1_27distribution_nullary_kernelIdj5uint4S7_SF_ZZZS5_IS7_EvS9_SA_ENKSB_clEvENKSC_clEvEUljE_EEvS9_T2_RKT3_T4_EUlijE0_EEvlNS_15PhiloxCudaStateET1_SJ_,"a",@progbits
	.sectionflags	@""
	.align	4
.nv.constant0._ZN2at6native60_GLOBAL__N__fdc43544_27_DistributionRandomKernel_cu_f88cee4443distribution_elementwise_grid_stride_kernelIjLi4EZZZNS0_9templates4cuda13random_kernelIPNS_17CUDAGeneratorImplEEEvRNS_18TensorIteratorBaseET_ENKUlvE_clEvENKUlvE4_clEvEUlP24curandStatePhilox4_32_10E0_ZNS1_27distribution_nullary_kernelIdj5uint4S7_SF_ZZZS5_IS7_EvS9_SA_ENKSB_clEvENKSC_clEvEUljE_EEvS9_T2_RKT3_T4_EUlijE0_EEvlNS_15PhiloxCudaStateET1_SJ_:
	.zero		1360


//--------------------- .nv.constant0._ZN2at6native60_GLOBAL__N__fdc43544_27_DistributionRandomKernel_cu_f88cee4443distribution_elementwise_grid_stride_kernelIjLi4EZZZNS0_9templates4cuda13random_kernelIPNS_17CUDAGeneratorImplEEEvRNS_18TensorIteratorBaseET_ENKUlvE_clEvENKUlvE4_clEvEUlP24curandStatePhilox4_32_10E0_ZNS1_27distribution_nullary_kernelIdj5uint4S7_SF_ZZZS5_IS7_EvS9_SA_ENKSB_clEvENKSC_clEvEUljE_EEvS9_T2_RKT3_T4_EUlijE_EEvlNS_15PhiloxCudaStateET1_SJ_ --------------------------
	.section	.nv.constant0._ZN2at6native60_GLOBAL__N__fdc43544_27_DistributionRandomKernel_cu_f88cee4443distribution_elementwise_grid_stride_kernelIjLi4EZZZNS0_9templates4cuda13random_kernelIPNS_17CUDAGeneratorImplEEEvRNS_18TensorIteratorBaseET_ENKUlvE_clEvENKUlvE4_clEvEUlP24curandStatePhilox4_32_10E0_ZNS1_27distribution_nullary_kernelIdj5uint4S7_SF_ZZZS5_IS7_EvS9_SA_ENKSB_clEvENKSC_clEvEUljE_EEvS9_T2_RKT3_T4_EUlijE_EEvlNS_15PhiloxCudaStateET1_SJ_,"a",@progbits
	.sectionflags	@""
	.align	4
.nv.constant0._ZN2at6native60_GLOBAL__N__fdc43544_27_DistributionRandomKernel_cu_f88cee4443distribution_elementwise_grid_stride_kernelIjLi4EZZZNS0_9templates4cuda13random_kernelIPNS_17CUDAGeneratorImplEEEvRNS_18TensorIteratorBaseET_ENKUlvE_clEvENKUlvE4_clEvEUlP24curandStatePhilox4_32_10E0_ZNS1_27distribution_nullary_kernelIdj5uint4S7_SF_ZZZS5_IS7_EvS9_SA_ENKSB_clEvENKSC_clEvEUljE_EEvS9_T2_RKT3_T4_EUlijE_EEvlNS_15PhiloxCudaStateET1_SJ_:
	.zero		952


//--------------------- .nv.constant0._ZN2at6native60_GLOBAL__N__fdc43544_27_DistributionRandomKernel_cu_f88cee4443distribution_elementwise_grid_stride_kernelImLi2EZZZNS0_9templates4cuda13random_kernelIPNS_17CUDAGeneratorImplEEEvRNS_18TensorIteratorBaseET_ENKUlvE_clEvENKUlvE4_clEvEUlP24curandStatePhilox4_32_10E_ZNS1_27distribution_nullary_kernelIdm10ulonglong2S7_SF_ZZZS5_IS7_EvS9_SA_ENKSB_clEvENKSC_clEvEUlmE_EEvS9_T2_RKT3_T4_EUlimE0_EEvlNS_15PhiloxCudaStateET1_SJ_ --------------------------
	.section	.nv.constant0._ZN2at6native60_GLOBAL__N__fdc43544_27_DistributionRandomKernel_cu_f88cee4443distribution_elementwise_grid_stride_kernelImLi2EZZZNS0_9templates4cuda13random_kernelIPNS_17CUDAGeneratorImplEEEvRNS_18TensorIteratorBaseET_ENKUlvE_clEvENKUlvE4_clEvEUlP24curandStatePhilox4_32_10E_ZNS1_27distribution_nullary_kernelIdm10ulonglong2S7_SF_ZZZS5_IS7_EvS9_SA_ENKSB_clEvENKSC_clEvEUlmE_EEvS9_T2_RKT3_T4_EUlimE0_EEvlNS_15PhiloxCudaStateET1_SJ_,"a",@progbits
	.sectionflags	@""
	.align	4
.nv.constant0._ZN2at6native60_GLOBAL__N__fdc43544_27_DistributionRandomKernel_cu_f88cee4443distribution_elementwise_grid_stride_kernelImLi2EZZZNS0_9templates4cuda13random_kernelIPNS_17CUDAGeneratorImplEEEvRNS_18TensorIteratorBaseET_ENKUlvE_clEvENKUlvE4_clEvEUlP24curandStatePhilox4_32_10E_ZNS1_27distribution_nullary_kernelIdm10ulonglong2S7_SF_ZZZS5_IS7_EvS9_SA_ENKSB_clEvENKSC_clEvEUlmE_EEvS9_T2_RKT3_T4_EUlimE0_EEvlNS_15PhiloxCudaStateET1_SJ_:
	.zero		1360


//--------------------- .nv.constant0._ZN2at6native60_GLOBAL__N__fdc43544_27_DistributionRandomKernel_cu_f88cee4443distribution_elementwise_grid_stride_kernelImLi2EZZZNS0_9templates4cuda13random_kernelIPNS_17CUDAGeneratorImplEEEvRNS_18TensorIteratorBaseET_ENKUlvE_clEvENKUlvE4_clEvEUlP24curandStatePhilox4_32_10E_ZNS1_27distribution_nullary_kernelIdm10ulonglong2S7_SF_ZZZS5_IS7_EvS9_SA_ENKSB_clEvENKSC_clEvEUlmE_EEvS9_T2_RKT3_T4_EUlimE_EEvlNS_15PhiloxCudaStateET1_SJ_ --------------------------
	.section	.nv.constant0._ZN2at6native60_GLOBAL__N__fdc43544_27_DistributionRandomKernel_cu_f88cee4443distribution_elementwise_grid_stride_kernelImLi2EZZZNS0_9templates4cuda13random_kernelIPNS_17CUDAGeneratorImplEEEvRNS_18TensorIteratorBaseET_ENKUlvE_clEvENKUlvE4_clEvEUlP24curandStatePhilox4_32_10E_ZNS1_27distribution_nullary_kernelIdm10ulonglong2S7_SF_ZZZS5_IS7_EvS9_SA_ENKSB_clEvENKSC_clEvEUlmE_EEvS9_T2_RKT3_T4_EUlimE_EEvlNS_15PhiloxCudaStateET1_SJ_,"a",@progbits
	.sectionflags	@""
	.align	4
.nv.constant0._ZN2at6native60_GLOBAL__N__fdc43544_27_DistributionRandomKernel_cu_f88cee4443distribution_elementwise_grid_stride_kernelImLi2EZZZNS0_9templates4cuda13random_kernelIPNS_17CUDAGeneratorImplEEEvRNS_18TensorIteratorBaseET_ENKUlvE_clEvENKUlvE4_clEvEUlP24curandStatePhilox4_32_10E_ZNS1_27distribution_nullary_kernelIdm10ulonglong2S7_SF_ZZZS5_IS7_EvS9_SA_ENKSB_clEvENKSC_clEvEUlmE_EEvS9_T2_RKT3_T4_EUlimE_EEvlNS_15PhiloxCudaStateET1_SJ_:
	.zero		952


//--------------------- .nv.constant0._ZN2at6native60_GLOBAL__N__fdc43544_27_DistributionRandomKernel_cu_f88cee4443distribution_elementwise_grid_stride_kernelIjLi4EZZZNS0_9templates4cuda13random_kernelIPNS_17CUDAGeneratorImplEEEvRNS_18TensorIteratorBaseET_ENKUlvE_clEvENKUlvE3_clEvEUlP24curandStatePhilox4_32_10E0_ZNS1_27distribution_nullary_kernelIsj5uint4S7_SF_ZZZS5_IS7_EvS9_SA_ENKSB_clEvENKSC_clEvEUljE_EEvS9_T2_RKT3_T4_EUlijE0_EEvlNS_15PhiloxCudaStateET1_SJ_ --------------------------
	.section	.nv.constant0._ZN2at6native60_GLOBAL__N__fdc43544_27_DistributionRandomKernel_cu_f88cee4443distribution_elementwise_grid_stride_kernelIjLi4EZZZNS0_9templates4cuda13random_kernelIPNS_17CUDAGeneratorImplEEEvRNS_18TensorIteratorBaseET_ENKUlvE_clEvENKUlvE3_clEvEUlP24curandStatePhilox4_32_10E0_ZNS1_27distribution_nullary_kernelIsj5uint4S7_SF_ZZZS5_IS7_EvS9_SA_ENKSB_clEvENKSC_clEvEUljE_EEvS9_T2_RKT3_T4_EUlijE0_EEvlNS_15PhiloxCudaStateET1_SJ_,"a",@progbits
	.sectionflags	@""
	.align	4
.nv.constant0._ZN2at6native60_GLOBAL__N__fdc43544_27_DistributionRandomKernel_cu_f88cee4443distribution_elementwise_grid_stride_kernelIjLi4EZZZNS0_9templates4cuda13random_kernelIPNS_17CUDAGeneratorImplEEEvRNS_18TensorIteratorBaseET_ENKUlvE_clEvENKUlvE3_clEvEUlP24curandStatePhilox4_32_10E0_ZNS1_27distribution_nullary_kernelIsj5uint4S7_SF_ZZZS5_IS7_EvS9_SA_ENKSB_clEvENKSC_clEvEUljE_EEvS9_T2_RKT3_T4_EUlijE0_EEvlNS_15PhiloxCudaStateET1_SJ_:
	.zero		1360


//--------------------- .nv.constant0._ZN2at6native60_GLOBAL__N__fdc43544_27_DistributionRandomKernel_cu_f88cee4443distribution_elementwise_grid_stride_kernelIjLi4EZZZNS0_9templates4cuda13random_kernelIPNS_17CUDAGeneratorImplEEEvRNS_18TensorIteratorBaseET_ENKUlvE_clEvENKUlvE3_clEvEUlP24curandStatePhilox4_32_10E0_ZNS1_27distribution_nullary_kernelIsj5uint4S7_SF_ZZZS5_IS7_EvS9_SA_ENKSB_clEvENKSC_clEvEUljE_EEvS9_T2_RKT3_T4_EUlijE_EEvlNS_15PhiloxCudaStateET1_SJ_ --------------------------
	.section	.nv.constant0._ZN2at6native60_GLOBAL__N__fdc43544_27_DistributionRandomKernel_cu_f88cee4443distribution_elementwise_grid_stride_kernelIjLi4EZZZNS0_9templates4cuda13random_kernelIPNS_17CUDAGeneratorImplEEEvRNS_18TensorIteratorBaseET_ENKUlvE_clEvENKUlvE3_clEvEUlP24curandStatePhilox4_32_10E0_ZNS1_27distribution_nullary_kernelIsj5uint4S7_SF_ZZZS5_IS7_EvS9_SA_ENKSB_clEvENKSC_clEvEUljE_EEvS9_T2_RKT3_T4_EUlijE_EEvlNS_15PhiloxCudaStateET1_SJ_,"a",@progbits
	.sectionflags	@""
	.align	4
.nv.constant0._ZN2at6native60_GLOBAL__N__fdc43544_27_DistributionRandomKernel_cu_f88cee4443distribution_elementwise_grid_stride_kernelIjLi4EZZZNS0_9templates4cuda13random_kernelIPNS_17CUDAGeneratorImplEEEvRNS_18TensorIteratorBaseET_ENKUlvE_clEvENKUlvE3_clEvEUlP24curandStatePhilox4_32_10E0_ZNS1_27distribution_nullary_kernelIsj5uint4S7_SF_ZZZS5_IS7_EvS9_SA_ENKSB_clEvENKSC_clEvEUljE_EEvS9_T2_RKT3_T4_EUlijE_EEvlNS_15PhiloxCudaStateET1_SJ_:
	.zero		952


//--------------------- .nv.constant0._ZN2at6native60_GLOBAL__N__fdc43544_27_DistributionRandomKernel_cu_f88cee4443distribution_elementwise_grid_stride_kernelImLi2EZZZNS0_9templates4cuda13random_kernelIPNS_17CUDAGeneratorImplEEEvRNS_18TensorIteratorBaseET_ENKUlvE_clEvENKUlvE3_clEvEUlP24curandStatePhilox4_32_10E_ZNS1_27distribution_nullary_kernelIsm10ulonglong2S7_SF_ZZZS5_IS7_EvS9_SA_ENKSB_clEvENKSC_clEvEUlmE_EEvS9_T2_RKT3_T4_EUlimE0_EEvlNS_15PhiloxCudaStateET1_SJ_ --------------------------
	.section	.nv.constant0._ZN2at6native60_GLOBAL__N__fdc43544_27_DistributionRandomKernel_cu_f88cee4443distribution_elementwise_grid_stride_kernelImLi2EZZZNS0_9templates4cuda13random_kernelIPNS_17CUDAGeneratorImplEEEvRNS_18TensorIteratorBaseET_ENKUlvE_clEvENKUlvE3_clEvEUlP24curandStatePhilox4_32_10E_ZNS1_27distribution_nullary_kernelIsm10ulonglong2S7_SF_ZZZS5_IS7_EvS9_SA_ENKSB_clEvENKSC_clEvEUlmE_EEvS9_T2_RKT3_T4_EUlimE0_EEvlNS_15PhiloxCudaStateET1_SJ_,"a",@progbits
	.sectionflags	@""
	.align	4
.nv.constant0._ZN2at6native60_GLOBAL__N__fdc43544_27_DistributionRandomKernel_cu_f88cee4443distribution_elementwise_grid_stride_kernelImLi2EZZZNS0_9templates4cuda13random_kernelIPNS_17CUDAGeneratorImplEEEvRNS_18TensorIteratorBaseET_ENKUlvE_clEvENKUlvE3_clEvEUlP24curandStatePhilox4_32_10E_ZNS1_27distribution_nullary_kernelIsm10ulonglong2S7_SF_ZZZS5_IS7_EvS9_SA_ENKSB_clEvENKSC_clEvEUlmE_EEvS9_T2_RKT3_T4_EUlimE0_EEvlNS_15PhiloxCudaStateET1_SJ_:
	.zero		1360


//--------------------- .nv.constant0._ZN2at6native60_GLOBAL__N__fdc43544_27_DistributionRandomKernel_cu_f88cee4443distribution_elementwise_grid_stride_kernelImLi2EZZZNS0_9templates4cuda13random_kernelIPNS_17CUDAGeneratorImplEEEvRNS_18TensorIteratorBaseET_ENKUlvE_clEvENKUlvE3_clEvEUlP24curandStatePhilox4_32_10E_ZNS1_27distribution_nullary_kernelIsm10ulonglong2S7_SF_ZZZS5_IS7_EvS9_SA_ENKSB_clEvENKSC_clEvEUlmE_EEvS9_T2_RKT3_T4_EUlimE_EEvlNS_15PhiloxCudaStateET1_SJ_ --------------------------
	.section	.nv.constant0._ZN2at6native60_GLOBAL__N__fdc43544_27_DistributionRandomKernel_cu_f88cee4443distribution_elementwise_grid_stride_kernelImLi2EZZZNS0_9templates4cuda13random_kernelIPNS_17CUDAGeneratorImplEEEvRNS_18TensorIteratorBaseET_ENKUlvE_clEvENKUlvE3_clEvEUlP24curandStatePhilox4_32_10E_ZNS1_27distribution_nullary_kernelIsm10ulonglong2S7_SF_ZZZS5_IS7_EvS9_SA_ENKSB_clEvENKSC_clEvEUlmE_EEvS9_T2_RKT3_T4_EUlimE_EEvlNS_15PhiloxCudaStateET1_SJ_,"a",@progbits
	.sectionflags	@""
	.align	4
.nv.constant0._ZN2at6native60_GLOBAL__N__fdc43544_27_DistributionRandomKernel_cu_f88cee4443distribution_elementwise_grid_stride_kernelImLi2EZZZNS0_9templates4cuda13random_kernelIPNS_17CUDAGeneratorImplEEEvRNS_18TensorIteratorBaseET_ENKUlvE_clEvENKUlvE3_clEvEUlP24curandStatePhilox4_32_10E_ZNS1_27distribution_nullary_kernelIsm10ulonglong2S7_SF_ZZZS5_IS7_EvS9_SA_ENKSB_clEvENKSC_clEvEUlmE_EEvS9_T2_RKT3_T4_EUlimE_EEvlNS_15PhiloxCudaStateET1_SJ_:
	.zero		952


//--------------------- .nv.constant0._ZN2at6native60_GLOBAL__N__fdc43544_27_DistributionRandomKernel_cu_f88cee4443distribution_elementwise_grid_stride_kernelIjLi4EZZZNS0_9templates4cuda13random_kernelIPNS_17CUDAGeneratorImplEEEvRNS_18TensorIteratorBaseET_ENKUlvE_clEvENKUlvE2_clEvEUlP24curandStatePhilox4_32_10E0_ZNS1_27distribution_nullary_kernelIlj5uint4S7_SF_ZZZS5_IS7_EvS9_SA_ENKSB_clEvENKSC_clEvEUljE_EEvS9_T2_RKT3_T4_EUlijE0_EEvlNS_15PhiloxCudaStateET1_SJ_ --------------------------
	.section	.nv.constant0._ZN2at6native60_GLOBAL__N__fdc43544_27_DistributionRandomKernel_cu_f88cee4443distribution_elementwise_grid_stride_kernelIjLi4EZZZNS0_9templates4cuda13random_kernelIPNS_17CUDAGeneratorImplEEEvRNS_18TensorIteratorBaseET_ENKUlvE_clEvENKUlvE2_clEvEUlP24curandStatePhilox4_32_10E0_ZNS1_27distribution_nullary_kernelIlj5uint4S7_SF_ZZZS5_IS7_EvS9_SA_ENKSB_clEvENKSC_clEvEUljE_EEvS9_T2_RKT3_T4_EUlijE0_EEvlNS_15PhiloxCudaStateET1_SJ_,"a",@progbits
	.sectionflags	@""
	.align	4
.nv.constant0._ZN2at6native60_GLOBAL__N__fdc43544_27_DistributionRandomKernel_cu_f88cee4443distribution_elementwise_grid_stride_kernelIjLi4EZZZNS0_9templates4cuda13random_kernelIPNS_17CUDAGeneratorImplEEEvRNS_18TensorIteratorBaseET_ENKUlvE_clEvENKUlvE2_clEvEUlP24curandStatePhilox4_32_10E0_ZNS1_27distribution_nullary_kernelIlj5uint4S7_SF_ZZZS5_IS7_EvS9_SA_ENKSB_clEvENKSC_clEvEUljE_EEvS9_T2_RKT3_T4_EUlijE0_EEvlNS_15PhiloxCudaStateET1_SJ_:
	.zero		1360


//--------------------- .nv.constant0._ZN2at6native60_GLOBAL__N__fdc43544_27_DistributionRandomKernel_cu_f88cee4443distribution_elementwise_grid_stride_kernelIjLi4EZZZNS0_9templates4cuda13random_kernelIPNS_17CUDAGeneratorImplEEEvRNS_18TensorIteratorBaseET_ENKUlvE_clEvENKUlvE2_clEvEUlP24curandStatePhilox4_32_10E0_ZNS1_27distribution_nullary_kernelIlj5uint4S7_SF_ZZZS5_IS7_EvS9_SA_ENKSB_clEvENKSC_clEvEUljE_EEvS9_T2_RKT3_T4_EUlijE_EEvlNS_15PhiloxCudaStateET1_SJ_ --------------------------
	.section	.nv.constant0._ZN2at6native60_GLOBAL__N__fdc43544_27_DistributionRandomKernel_cu_f88cee4443distribution_elementwise_grid_stride_kernelIjLi4EZZZNS0_9templates4cuda13random_kernelIPNS_17CUDAGeneratorImplEEEvRNS_18TensorIteratorBaseET_ENKUlvE_clEvENKUlvE2_clEvEUlP24curandStatePhilox4_32_10E0_ZNS1_27distribution_nullary_kernelIlj5uint4S7_SF_ZZZS5_IS7_EvS9_SA_ENKSB_clEvENKSC_clEvEUljE_EEvS9_T2_RKT3_T4_EUlijE_EEvlNS_15PhiloxCudaStateET1_SJ_,"a",@progbits
	.sectionflags	@""
	.align	4
.nv.constant0._ZN2at6native60_GLOBAL__N__fdc43544_27_DistributionRandomKernel_cu_f88cee4443distribution_elementwise_grid_stride_kernelIjLi4EZZZNS0_9templates4cuda13random_kernelIPNS_17CUDAGeneratorImplEEEvRNS_18TensorIteratorBaseET_ENKUlvE_clEvENKUlvE2_clEvEUlP24curandStatePhilox4_32_10E0_ZNS1_27distribution_nullary_kernelIlj5uint4S7_SF_ZZZS5_IS7_EvS9_SA_ENKSB_clEvENKSC_clEvEUljE_EEvS9_T2_RKT3_T4_EUlijE_EEvlNS_15PhiloxCudaStateET1_SJ_:
	.zero		952


//--------------------- .nv.constant0._ZN2at6native60_GLOBAL__N__fdc43544_27_DistributionRandomKernel_cu_f88cee4443distribution_elementwise_grid_stride_kernelImLi2EZZZNS0_9templates4cuda13random_kernelIPNS_17CUDAGeneratorImplEEEvRNS_18TensorIteratorBaseET_ENKUlvE_clEvENKUlvE2_clEvEUlP24curandStatePhilox4_32_10E_ZNS1_27distribution_nullary_kernelIlm10ulonglong2S7_SF_ZZZS5_IS7_EvS9_SA_ENKSB_clEvENKSC_clEvEUlmE_EEvS9_T2_RKT3_T4_EUlimE0_EEvlNS_15PhiloxCudaStateET1_SJ_ --------------------------
	.section	.nv.constant0._ZN2at6native60_GLOBAL__N__fdc43544_27_DistributionRandomKernel_cu_f88cee4443distribution_elementwise_grid_stride_kernelImLi2EZZZNS0_9templates4cuda13random_kernelIPNS_17CUDAGeneratorImplEEEvRNS_18TensorIteratorBaseET_ENKUlvE_clEvENKUlvE2_clEvEUlP24curandStatePhilox4_32_10E_ZNS1_27distribution_nullary_kernelIlm10ulonglong2S7_SF_ZZZS5_IS7_EvS9_SA_ENKSB_clEvENKSC_clEvEUlmE_EEvS9_T2_RKT3_T4_EUlimE0_EEvlNS_15PhiloxCudaStateET1_SJ_,"a",@progbits
	.sectionflags	@""
	.align	4
.nv.constant0._ZN2at6native60_GLOBAL__N__fdc43544_27_DistributionRandomKernel_cu_f88cee4443distribution_elementwise_grid_stride_kernelImLi2EZZZNS0_9templates4cuda13random_kernelIPNS_17CUDAGeneratorImplEEEvRNS_18TensorIteratorBaseET_ENKUlvE_clEvENKUlvE2_clEvEUlP24curandStatePhilox4_32_10E_ZNS1_27distribution_nullary_kernelIlm10ulonglong2S7_SF_ZZZS5_IS7_EvS9_SA_ENKSB_clEvENKSC_clEvEUlmE_EEvS9_T2_RKT3_T4_EUlimE0_EEvlNS_15PhiloxCudaStateET1_SJ_:
	.zero		1360


//--------------------- .nv.constant0._ZN2at6native60_GLOBAL__N__fdc43544_27_DistributionRandomKernel_cu_f88cee4443distribution_elementwise_grid_stride_kernelImLi2EZZZNS0_9templates4cuda13random_kernelIPNS_17CUDAGeneratorImplEEEvRNS_18TensorIteratorBaseET_ENKUlvE_clEvENKUlvE2_clEvEUlP24curandStatePhilox4_32_10E_ZNS1_27distribution_nullary_kernelIlm10ulonglong2S7_SF_ZZZS5_IS7_EvS9_SA_ENKSB_clEvENKSC_clEvEUlmE_EEvS9_T2_RKT3_T4_EUlimE_EEvlNS_15PhiloxCudaStateET1_SJ_ --------------------------
	.section	.nv.constant0._ZN2at6native60_GLOBAL__N__fdc43544_27_DistributionRandomKernel_cu_f88cee4443distribution_elementwise_grid_stride_kernelImLi2EZZZNS0_9templates4cuda13random_kernelIPNS_17CUDAGeneratorImplEEEvRNS_18TensorIteratorBaseET_ENKUlvE_clEvENKUlvE2_clEvEUlP24curandStatePhilox4_32_10E_ZNS1_27distribution_nullary_kernelIlm10ulonglong2S7_SF_ZZZS5_IS7_EvS9_SA_ENKSB_clEvENKSC_clEvEUlmE_EEvS9_T2_RKT3_T4_EUlimE_EEvlNS_15PhiloxCudaStateET1_SJ_,"a",@progbits
	.sectionflags	@""
	.align	4
.nv.constant0._ZN2at6native60_GLOBAL__N__fdc43544_27_DistributionRandomKernel_cu_f88cee4443distribution_elementwise_grid_stride_kernelImLi2EZZZNS0_9templates4cuda13random_kernelIPNS_17CUDAGeneratorImplEEEvRNS_18TensorIteratorBaseET_ENKUlvE_clEvENKUlvE2_clEvEUlP24curandStatePhilox4_32_10E_ZNS1_27distribution_nullary_kernelIlm10ulonglong2S7_SF_ZZZS5_IS7_EvS9_SA_ENKSB_clEvENKSC_clEvEUlmE_EEvS9_T2_RKT3_T4_EUlimE_EEvlNS_15PhiloxCudaStateET1_SJ_:
	.zero		952


//--------------------- .nv.constant0._ZN2at6native60_GLOBAL__N__fdc43544_27_DistributionRandomKernel_cu_f88cee4443distribution_elementwise_grid_stride_kernelIjLi4EZZZNS0_9templates4cuda13random_kernelIPNS_17CUDAGeneratorImplEEEvRNS_18TensorIteratorBaseET_ENKUlvE_clEvENKUlvE1_clEvEUlP24curandStatePhilox4_32_10E0_ZNS1_27distribution_nullary_kernelIij5uint4S7_SF_ZZZS5_IS7_EvS9_SA_ENKSB_clEvENKSC_clEvEUljE_EEvS9_T2_RKT3_T4_EUlijE0_EEvlNS_15PhiloxCudaStateET1_SJ_ --------------------------
	.section	.nv.constant0._ZN2at6native60_GLOBAL__N__fdc43544_27_DistributionRandomKernel_cu_f88cee4443distribution_elementwise_grid_stride_kernelIjLi4EZZZNS0_9templates4cuda13random_kernelIPNS_17CUDAGeneratorImplEEEvRNS_18TensorIteratorBaseET_ENKUlvE_clEvENKUlvE1_clEvEUlP24curandStatePhilox4_32_10E0_ZNS1_27distribution_nullary_kernelIij5uint4S7_SF_ZZZS5_IS7_EvS9_SA_ENKSB_clEvENKSC_clEvEUljE_EEvS9_T2_RKT3_T4_EUlijE0_EEvlNS_15PhiloxCudaStateET1_SJ_,"a",@progbits
	.sectionflags	@""
	.align	4
.nv.constant0._ZN2at6native60_GLOBAL__N__fdc43544_27_DistributionRandomKernel_cu_f88cee4443distribution_elementwise_grid_stride_kernelIjLi4EZZZNS0_9templates4cuda13random_kernelIPNS_17CUDAGeneratorImplEEEvRNS_18TensorIteratorBaseET_ENKUlvE_clEvENKUlvE1_clEvEUlP24curandStatePhilox4_32_10E0_ZNS1_27distribution_nullary_kernelIij5uint4S7_SF_ZZZS5_IS7_EvS9_SA_ENKSB_clEvENKSC_clEvEUljE_EEvS9_T2_RKT3_T4_EUlijE0_EEvlNS_15PhiloxCudaStateET1_SJ_:
	.zero		1360


//--------------------- .nv.constant0._ZN2at6native60_GLOBAL__N__fdc43544_27_DistributionRandomKernel_cu_f88cee4443distribution_elementwise_grid_stride_kernelIjLi4EZZZNS0_9templates4cuda13random_kernelIPNS_17CUDAGeneratorImplEEEvRNS_18TensorIteratorBaseET_ENKUlvE_clEvENKUlvE1_clEvEUlP24curandStatePhilox4_32_10E0_ZNS1_27distribution_nullary_kernelIij5uint4S7_SF_ZZZS5_IS7_EvS9_SA_ENKSB_clEvENKSC_clEvEUljE_EEvS9_T2_RKT3_T4_EUlijE_EEvlNS_15PhiloxCudaStateET1_SJ_ --------------------------
	.section	.nv.constant0._ZN2at6native60_GLOBAL__N__fdc43544_27_DistributionRandomKernel_cu_f88cee4443distribution_elementwise_grid_stride_kernelIjLi4EZZZNS0_9templates4cuda13random_kernelIPNS_17CUDAGeneratorImplEEEvRNS_18TensorIteratorBaseET_ENKUlvE_clEvENKUlvE1_clEvEUlP24curandStatePhilox4_32_10E0_ZNS1_27distribution_nullary_kernelIij5uint4S7_SF_ZZZS5_IS7_EvS9_SA_ENKSB_clEvENKSC_clEvEUljE_EEvS9_T2_RKT3_T4_EUlijE_EEvlNS_15PhiloxCudaStateET1_SJ_,"a",@progbits
	.sectionflags	@""
	.align	4
.nv.constant0._ZN2at6native60_GLOBAL__N__fdc43544_27_DistributionRandomKernel_cu_f88cee4443distribution_elementwise_grid_stride_kernelIjLi4EZZZNS0_9templates4cuda13random_kernelIPNS_17CUDAGeneratorImplEEEvRNS_18TensorIteratorBaseET_ENKUlvE_clEvENKUlvE1_clEvEUlP24curandStatePhilox4_32_10E0_ZNS1_27distribution_nullary_kernelIij5uint4S7_SF_ZZZS5_IS7_EvS9_SA_ENKSB_clEvENKSC_clEvEUljE_EEvS9_T2_RKT3_T4_EUlijE_EEvlNS_15PhiloxCudaStateET1_SJ_:
	.zero		952


//--------------------- .nv.constant0._ZN2at6native60_GLOBAL__N__fdc43544_27_DistributionRandomKernel_cu_f88cee4443distribution_elementwise_grid_stride_kernelImLi2EZZZNS0_9templates4cuda13random_kernelIPNS_17CUDAGeneratorImplEEEvRNS_18TensorIteratorBaseET_ENKUlvE_clEvENKUlvE1_clEvEUlP24curandStatePhilox4_32_10E_ZNS1_27distribution_nullary_kernelIim10ulonglong2S7_SF_ZZZS5_IS7_EvS9_SA_ENKSB_clEvENKSC_clEvEUlmE_EEvS9_T2_RKT3_T4_EUlimE0_EEvlNS_15PhiloxCudaStateET1_SJ_ --------------------------
	.section	.nv.constant0._ZN2at6native60_GLOBAL__N__fdc43544_27_DistributionRandomKernel_cu_f88cee4443distribution_elementwise_grid_stride_kernelImLi2EZZZNS0_9templates4cuda13random_kernelIPNS_17CUDAGeneratorImplEEEvRNS_18TensorIteratorBaseET_ENKUlvE_clEvENKUlvE1_clEvEUlP24curandStatePhilox4_32_10E_ZNS1_27distribution_nullary_kernelIim10ulonglong2S7_SF_ZZZS5_IS7_EvS9_SA_ENKSB_clEvENKSC_clEvEUlmE_EEvS9_T2_RKT3_T4_EUlimE0_EEvlNS_15PhiloxCudaStateET1_SJ_,"a",@progbits
	.sectionflags	@""
	.align	4
.nv.constant0._ZN2at6native60_GLOBAL__N__fdc43544_27_DistributionRandomKernel_cu_f88cee4443distribution_elementwise_grid_stride_kernelImLi2EZZZNS0_9templates4cuda13random_kernelIPNS_17CUDAGeneratorImplEEEvRNS_18TensorIteratorBaseET_ENKUlvE_clEvENKUlvE1_clEvEUlP24curandStatePhilox4_32_10E_ZNS1_27distribution_nullary_kernelIim10ulonglong2S7_SF_ZZZS5_IS7_EvS9_SA_ENKSB_clEvENKSC_clEvEUlmE_EEvS9_T2_RKT3_T4_EUlimE0_EEvlNS_15PhiloxCudaStateET1_SJ_:
	.zero		1360


//--------------------- .nv.constant0._ZN2at6native60_GLOBAL__N__fdc43544_27_DistributionRandomKernel_cu_f88cee4443distribution_elementwise_grid_stride_kernelImLi2EZZZNS0_9templates4cuda13random_kernelIPNS_17CUDAGeneratorImplEEEvRNS_18TensorIteratorBaseET_ENKUlvE_clEvENKUlvE1_clEvEUlP24curandStatePhilox4_32_10E_ZNS1_27distribution_nullary_kernelIim10ulonglong2S7_SF_ZZZS5_IS7_EvS9_SA_ENKSB_clEvENKSC_clEvEUlmE_EEvS9_T2_RKT3_T4_EUlimE_EEvlNS_15PhiloxCudaStateET1_SJ_ --------------------------
	.section	.nv.constant0._ZN2at6native60_GLOBAL__N__fdc43544_27_DistributionRandomKernel_cu_f88cee4443distribution_elementwise_grid_stride_kernelImLi2EZZZNS0_9templates4cuda13random_kernelIPNS_17CUDAGeneratorImplEEEvRNS_18TensorIteratorBaseET_ENKUlvE_clEvENKUlvE1_clEvEUlP24curandStatePhilox4_32_10E_ZNS1_27distribution_nullary_kernelIim10ulonglong2S7_SF_ZZZS5_IS7_EvS9_SA_ENKSB_clEvENKSC_clEvEUlmE_EEvS9_T2_RKT3_T4_EUlimE_EEvlNS_15PhiloxCudaStateET1_SJ_,"a",@progbits
	.sectionflags	@""
	.align	4
.nv.constant0._ZN2at6native60_GLOBAL__N__fdc43544_27_DistributionRandomKernel_cu_f88cee4443distribution_elementwise_grid_stride_kernelImLi2EZZZNS0_9templates4cuda13random_kernelIPNS_17CUDAGeneratorImplEEEvRNS_18TensorIteratorBaseET_ENKUlvE_clEvENKUlvE1_clEvEUlP24curandStatePhilox4_32_10E_ZNS1_27distribution_nullary_kernelIim10ulonglong2S7_SF_ZZZS5_IS7_EvS9_SA_ENKSB_clEvENKSC_clEvEUlmE_EEvS9_T2_RKT3_T4_EUlimE_EEvlNS_15PhiloxCudaStateET1_SJ_:
	.zero		952


//--------------------- .nv.constant0._ZN2at6native60_GLOBAL__N__fdc43544_27_DistributionRandomKernel_cu_f88cee4443distribution_elementwise_grid_stride_kernelIjLi4EZZZNS0_9templates4cuda13random_kernelIPNS_17CUDAGeneratorImplEEEvRNS_18TensorIteratorBaseET_ENKUlvE_clEvENKUlvE0_clEvEUlP24curandStatePhilox4_32_10E0_ZNS1_27distribution_nullary_kernelIaj5uint4S7_SF_ZZZS5_IS7_EvS9_SA_ENKSB_clEvENKSC_clEvEUljE_EEvS9_T2_RKT3_T4_EUlijE0_EEvlNS_15PhiloxCudaStateET1_SJ_ --------------------------
	.section	.nv.constant0._ZN2at6native60_GLOBAL__N__fdc43544_27_DistributionRandomKernel_cu_f88cee4443distribution_elementwise_grid_stride_kernelIjLi4EZZZNS0_9templates4cuda13random_kernelIPNS_17CUDAGeneratorImplEEEvRNS_18TensorIteratorBaseET_ENKUlvE_clEvENKUlvE0_clEvEUlP24curandStatePhilox4_32_10E0_ZNS1_27distribution_nullary_kernelIaj5uint4S7_SF_ZZZS5_IS7_EvS9_SA_ENKSB_clEvENKSC_clEvEUljE_EEvS9_T2_RKT3_T4_EUlijE0_EEvlNS_15PhiloxCudaStateET1_SJ_,"a",@progbits
	.sectionflags	@""
	.align	4
.nv.constant0._ZN2at6native60_GLOBAL__N__fdc43544_27_DistributionRandomKernel_cu_f88cee4443distribution_elementwise_grid_stride_kernelIjLi4EZZZNS0_9templates4cuda13random_kernelIPNS_17CUDAGeneratorImplEEEvRNS_18TensorIteratorBaseET_ENKUlvE_clEvENKUlvE0_clEvEUlP24curandStatePhilox4_32_10E0_ZNS1_27distribution_nullary_kernelIaj5uint4S7_SF_ZZZS5_IS7_EvS9_SA_ENKSB_clEvENKSC_clEvEUljE_EEvS9_T2_RKT3_T4_EUlijE0_EEvlNS_15PhiloxCudaStateET1_SJ_:
	.zero		1360


//--------------------- .nv.constant0._ZN2at6native60_GLOBAL__N__fdc43544_27_DistributionRandomKernel_cu_f88cee4443distribution_elementwise_grid_stride_kernelIjLi4EZZZNS0_9templates4cuda13random_kernelIPNS_17CUDAGeneratorImplEEEvRNS_18TensorIteratorBaseET_ENKUlvE_clEvENKUlvE0_clEvEUlP24curandStatePhilox4_32_10E0_ZNS1_27distribution_nullary_kernelIaj5uint4S7_SF_ZZZS5_IS7_EvS9_SA_ENKSB_clEvENKSC_clEvEUljE_EEvS9_T2_RKT3_T4_EUlijE_EEvlNS_15PhiloxCudaStateET1_SJ_ --------------------------
	.section	.nv.constant0._ZN2at6native60_GLOBAL__N__fdc43544_27_DistributionRandomKernel_cu_f88cee4443distribution_elementwise_grid_stride_kernelIjLi4EZZZNS0_9templates4cuda13random_kernelIPNS_17CUDAGeneratorImplEEEvRNS_18TensorIteratorBaseET_ENKUlvE_clEvENKUlvE0_clEvEUlP24curandStatePhilox4_32_10E0_ZNS1_27distribution_nullary_kernelIaj5uint4S7_SF_ZZZS5_IS7_EvS9_SA_ENKSB_clEvENKSC_clEvEUljE_EEvS9_T2_RKT3_T4_EUlijE_EEvlNS_15PhiloxCudaStateET1_SJ_,"a",@progbits
	.sectionflags	@""
	.align	4
.nv.constant0._ZN2at6native60_GLOBAL__N__fdc43544_27_DistributionRandomKernel_cu_f88cee4443distribution_elementwise_grid_stride_kernelIjLi4EZZZNS0_9templates4cuda13random_kernelIPNS_17CUDAGeneratorImplEEEvRNS_18TensorIteratorBaseET_ENKUlvE_clEvENKUlvE0_clEvEUlP24curandStatePhilox4_32_10E0_ZNS1_27distribution_nullary_kernelIaj5uint4S7_SF_ZZZS5_IS7_EvS9_SA_ENKSB_clEvENKSC_clEvEUljE_EEvS9_T2_RKT3_T4_EUlijE_EEvlNS_15PhiloxCudaStateET1_SJ_:
	.zero		952


//--------------------- .nv.constant0._ZN2at6native60_GLOBAL__N__fdc43544_27_DistributionRandomKernel_cu_f88cee4443distribution_elementwise_grid_stride_kernelImLi2EZZZNS0_9templates4cuda13random_kernelIPNS_17CUDAGeneratorImplEEEvRNS_18TensorIteratorBaseET_ENKUlvE_clEvENKUlvE0_clEvEUlP24curandStatePhilox4_32_10E_ZNS1_27distribution_nullary_kernelIam10ulonglong2S7_SF_ZZZS5_IS7_EvS9_SA_ENKSB_clEvENKSC_clEvEUlmE_EEvS9_T2_RKT3_T4_EUlimE0_EEvlNS_15PhiloxCudaStateET1_SJ_ --------------------------
	.section	.nv.constant0._ZN2at6native60_GLOBAL__N__fdc43544_27_DistributionRandomKernel_cu_f88cee4443distribution_elementwise_grid_stride_kernelImLi2EZZZNS0_9templates4cuda13random_kernelIPNS_17CUDAGeneratorImplEEEvRNS_18TensorIteratorBaseET_ENKUlvE_clEvENKUlvE0_clEvEUlP24curandStatePhilox4_32_10E_ZNS1_27distribution_nullary_kernelIam10ulonglong2S7_SF_ZZZS5_IS7_EvS9_SA_ENKSB_clEvENKSC_clEvEUlmE_EEvS9_T2_RKT3_T4_EUlimE0_EEvlNS_15PhiloxCudaStateET1_SJ_,"a",@progbits
	.sectionflags	@""
	.align	4
.nv.constant0._ZN2at6native60_GLOBAL__N__fdc43544_27_DistributionRandomKernel_cu_f88cee4443distribution_elementwise_grid_stride_kernelImLi2EZZZNS0_9templates4cuda13random_kernelIPNS_17CUDAGeneratorImplEEEvRNS_18TensorIteratorBaseET_ENKUlvE_clEvENKUlvE0_clEvEUlP24curandStatePhilox4_32_10E_ZNS1_27distribution_nullary_kernelIam10ulonglong2S7_SF_ZZZS5_IS7_EvS9_SA_ENKSB_clEvENKSC_clEvEUlmE_EEvS9_T2_RKT3_T4_EUlimE0_EEvlNS_15PhiloxCudaStateET1_SJ_:
	.zero		1360


//--------------------- .nv.constant0._ZN2at6native60_GLOBAL__N__fdc43544_27_DistributionRandomKernel_cu_f88cee4443distribution_elementwise_grid_stride_kernelImLi2EZZZNS0_9templates4cuda13random_kernelIPNS_17CUDAGeneratorImplEEEvRNS_18TensorIteratorBaseET_ENKUlvE_clEvENKUlvE0_clEvEUlP24curandStatePhilox4_32_10E_ZNS1_27distribution_nullary_kernelIam10ulonglong2S7_SF_ZZZS5_IS7_EvS9_SA_ENKSB_clEvENKSC_clEvEUlmE_EEvS9_T2_RKT3_T4_EUlimE_EEvlNS_15PhiloxCudaStateET1_SJ_ --------------------------
	.section	.nv.constant0._ZN2at6native60_GLOBAL__N__fdc43544_27_DistributionRandomKernel_cu_f88cee4443distribution_elementwise_grid_stride_kernelImLi2EZZZNS0_9templates4cuda13random_kernelIPNS_17CUDAGeneratorImplEEEvRNS_18TensorIteratorBaseET_ENKUlvE_clEvENKUlvE0_clEvEUlP24curandStatePhilox4_32_10E_ZNS1_27distribution_nullary_kernelIam10ulonglong2S7_SF_ZZZS5_IS7_EvS9_SA_ENKSB_clEvENKSC_clEvEUlmE_EEvS9_T2_RKT3_T4_EUlimE_EEvlNS_15PhiloxCudaStateET1_SJ_,"a",@progbits
	.sectionflags	@""
	.align	4
.nv.constant0._ZN2at6native60_GLOBAL__N__fdc43544_27_DistributionRandomKernel_cu_f88cee4443distribution_elementwise_grid_stride_kernelImLi2EZZZNS0_9templates4cuda13random_kernelIPNS_17CUDAGeneratorImplEEEvRNS_18TensorIteratorBaseET_ENKUlvE_clEvENKUlvE0_clEvEUlP24curandStatePhilox4_32_10E_ZNS1_27distribution_nullary_kernelIam10ulonglong2S7_SF_ZZZS5_IS7_EvS9_SA_ENKSB_clEvENKSC_clEvEUlmE_EEvS9_T2_RKT3_T4_EUlimE_EEvlNS_15PhiloxCudaStateET1_SJ_:
	.zero		952


//--------------------- .nv.constant0._ZN2at6native60_GLOBAL__N__fdc43544_27_DistributionRandomKernel_cu_f88cee4443distribution_elementwise_grid_stride_kernelIjLi4EZZZNS0_9templates4cuda13random_kernelIPNS_17CUDAGeneratorImplEEEvRNS_18TensorIteratorBaseET_ENKUlvE_clEvENKUlvE_clEvEUlP24curandStatePhilox4_32_10E0_ZNS1_27distribution_nullary_kernelIhj5uint4S7_SF_ZZZS5_IS7_EvS9_SA_ENKSB_clEvENKSC_clEvEUljE_EEvS9_T2_RKT3_T4_EUlijE0_EEvlNS_15PhiloxCudaStateET1_SJ_ --------------------------
	.section	.nv.constant0._ZN2at6native60_GLOBAL__N__fdc43544_27_DistributionRandomKernel_cu_f88cee4443distribution_elementwise_grid_stride_kernelIjLi4EZZZNS0_9templates4cuda13random_kernelIPNS_17CUDAGeneratorImplEEEvRNS_18TensorIteratorBaseET_ENKUlvE_clEvENKUlvE_clEvEUlP24curandStatePhilox4_32_10E0_ZNS1_27distribution_nullary_kernelIhj5uint4S7_SF_ZZZS5_IS7_EvS9_SA_ENKSB_clEvENKSC_clEvEUljE_EEvS9_T2_RKT3_T4_EUlijE0_EEvlNS_15PhiloxCudaStateET1_SJ_,"a",@progbits
	.sectionflags	@""
	.align	4
.nv.constant0._ZN2at6native60_GLOBAL__N__fdc43544_27_DistributionRandomKernel_cu_f88cee4443distribution_elementwise_grid_stride_kernelIjLi4EZZZNS0_9templates4cuda13random_kernelIPNS_17CUDAGeneratorImplEEEvRNS_18TensorIteratorBaseET_ENKUlvE_clEvENKUlvE_clEvEUlP24curandStatePhilox4_32_10E0_ZNS1_27distribution_nullary_kernelIhj5uint4S7_SF_ZZZS5_IS7_EvS9_SA_ENKSB_clEvENKSC_clEvEUljE_EEvS9_T2_RKT3_T4_EUlijE0_EEvlNS_15PhiloxCudaStateET1_SJ_:
	.zero		1360


//--------------------- .nv.constant0._ZN2at6native60_GLOBAL__N__fdc43544_27_DistributionRandomKernel_cu_f88cee4443distribution_elementwise_grid_stride_kernelIjLi4EZZZNS0_9templates4cuda13random_kernelIPNS_17CUDAGeneratorImplEEEvRNS_18TensorIteratorBaseET_ENKUlvE_clEvENKUlvE_clEvEUlP24curandStatePhilox4_32_10E0_ZNS1_27distribution_nullary_kernelIhj5uint4S7_SF_ZZZS5_IS7_EvS9_SA_ENKSB_clEvENKSC_clEvEUljE_EEvS9_T2_RKT3_T4_EUlijE_EEvlNS_15PhiloxCudaStateET1_SJ_ --------------------------
	.section	.nv.constant0._ZN2at6native60_GLOBAL__N__fdc43544_27_DistributionRandomKernel_cu_f88cee4443distribution_elementwise_grid_stride_kernelIjLi4EZZZNS0_9templates4cuda13random_kernelIPNS_17CUDAGeneratorImplEEEvRNS_18TensorIteratorBaseET_ENKUlvE_clEvENKUlvE_clEvEUlP24curandStatePhilox4_32_10E0_ZNS1_27distribution_nullary_kernelIhj5uint4S7_SF_ZZZS5_IS7_EvS9_SA_ENKSB_clEvENKSC_clEvEUljE_EEvS9_T2_RKT3_T4_EUlijE_EEvlNS_15PhiloxCudaStateET1_SJ_,"a",@progbits
	.sectionflags	@""
	.align	4
.nv.constant0._ZN2at6native60_GLOBAL__N__fdc43544_27_DistributionRandomKernel_cu_f88cee4443distribution_elementwise_grid_stride_kernelIjLi4EZZZNS0_9templates4cuda13random_kernelIPNS_17CUDAGeneratorImplEEEvRNS_18TensorIteratorBaseET_ENKUlvE_clEvENKUlvE_clEvEUlP24curandStatePhilox4_32_10E0_ZNS1_27distribution_nullary_kernelIhj5uint4S7_SF_ZZZS5_IS7_EvS9_SA_ENKSB_clEvENKSC_clEvEUljE_EEvS9_T2_RKT3_T4_EUlijE_EEvlNS_15PhiloxCudaStateET1_SJ_:
	.zero		952


//--------------------- .nv.constant0._ZN2at6native60_GLOBAL__N__fdc43544_27_DistributionRandomKernel_cu_f88cee4443distribution_elementwise_grid_stride_kernelImLi2EZZZNS0_9templates4cuda13random_kernelIPNS_17CUDAGeneratorImplEEEvRNS_18TensorIteratorBaseET_ENKUlvE_clEvENKUlvE_clEvEUlP24curandStatePhilox4_32_10E_ZNS1_27distribution_nullary_kernelIhm10ulonglong2S7_SF_ZZZS5_IS7_EvS9_SA_ENKSB_clEvENKSC_clEvEUlmE_EEvS9_T2_RKT3_T4_EUlimE0_EEvlNS_15PhiloxCudaStateET1_SJ_ --------------------------
	.section	.nv.constant0._ZN2at6native60_GLOBAL__N__fdc43544_27_DistributionRandomKernel_cu_f88cee4443distribution_elementwise_grid_stride_kernelImLi2EZZZNS0_9templates4cuda13random_kernelIPNS_17CUDAGeneratorImplEEEvRNS_18TensorIteratorBaseET_ENKUlvE_clEvENKUlvE_clEvEUlP24curandStatePhilox4_32_10E_ZNS1_27distribution_nullary_kernelIhm10ulonglong2S7_SF_ZZZS5_IS7_EvS9_SA_ENKSB_clEvENKSC_clEvEUlmE_EEvS9_T2_RKT3_T4_EUlimE0_EEvlNS_15PhiloxCudaStateET1_SJ_,"a",@progbits
	.sectionflags	@""
	.align	4
.nv.constant0._ZN2at6native60_GLOBAL__N__fdc43544_27_DistributionRandomKernel_cu_f88cee4443distribution_elementwise_grid_stride_kernelImLi2EZZZNS0_9templates4cuda13random_kernelIPNS_17CUDAGeneratorImplEEEvRNS_18TensorIteratorBaseET_ENKUlvE_clEvENKUlvE_clEvEUlP24curandStatePhilox4_32_10E_ZNS1_27distribution_nullary_kernelIhm10ulonglong2S7_SF_ZZZS5_IS7_EvS9_SA_ENKSB_clEvENKSC_clEvEUlmE_EEvS9_T2_RKT3_T4_EUlimE0_EEvlNS_15PhiloxCudaStateET1_SJ_:
	.zero		1360


//--------------------- .nv.constant0._ZN2at6native60_GLOBAL__N__fdc43544_27_DistributionRandomKernel_cu_f88cee4443distribution_elementwise_grid_stride_kernelImLi2EZZZNS0_9templates4cuda13random_kernelIPNS_17CUDAGeneratorImplEEEvRNS_18TensorIteratorBaseET_ENKUlvE_clEvENKUlvE_clEvEUlP24curandStatePhilox4_32_10E_ZNS1_27distribution_nullary_kernelIhm10ulonglong2S7_SF_ZZZS5_IS7_EvS9_SA_ENKSB_clEvENKSC_clEvEUlmE_EEvS9_T2_RKT3_T4_EUlimE_EEvlNS_15PhiloxCudaStateET1_SJ_ --------------------------
	.section	.nv.constant0._ZN2at6native60_GLOBAL__N__fdc43544_27_DistributionRandomKernel_cu_f88cee4443distribution_elementwise_grid_stride_kernelImLi2EZZZNS0_9templates4cuda13random_kernelIPNS_17CUDAGeneratorImplEEEvRNS_18TensorIteratorBaseET_ENKUlvE_clEvENKUlvE_clEvEUlP24curandStatePhilox4_32_10E_ZNS1_27distribution_nullary_kernelIhm10ulonglong2S7_SF_ZZZS5_IS7_EvS9_SA_ENKSB_clEvENKSC_clEvEUlmE_EEvS9_T2_RKT3_T4_EUlimE_EEvlNS_15PhiloxCudaStateET1_SJ_,"a",@progbits
	.sectionflags	@""
	.align	4
.nv.constant0._ZN2at6native60_GLOBAL__N__fdc43544_27_DistributionRandomKernel_cu_f88cee4443distribution_elementwise_grid_stride_kernelImLi2EZZZNS0_9templates4cuda13random_kernelIPNS_17CUDAGeneratorImplEEEvRNS_18TensorIteratorBaseET_ENKUlvE_clEvENKUlvE_clEvEUlP24curandStatePhilox4_32_10E_ZNS1_27distribution_nullary_kernelIhm10ulonglong2S7_SF_ZZZS5_IS7_EvS9_SA_ENKSB_clEvENKSC_clEvEUlmE_EEvS9_T2_RKT3_T4_EUlimE_EEvlNS_15PhiloxCudaStateET1_SJ_:
	.zero		952


//--------------------- .nv.constant0._ZN2at6native60_GLOBAL__N__fdc43544_27_DistributionRandomKernel_cu_f88cee4443distribution_elementwise_grid_stride_kernelImLi2EZZZNS0_9templates4cuda32random_full_64_bits_range_kernelIPNS_17CUDAGeneratorImplEEEvRNS_18TensorIteratorBaseET_ENKUlvE_clEvENKUlvE6_clEvEUlP24curandStatePhilox4_32_10E_ZNS1_27distribution_nullary_kernelIN3c108BFloat16Em10ulonglong2S7_SF_ZZZS5_IS7_EvS9_SA_ENKSB_clEvENKSC_clEvEUlmE_EEvS9_T2_RKT3_T4_EUlimE0_EEvlNS_15PhiloxCudaStateET1_SL_ --------------------------
	.section	.nv.constant0._ZN2at6native60_GLOBAL__N__fdc43544_27_DistributionRandomKernel_cu_f88cee4443distribution_elementwise_grid_stride_kernelImLi2EZZZNS0_9templates4cuda32random_full_64_bits_range_kernelIPNS_17CUDAGeneratorImplEEEvRNS_18TensorIteratorBaseET_ENKUlvE_clEvENKUlvE6_clEvEUlP24curandStatePhilox4_32_10E_ZNS1_27distribution_nullary_kernelIN3c108BFloat16Em10ulonglong2S7_SF_ZZZS5_IS7_EvS9_SA_ENKSB_clEvENKSC_clEvEUlmE_EEvS9_T2_RKT3_T4_EUlimE0_EEvlNS_15PhiloxCudaStateET1_SL_,"a",@progbits
	.sectionflags	@""
	.align	4
.nv.constant0._ZN2at6native60_GLOBAL__N__fdc43544_27_DistributionRandomKernel_cu_f88cee4443distribution_elementwise_grid_stride_kernelImLi2EZZZNS0_9templates4cuda32random_full_64_bits_range_kernelIPNS_17CUDAGeneratorImplEEEvRNS_18TensorIteratorBaseET_ENKUlvE_clEvENKUlvE6_clEvEUlP24curandStatePhilox4_32_10E_ZNS1_27distribution_nullary_kernelIN3c108BFloat16Em10ulonglong2S7_SF_ZZZS5_IS7_EvS9_SA_ENKSB_clEvENKSC_clEvEUlmE_EEvS9_T2_RKT3_T4_EUlimE0_EEvlNS_15PhiloxCudaStateET1_SL_:
	.zero		1360


//--------------------- .nv.constant0._ZN2at6native60_GLOBAL__N__fdc43544_27_DistributionRandomKernel_cu_f88cee4443distribution_elementwise_grid_stride_kernelImLi2EZZZNS0_9templates4cuda32random_full_64_bits_range_kernelIPNS_17CUDAGeneratorImplEEEvRNS_18TensorIteratorBaseET_ENKUlvE_clEvENKUlvE6_clEvEUlP24curandStatePhilox4_32_10E_ZNS1_27distribution_nullary_kernelIN3c108BFloat16Em10ulonglong2S7_SF_ZZZS5_IS7_EvS9_SA_ENKSB_clEvENKSC_clEvEUlmE_EEvS9_T2_RKT3_T4_EUlimE_EEvlNS_15PhiloxCudaStateET1_SL_ --------------------------
	.section	.nv.constant0._ZN2at6native60_GLOBAL__N__fdc43544_27_DistributionRandomKernel_cu_f88cee4443distribution_elementwise_grid_stride_kernelImLi2EZZZNS0_9templates4cuda32random_full_64_bits_range_kernelIPNS_17CUDAGeneratorImplEEEvRNS_18TensorIteratorBaseET_ENKUlvE_clEvENKUlvE6_clEvEUlP24curandStatePhilox4_32_10E_ZNS1_27distribution_nullary_kernelIN3c108BFloat16Em10ulonglong2S7_SF_ZZZS5_IS7_EvS9_SA_ENKSB_clEvENKSC_clEvEUlmE_EEvS9_T2_RKT3_T4_EUlimE_EEvlNS_15PhiloxCudaStateET1_SL_,"a",@progbits
	.sectionflags	@""
	.align	4
.nv.constant0._ZN2at6native60_GLOBAL__N__fdc43544_27_DistributionRandomKernel_cu_f88cee4443distribution_elementwise_grid_stride_kernelImLi2EZZZNS0_9templates4cuda32random_full_64_bits_range_kernelIPNS_17CUDAGeneratorImplEEEvRNS_18TensorIteratorBaseET_ENKUlvE_clEvENKUlvE6_clEvEUlP24curandStatePhilox4_32_10E_ZNS1_27distribution_nullary_kernelIN3c108BFloat16Em10ulonglong2S7_SF_ZZZS5_IS7_EvS9_SA_ENKSB_clEvENKSC_clEvEUlmE_EEvS9_T2_RKT3_T4_EUlimE_EEvlNS_15PhiloxCudaStateET1_SL_:
	.zero		952


//--------------------- .nv.constant0._ZN2at6native60_GLOBAL__N__fdc43544_27_DistributionRandomKernel_cu_f88cee4443distribution_elementwise_grid_stride_kernelImLi2EZZZNS0_9templates4cuda32random_full_64_bits_range_kernelIPNS_17CUDAGeneratorImplEEEvRNS_18TensorIteratorBaseET_ENKUlvE_clEvENKUlvE5_clEvEUlP24curandStatePhilox4_32_10E_ZNS1_27distribution_nullary_kernelIfm10ulonglong2S7_SF_ZZZS5_IS7_EvS9_SA_ENKSB_clEvENKSC_clEvEUlmE_EEvS9_T2_RKT3_T4_EUlimE0_EEvlNS_15PhiloxCudaStateET1_SJ_ --------------------------
	.section	.nv.constant0._ZN2at6native60_GLOBAL__N__fdc43544_27_DistributionRandomKernel_cu_f88cee4443distribution_elementwise_grid_stride_kernelImLi2EZZZNS0_9templates4cuda32random_full_64_bits_range_kernelIPNS_17CUDAGeneratorImplEEEvRNS_18TensorIteratorBaseET_ENKUlvE_clEvENKUlvE5_clEvEUlP24curandStatePhilox4_32_10E_ZNS1_27distribution_nullary_kernelIfm10ulonglong2S7_SF_ZZZS5_IS7_EvS9_SA_ENKSB_clEvENKSC_clEvEUlmE_EEvS9_T2_RKT3_T4_EUlimE0_EEvlNS_15PhiloxCudaStateET1_SJ_,"a",@progbits
	.sectionflags	@""
	.align	4
.nv.constant0._ZN2at6native60_GLOBAL__N__fdc43544_27_DistributionRandomKernel_cu_f88cee4443distribution_elementwise_grid_stride_kernelImLi2EZZZNS0_9templates4cuda32random_full_64_bits_range_kernelIPNS_17CUDAGeneratorImplEEEvRNS_18TensorIteratorBaseET_ENKUlvE_clEvENKUlvE5_clEvEUlP24curandStatePhilox4_32_10E_ZNS1_27distribution_nullary_kernelIfm10ulonglong2S7_SF_ZZZS5_IS7_EvS9_SA_ENKSB_clEvENKSC_clEvEUlmE_EEvS9_T2_RKT3_T4_EUlimE0_EEvlNS_15PhiloxCudaStateET1_SJ_:
	.zero		1360


//--------------------- .nv.constant0._ZN2at6native60_GLOBAL__N__fdc43544_27_DistributionRandomKernel_cu_f88cee4443distribution_elementwise_grid_stride_kernelImLi2EZZZNS0_9templates4cuda32random_full_64_bits_range_kernelIPNS_17CUDAGeneratorImplEEEvRNS_18TensorIteratorBaseET_ENKUlvE_clEvENKUlvE5_clEvEUlP24curandStatePhilox4_32_10E_ZNS1_27distribution_nullary_kernelIfm10ulonglong2S7_SF_ZZZS5_IS7_EvS9_SA_ENKSB_clEvENKSC_clEvEUlmE_EEvS9_T2_RKT3_T4_EUlimE_EEvlNS_15PhiloxCudaStateET1_SJ_ --------------------------
	.section	.nv.constant0._ZN2at6native60_GLOBAL__N__fdc43544_27_DistributionRandomKernel_cu_f88cee4443distribution_elementwise_grid_stride_kernelImLi2EZZZNS0_9templates4cuda32random_full_64_bits_range_kernelIPNS_17CUDAGeneratorImplEEEvRNS_18TensorIteratorBaseET_ENKUlvE_clEvENKUlvE5_clEvEUlP24curandStatePhilox4_32_10E_ZNS1_27distribution_nullary_kernelIfm10ulonglong2S7_SF_ZZZS5_IS7_EvS9_SA_ENKSB_clEvENKSC_clEvEUlmE_EEvS9_T2_RKT3_T4_EUlimE_EEvlNS_15PhiloxCudaStateET1_SJ_,"a",@progbits
	.sectionflags	@""
	.align	4
.nv.constant0._ZN2at6native60_GLOBAL__N__fdc43544_27_DistributionRandomKernel_cu_f88cee4443distribution_elementwise_grid_stride_kernelImLi2EZZZNS0_9templates4cuda32random_full_64_bits_range_kernelIPNS_17CUDAGeneratorImplEEEvRNS_18TensorIteratorBaseET_ENKUlvE_clEvENKUlvE5_clEvEUlP24curandStatePhilox4_32_10E_ZNS1_27distribution_nullary_kernelIfm10ulonglong2S7_SF_ZZZS5_IS7_EvS9_SA_ENKSB_clEvENKSC_clEvEUlmE_EEvS9_T2_RKT3_T4_EUlimE_EEvlNS_15PhiloxCudaStateET1_SJ_:
	.zero		952


//--------------------- .nv.constant0._ZN2at6native60_GLOBAL__N__fdc43544_27_DistributionRandomKernel_cu_f88cee4443distribution_elementwise_grid_stride_kernelImLi2EZZZNS0_9templates4cuda32random_full_64_bits_range_kernelIPNS_17CUDAGeneratorImplEEEvRNS_18TensorIteratorBaseET_ENKUlvE_clEvENKUlvE4_clEvEUlP24curandStatePhilox4_32_10E_ZNS1_27distribution_nullary_kernelIdm10ulonglong2S7_SF_ZZZS5_IS7_EvS9_SA_ENKSB_clEvENKSC_clEvEUlmE_EEvS9_T2_RKT3_T4_EUlimE0_EEvlNS_15PhiloxCudaStateET1_SJ_ --------------------------
	.section	.nv.constant0._ZN2at6native60_GLOBAL__N__fdc43544_27_DistributionRandomKernel_cu_f88cee4443distribution_elementwise_grid_stride_kernelImLi2EZZZNS0_9templates4cuda32random_full_64_bits_range_kernelIPNS_17CUDAGeneratorImplEEEvRNS_18TensorIteratorBaseET_ENKUlvE_clEvENKUlvE4_clEvEUlP24curandStatePhilox4_32_10E_ZNS1_27distribution_nullary_kernelIdm10ulonglong2S7_SF_ZZZS5_IS7_EvS9_SA_ENKSB_clEvENKSC_clEvEUlmE_EEvS9_T2_RKT3_T4_EUlimE0_EEvlNS_15PhiloxCudaStateET1_SJ_,"a",@progbits
	.sectionflags	@""
	.align	4
.nv.constant0._ZN2at6native60_GLOBAL__N__fdc43544_27_DistributionRandomKernel_cu_f88cee4443distribution_elementwise_grid_stride_kernelImLi2EZZZNS0_9templates4cuda32random_full_64_bits_range_kernelIPNS_17CUDAGeneratorImplEEEvRNS_18TensorIteratorBaseET_ENKUlvE_clEvENKUlvE4_clEvEUlP24curandStatePhilox4_32_10E_ZNS1_27distribution_nullary_kernelIdm10ulonglong2S7_SF_ZZZS5_IS7_EvS9_SA_ENKSB_clEvENKSC_clEvEUlmE_EEvS9_T2_RKT3_T4_EUlimE0_EEvlNS_15PhiloxCudaStateET1_SJ_:
	.zero		1360


//--------------------- .nv.constant0._ZN2at6native60_GLOBAL__N__fdc43544_27_DistributionRandomKernel_cu_f88cee4443distribution_elementwise_grid_stride_kernelImLi2EZZZNS0_9templates4cuda32random_full_64_bits_range_kernelIPNS_17CUDAGeneratorImplEEEvRNS_18TensorIteratorBaseET_ENKUlvE_clEvENKUlvE4_clEvEUlP24curandStatePhilox4_32_10E_ZNS1_27distribution_nullary_kernelIdm10ulonglong2S7_SF_ZZZS5_IS7_EvS9_SA_ENKSB_clEvENKSC_clEvEUlmE_EEvS9_T2_RKT3_T4_EUlimE_EEvlNS_15PhiloxCudaStateET1_SJ_ --------------------------
	.section	.nv.constant0._ZN2at6native60_GLOBAL__N__fdc43544_27_DistributionRandomKernel_cu_f88cee4443distribution_elementwise_grid_stride_kernelImLi2EZZZNS0_9templates4cuda32random_full_64_bits_range_kernelIPNS_17CUDAGeneratorImplEEEvRNS_18TensorIteratorBaseET_ENKUlvE_clEvENKUlvE4_clEvEUlP24curandStatePhilox4_32_10E_ZNS1_27distribution_nullary_kernelIdm10ulonglong2S7_SF_ZZZS5_IS7_EvS9_SA_ENKSB_clEvENKSC_clEvEUlmE_EEvS9_T2_RKT3_T4_EUlimE_EEvlNS_15PhiloxCudaStateET1_SJ_,"a",@progbits
	.sectionflags	@""
	.align	4
.nv.constant0._ZN2at6native60_GLOBAL__N__fdc43544_27_DistributionRandomKernel_cu_f88cee4443distribution_elementwise_grid_stride_kernelImLi2EZZZNS0_9templates4cuda32random_full_64_bits_range_kernelIPNS_17CUDAGeneratorImplEEEvRNS_18TensorIteratorBaseET_ENKUlvE_clEvENKUlvE4_clEvEUlP24curandStatePhilox4_32_10E_ZNS1_27distribution_nullary_kernelIdm10ulonglong2S7_SF_ZZZS5_IS7_EvS9_SA_ENKSB_clEvENKSC_clEvEUlmE_EEvS9_T2_RKT3_T4_EUlimE_EEvlNS_15PhiloxCudaStateET1_SJ_:
	.zero		952


//--------------------- .nv.constant0._ZN2at6native60_GLOBAL__N__fdc43544_27_DistributionRandomKernel_cu_f88cee4443distribution_elementwise_grid_stride_kernelImLi2EZZZNS0_9templates4cuda32random_full_64_bits_range_kernelIPNS_17CUDAGeneratorImplEEEvRNS_18TensorIteratorBaseET_ENKUlvE_clEvENKUlvE3_clEvEUlP24curandStatePhilox4_32_10E_ZNS1_27distribution_nullary_kernelIsm10ulonglong2S7_SF_ZZZS5_IS7_EvS9_SA_ENKSB_clEvENKSC_clEvEUlmE_EEvS9_T2_RKT3_T4_EUlimE0_EEvlNS_15PhiloxCudaStateET1_SJ_ --------------------------
	.section	.nv.constant0._ZN2at6native60_GLOBAL__N__fdc43544_27_DistributionRandomKernel_cu_f88cee4443distribution_elementwise_grid_stride_kernelImLi2EZZZNS0_9templates4cuda32random_full_64_bits_range_kernelIPNS_17CUDAGeneratorImplEEEvRNS_18TensorIteratorBaseET_ENKUlvE_clEvENKUlvE3_clEvEUlP24curandStatePhilox4_32_10E_ZNS1_27distribution_nullary_kernelIsm10ulonglong2S7_SF_ZZZS5_IS7_EvS9_SA_ENKSB_clEvENKSC_clEvEUlmE_EEvS9_T2_RKT3_T4_EUlimE0_EEvlNS_15PhiloxCudaStateET1_SJ_,"a",@progbits
	.sectionflags	@""
	.align	4
.nv.constant0._ZN2at6native60_GLOBAL__N__fdc43544_27_DistributionRandomKernel_cu_f88cee4443distribution_elementwise_grid_stride_kernelImLi2EZZZNS0_9templates4cuda32random_full_64_bits_range_kernelIPNS_17CUDAGeneratorImplEEEvRNS_18TensorIteratorBaseET_ENKUlvE_clEvENKUlvE3_clEvEUlP24curandStatePhilox4_32_10E_ZNS1_27distribution_nullary_kernelIsm10ulonglong2S7_SF_ZZZS5_IS7_EvS9_SA_ENKSB_clEvENKSC_clEvEUlmE_EEvS9_T2_RKT3_T4_EUlimE0_EEvlNS_15PhiloxCudaStateET1_SJ_:
	.zero		1360


//--------------------- .nv.constant0._ZN2at6native60_GLOBAL__N__fdc43544_27_DistributionRandomKernel_cu_f88cee4443distribution_elementwise_grid_stride_kernelImLi2EZZZNS0_9templates4cuda32random_full_64_bits_range_kernelIPNS_17CUDAGeneratorImplEEEvRNS_18TensorIteratorBaseET_ENKUlvE_clEvENKUlvE3_clEvEUlP24curandStatePhilox4_32_10E_ZNS1_27distribution_nullary_kernelIsm10ulonglong2S7_SF_ZZZS5_IS7_EvS9_SA_ENKSB_clEvENKSC_clEvEUlmE_EEvS9_T2_RKT3_T4_EUlimE_EEvlNS_15PhiloxCudaStateET1_SJ_ --------------------------
	.section	.nv.constant0._ZN2at6native60_GLOBAL__N__fdc43544_27_DistributionRandomKernel_cu_f88cee4443distribution_elementwise_grid_stride_kernelImLi2EZZZNS0_9templates4cuda32random_full_64_bits_range_kernelIPNS_17CUDAGeneratorImplEEEvRNS_18TensorIteratorBaseET_ENKUlvE_clEvENKUlvE3_clEvEUlP24curandStatePhilox4_32_10E_ZNS1_27distribution_nullary_kernelIsm10ulonglong2S7_SF_ZZZS5_IS7_EvS9_SA_ENKSB_clEvENKSC_clEvEUlmE_EEvS9_T2_RKT3_T4_EUlimE_EEvlNS_15PhiloxCudaStateET1_SJ_,"a",@progbits
	.sectionflags	@""
	.align	4
.nv.constant0._ZN2at6native60_GLOBAL__N__fdc43544_27_DistributionRandomKernel_cu_f88cee4443distribution_elementwise_grid_stride_kernelImLi2EZZZNS0_9templates4cuda32random_full_64_bits_range_kernelIPNS_17CUDAGeneratorImplEEEvRNS_18TensorIteratorBaseET_ENKUlvE_clEvENKUlvE3_clEvEUlP24curandStatePhilox4_32_10E_ZNS1_27distribution_nullary_kernelIsm10ulonglong2S7_SF_ZZZS5_IS7_EvS9_SA_ENKSB_clEvENKSC_clEvEUlmE_EEvS9_T2_RKT3_T4_EUlimE_EEvlNS_15PhiloxCudaStateET1_SJ_:
	.zero		952


//--------------------- .nv.constant0._ZN2at6native60_GLOBAL__N__fdc43544_27_DistributionRandomKernel_cu_f88cee4443distribution_elementwise_grid_stride_kernelImLi2EZZZNS0_9templates4cuda32random_full_64_bits_range_kernelIPNS_17CUDAGeneratorImplEEEvRNS_18TensorIteratorBaseET_ENKUlvE_clEvENKUlvE2_clEvEUlP24curandStatePhilox4_32_10E_ZNS1_27distribution_nullary_kernelIlm10ulonglong2S7_SF_ZZZS5_IS7_EvS9_SA_ENKSB_clEvENKSC_clEvEUlmE_EEvS9_T2_RKT3_T4_EUlimE0_EEvlNS_15PhiloxCudaStateET1_SJ_ --------------------------
	.section	.nv.constant0._ZN2at6native60_GLOBAL__N__fdc43544_27_DistributionRandomKernel_cu_f88cee4443distribution_elementwise_grid_stride_kernelImLi2EZZZNS0_9templates4cuda32random_full_64_bits_range_kernelIPNS_17CUDAGeneratorImplEEEvRNS_18TensorIteratorBaseET_ENKUlvE_clEvENKUlvE2_clEvEUlP24curandStatePhilox4_32_10E_ZNS1_27distribution_nullary_kernelIlm10ulonglong2S7_SF_ZZZS5_IS7_EvS9_SA_ENKSB_clEvENKSC_clEvEUlmE_EEvS9_T2_RKT3_T4_EUlimE0_EEvlNS_15PhiloxCudaStateET1_SJ_,"a",@progbits
	.sectionflags	@""
	.align	4
.nv.constant0._ZN2at6native60_GLOBAL__N__fdc43544_27_DistributionRandomKernel_cu_f88cee4443distribution_elementwise_grid_stride_kernelImLi2EZZZNS0_9templates4cuda32random_full_64_bits_range_kernelIPNS_17CUDAGeneratorImplEEEvRNS_18TensorIteratorBaseET_ENKUlvE_clEvENKUlvE2_clEvEUlP24curandStatePhilox4_32_10E_ZNS1_27distribution_nullary_kernelIlm10ulonglong2S7_SF_ZZZS5_IS7_EvS9_SA_ENKSB_clEvENKSC_clEvEUlmE_EEvS9_T2_RKT3_T4_EUlimE0_EEvlNS_15PhiloxCudaStateET1_SJ_:
	.zero		1360


//--------------------- .nv.constant0._ZN2at6native60_GLOBAL__N__fdc43544_27_DistributionRandomKernel_cu_f88cee4443distribution_elementwise_grid_stride_kernelImLi2EZZZNS0_9templates4cuda32random_full_64_bits_range_kernelIPNS_17CUDAGeneratorImplEEEvRNS_18TensorIteratorBaseET_ENKUlvE_clEvENKUlvE2_clEvEUlP24curandStatePhilox4_32_10E_ZNS1_27distribution_nullary_kernelIlm10ulonglong2S7_SF_ZZZS5_IS7_EvS9_SA_ENKSB_clEvENKSC_clEvEUlmE_EEvS9_T2_RKT3_T4_EUlimE_EEvlNS_15PhiloxCudaStateET1_SJ_ --------------------------
	.section	.nv.constant0._ZN2at6native60_GLOBAL__N__fdc43544_27_DistributionRandomKernel_cu_f88cee4443distribution_elementwise_grid_stride_kernelImLi2EZZZNS0_9templates4cuda32random_full_64_bits_range_kernelIPNS_17CUDAGeneratorImplEEEvRNS_18TensorIteratorBaseET_ENKUlvE_clEvENKUlvE2_clEvEUlP24curandStatePhilox4_32_10E_ZNS1_27distribution_nullary_kernelIlm10ulonglong2S7_SF_ZZZS5_IS7_EvS9_SA_ENKSB_clEvENKSC_clEvEUlmE_EEvS9_T2_RKT3_T4_EUlimE_EEvlNS_15PhiloxCudaStateET1_SJ_,"a",@progbits
	.sectionflags	@""
	.align	4
.nv.constant0._ZN2at6native60_GLOBAL__N__fdc43544_27_DistributionRandomKernel_cu_f88cee4443distribution_elementwise_grid_stride_kernelImLi2EZZZNS0_9templates4cuda32random_full_64_bits_range_kernelIPNS_17CUDAGeneratorImplEEEvRNS_18TensorIteratorBaseET_ENKUlvE_clEvENKUlvE2_clEvEUlP24curandStatePhilox4_32_10E_ZNS1_27distribution_nullary_kernelIlm10ulonglong2S7_SF_ZZZS5_IS7_EvS9_SA_ENKSB_clEvENKSC_clEvEUlmE_EEvS9_T2_RKT3_T4_EUlimE_EEvlNS_15PhiloxCudaStateET1_SJ_:
	.zero		952


//--------------------- .nv.constant0._ZN2at6native60_GLOBAL__N__fdc43544_27_DistributionRandomKernel_cu_f88cee4443distribution_elementwise_grid_stride_kernelImLi2EZZZNS0_9templates4cuda32random_full_64_bits_range_kernelIPNS_17CUDAGeneratorImplEEEvRNS_18TensorIteratorBaseET_ENKUlvE_clEvENKUlvE1_clEvEUlP24curandStatePhilox4_32_10E_ZNS1_27distribution_nullary_kernelIim10ulonglong2S7_SF_ZZZS5_IS7_EvS9_SA_ENKSB_clEvENKSC_clEvEUlmE_EEvS9_T2_RKT3_T4_EUlimE0_EEvlNS_15PhiloxCudaStateET1_SJ_ --------------------------
	.section	.nv.constant0._ZN2at6native60_GLOBAL__N__fdc43544_27_DistributionRandomKernel_cu_f88cee4443distribution_elementwise_grid_stride_kernelImLi2EZZZNS0_9templates4cuda32random_full_64_bits_range_kernelIPNS_17CUDAGeneratorImplEEEvRNS_18TensorIteratorBaseET_ENKUlvE_clEvENKUlvE1_clEvEUlP24curandStatePhilox4_32_10E_ZNS1_27distribution_nullary_kernelIim10ulonglong2S7_SF_ZZZS5_IS7_EvS9_SA_ENKSB_clEvENKSC_clEvEUlmE_EEvS9_T2_RKT3_T4_EUlimE0_EEvlNS_15PhiloxCudaStateET1_SJ_,"a",@progbits
	.sectionflags	@""
	.align	4
.nv.constant0._ZN2at6native60_GLOBAL__N__fdc43544_27_DistributionRandomKernel_cu_f88cee4443distribution_elementwise_grid_stride_kernelImLi2EZZZNS0_9templates4cuda32random_full_64_bits_range_kernelIPNS_17CUDAGeneratorImplEEEvRNS_18TensorIteratorBaseET_ENKUlvE_clEvENKUlvE1_clEvEUlP24curandStatePhilox4_32_10E_ZNS1_27distribution_nullary_kernelIim10ulonglong2S7_SF_ZZZS5_IS7_EvS9_SA_ENKSB_clEvENKSC_clEvEUlmE_EEvS9_T2_RKT3_T4_EUlimE0_EEvlNS_15PhiloxCudaStateET1_SJ_:
	.zero		1360


//--------------------- .nv.constant0._ZN2at6native60_GLOBAL__N__fdc43544_27_DistributionRandomKernel_cu_f88cee4443distribution_elementwise_grid_stride_kernelImLi2EZZZNS0_9templates4cuda32random_full_64_bits_range_kernelIPNS_17CUDAGeneratorImplEEEvRNS_18TensorIteratorBaseET_ENKUlvE_clEvENKUlvE1_clEvEUlP24curandStatePhilox4_32_10E_ZNS1_27distribution_nullary_kernelIim10ulonglong2S7_SF_ZZZS5_IS7_EvS9_SA_ENKSB_clEvENKSC_clEvEUlmE_EEvS9_T2_RKT3_T4_EUlimE_EEvlNS_15PhiloxCudaStateET1_SJ_ --------------------------
	.section	.nv.constant0._ZN2at6native60_GLOBAL__N__fdc43544_27_DistributionRandomKernel_cu_f88cee4443distribution_elementwise_grid_stride_kernelImLi2EZZZNS0_9templates4cuda32random_full_64_bits_range_kernelIPNS_17CUDAGeneratorImplEEEvRNS_18TensorIteratorBaseET_ENKUlvE_clEvENKUlvE1_clEvEUlP24curandStatePhilox4_32_10E_ZNS1_27distribution_nullary_kernelIim10ulonglong2S7_SF_ZZZS5_IS7_EvS9_SA_ENKSB_clEvENKSC_clEvEUlmE_EEvS9_T2_RKT3_T4_EUlimE_EEvlNS_15PhiloxCudaStateET1_SJ_,"a",@progbits
	.sectionflags	@""
	.align	4
.nv.constant0._ZN2at6native60_GLOBAL__N__fdc43544_27_DistributionRandomKernel_cu_f88cee4443distribution_elementwise_grid_stride_kernelImLi2EZZZNS0_9templates4cuda32random_full_64_bits_range_kernelIPNS_17CUDAGeneratorImplEEEvRNS_18TensorIteratorBaseET_ENKUlvE_clEvENKUlvE1_clEvEUlP24curandStatePhilox4_32_10E_ZNS1_27distribution_nullary_kernelIim10ulonglong2S7_SF_ZZZS5_IS7_EvS9_SA_ENKSB_clEvENKSC_clEvEUlmE_EEvS9_T2_RKT3_T4_EUlimE_EEvlNS_15PhiloxCudaStateET1_SJ_:
	.zero		952


//--------------------- .nv.constant0._ZN2at6native60_GLOBAL__N__fdc43544_27_DistributionRandomKernel_cu_f88cee4443distribution_elementwise_grid_stride_kernelImLi2EZZZNS0_9templates4cuda32random_full_64_bits_range_kernelIPNS_17CUDAGeneratorImplEEEvRNS_18TensorIteratorBaseET_ENKUlvE_clEvENKUlvE0_clEvEUlP24curandStatePhilox4_32_10E_ZNS1_27distribution_nullary_kernelIam10ulonglong2S7_SF_ZZZS5_IS7_EvS9_SA_ENKSB_clEvENKSC_clEvEUlmE_EEvS9_T2_RKT3_T4_EUlimE0_EEvlNS_15PhiloxCudaStateET1_SJ_ --------------------------
	.section	.nv.constant0._ZN2at6native60_GLOBAL__N__fdc43544_27_DistributionRandomKernel_cu_f88cee4443distribution_elementwise_grid_stride_kernelImLi2EZZZNS0_9templates4cuda32random_full_64_bits_range_kernelIPNS_17CUDAGeneratorImplEEEvRNS_18TensorIteratorBaseET_ENKUlvE_clEvENKUlvE0_clEvEUlP24curandStatePhilox4_32_10E_ZNS1_27distribution_nullary_kernelIam10ulonglong2S7_SF_ZZZS5_IS7_EvS9_SA_ENKSB_clEvENKSC_clEvEUlmE_EEvS9_T2_RKT3_T4_EUlimE0_EEvlNS_15PhiloxCudaStateET1_SJ_,"a",@progbits
	.sectionflags	@""
	.align	4
.nv.constant0._ZN2at6native60_GLOBAL__N__fdc43544_27_DistributionRandomKernel_cu_f88cee4443distribution_elementwise_grid_stride_kernelImLi2EZZZNS0_9templates4cuda32random_full_64_bits_range_kernelIPNS_17CUDAGeneratorImplEEEvRNS_18TensorIteratorBaseET_ENKUlvE_clEvENKUlvE0_clEvEUlP24curandStatePhilox4_32_10E_ZNS1_27distribution_nullary_kernelIam10ulonglong2S7_SF_ZZZS5_IS7_EvS9_SA_ENKSB_clEvENKSC_clEvEUlmE_EEvS9_T2_RKT3_T4_EUlimE0_EEvlNS_15PhiloxCudaStateET1_SJ_:
	.zero		1360


//--------------------- .nv.constant0._ZN2at6native60_GLOBAL__N__fdc43544_27_DistributionRandomKernel_cu_f88cee4443distribution_elementwise_grid_stride_kernelImLi2EZZZNS0_9templates4cuda32random_full_64_bits_range_kernelIPNS_17CUDAGeneratorImplEEEvRNS_18TensorIteratorBaseET_ENKUlvE_clEvENKUlvE0_clEvEUlP24curandStatePhilox4_32_10E_ZNS1_27distribution_nullary_kernelIam10ulonglong2S7_SF_ZZZS5_IS7_EvS9_SA_ENKSB_clEvENKSC_clEvEUlmE_EEvS9_T2_RKT3_T4_EUlimE_EEvlNS_15PhiloxCudaStateET1_SJ_ --------------------------
	.section	.nv.constant0._ZN2at6native60_GLOBAL__N__fdc43544_27_DistributionRandomKernel_cu_f88cee4443distribution_elementwise_grid_stride_kernelImLi2EZZZNS0_9templates4cuda32random_full_64_bits_range_kernelIPNS_17CUDAGeneratorImplEEEvRNS_18TensorIteratorBaseET_ENKUlvE_clEvENKUlvE0_clEvEUlP24curandStatePhilox4_32_10E_ZNS1_27distribution_nullary_kernelIam10ulonglong2S7_SF_ZZZS5_IS7_EvS9_SA_ENKSB_clEvENKSC_clEvEUlmE_EEvS9_T2_RKT3_T4_EUlimE_EEvlNS_15PhiloxCudaStateET1_SJ_,"a",@progbits
	.sectionflags	@""
	.align	4
.nv.constant0._ZN2at6native60_GLOBAL__N__fdc43544_27_DistributionRandomKernel_cu_f88cee4443distribution_elementwise_grid_stride_kernelImLi2EZZZNS0_9templates4cuda32random_full_64_bits_range_kernelIPNS_17CUDAGeneratorImplEEEvRNS_18TensorIteratorBaseET_ENKUlvE_clEvENKUlvE0_clEvEUlP24curandStatePhilox4_32_10E_ZNS1_27distribution_nullary_kernelIam10ulonglong2S7_SF_ZZZS5_IS7_EvS9_SA_ENKSB_clEvENKSC_clEvEUlmE_EEvS9_T2_RKT3_T4_EUlimE_EEvlNS_15PhiloxCudaStateET1_SJ_:
	.zero		952


//--------------------- .nv.constant0._ZN2at6native60_GLOBAL__N__fdc43544_27_DistributionRandomKernel_cu_f88cee4443distribution_elementwise_grid_stride_kernelImLi2EZZZNS0_9templates4cuda32random_full_64_bits_range_kernelIPNS_17CUDAGeneratorImplEEEvRNS_18TensorIteratorBaseET_ENKUlvE_clEvENKUlvE_clEvEUlP24curandStatePhilox4_32_10E_ZNS1_27distribution_nullary_kernelIhm10ulonglong2S7_SF_ZZZS5_IS7_EvS9_SA_ENKSB_clEvENKSC_clEvEUlmE_EEvS9_T2_RKT3_T4_EUlimE0_EEvlNS_15PhiloxCudaStateET1_SJ_ --------------------------
	.section	.nv.constant0._ZN2at6native60_GLOBAL__N__fdc43544_27_DistributionRandomKernel_cu_f88cee4443distribution_elementwise_grid_stride_kernelImLi2EZZZNS0_9templates4cuda32random_full_64_bits_range_kernelIPNS_17CUDAGeneratorImplEEEvRNS_18TensorIteratorBaseET_ENKUlvE_clEvENKUlvE_clEvEUlP24curandStatePhilox4_32_10E_ZNS1_27distribution_nullary_kernelIhm10ulonglong2S7_SF_ZZZS5_IS7_EvS9_SA_ENKSB_clEvENKSC_clEvEUlmE_EEvS9_T2_RKT3_T4_EUlimE0_EEvlNS_15PhiloxCudaStateET1_SJ_,"a",@progbits
	.sectionflags	@""
	.align	4
.nv.constant0._ZN2at6native60_GLOBAL__N__fdc43544_27_DistributionRandomKernel_cu_f88cee4443distribution_elementwise_grid_stride_kernelImLi2EZZZNS0_9templates4cuda32random_full_64_bits_range_kernelIPNS_17CUDAGeneratorImplEEEvRNS_18TensorIteratorBaseET_ENKUlvE_clEvENKUlvE_clEvEUlP24curandStatePhilox4_32_10E_ZNS1_27distribution_nullary_kernelIhm10ulonglong2S7_SF_ZZZS5_IS7_EvS9_SA_ENKSB_clEvENKSC_clEvEUlmE_EEvS9_T2_RKT3_T4_EUlimE0_EEvlNS_15PhiloxCudaStateET1_SJ_:
	.zero		1360


//--------------------- .nv.constant0._ZN2at6native60_GLOBAL__N__fdc43544_27_DistributionRandomKernel_cu_f88cee4443distribution_elementwise_grid_stride_kernelImLi2EZZZNS0_9templates4cuda32random_full_64_bits_range_kernelIPNS_17CUDAGeneratorImplEEEvRNS_18TensorIteratorBaseET_ENKUlvE_clEvENKUlvE_clEvEUlP24curandStatePhilox4_32_10E_ZNS1_27distribution_nullary_kernelIhm10ulonglong2S7_SF_ZZZS5_IS7_EvS9_SA_ENKSB_clEvENKSC_clEvEUlmE_EEvS9_T2_RKT3_T4_EUlimE_EEvlNS_15PhiloxCudaStateET1_SJ_ --------------------------
	.section	.nv.constant0._ZN2at6native60_GLOBAL__N__fdc43544_27_DistributionRandomKernel_cu_f88cee4443distribution_elementwise_grid_stride_kernelImLi2EZZZNS0_9templates4cuda32random_full_64_bits_range_kernelIPNS_17CUDAGeneratorImplEEEvRNS_18TensorIteratorBaseET_ENKUlvE_clEvENKUlvE_clEvEUlP24curandStatePhilox4_32_10E_ZNS1_27distribution_nullary_kernelIhm10ulonglong2S7_SF_ZZZS5_IS7_EvS9_SA_ENKSB_clEvENKSC_clEvEUlmE_EEvS9_T2_RKT3_T4_EUlimE_EEvlNS_15PhiloxCudaStateET1_SJ_,"a",@progbits
	.sectionflags	@""
	.align	4
.nv.constant0._ZN2at6native60_GLOBAL__N__fdc43544_27_DistributionRandomKernel_cu_f88cee4443distribution_elementwise_grid_stride_kernelImLi2EZZZNS0_9templates4cuda32random_full_64_bits_range_kernelIPNS_17CUDAGeneratorImplEEEvRNS_18TensorIteratorBaseET_ENKUlvE_clEvENKUlvE_clEvEUlP24curandStatePhilox4_32_10E_ZNS1_27distribution_nullary_kernelIhm10ulonglong2S7_SF_ZZZS5_IS7_EvS9_SA_ENKSB_clEvENKSC_clEvEUlmE_EEvS9_T2_RKT3_T4_EUlimE_EEvlNS_15PhiloxCudaStateET1_SJ_:
	.zero		952


//--------------------- .nv.constant0._ZN2at6native60_GLOBAL__N__fdc43544_27_DistributionRandomKernel_cu_f88cee4443distribution_elementwise_grid_stride_kernelIjLi4EZZZNS0_9templates4cuda21random_from_to_kernelIPNS_17CUDAGeneratorImplEEEvRNS_18TensorIteratorBaseEmlT_ENKUlvE_clEvENKUlvE11_clEvEUlP24curandStatePhilox4_32_10E0_ZNS1_27distribution_nullary_kernelImj5uint4S7_SF_ZZZS5_IS7_EvS9_mlSA_ENKSB_clEvENKSC_clEvEUljE_EEvS9_T2_RKT3_T4_EUlijE0_EEvlNS_15PhiloxCudaStateET1_SJ_ --------------------------
	.section	.nv.constant0._ZN2at6native60_GLOBAL__N__fdc43544_27_DistributionRandomKernel_cu_f88cee4443distribution_elementwise_grid_stride_kernelIjLi4EZZZNS0_9templates4cuda21random_from_to_kernelIPNS_17CUDAGeneratorImplEEEvRNS_18TensorIteratorBaseEmlT_ENKUlvE_clEvENKUlvE11_clEvEUlP24curandStatePhilox4_32_10E0_ZNS1_27distribution_nullary_kernelImj5uint4S7_SF_ZZZS5_IS7_EvS9_mlSA_ENKSB_clEvENKSC_clEvEUljE_EEvS9_T2_RKT3_T4_EUlijE0_EEvlNS_15PhiloxCudaStateET1_SJ_,"a",@progbits
	.sectionflags	@""
	.align	4
.nv.constant0._ZN2at6native60_GLOBAL__N__fdc43544_27_DistributionRandomKernel_cu_f88cee4443distribution_elementwise_grid_stride_kernelIjLi4EZZZNS0_9templates4cuda21random_from_to_kernelIPNS_17CUDAGeneratorImplEEEvRNS_18TensorIteratorBaseEmlT_ENKUlvE_clEvENKUlvE11_clEvEUlP24curandStatePhilox4_32_10E0_ZNS1_27distribution_nullary_kernelImj5uint4S7_SF_ZZZS5_IS7_EvS9_mlSA_ENKSB_clEvENKSC_clEvEUljE_EEvS9_T2_RKT3_T4_EUlijE0_EEvlNS_15PhiloxCudaStateET1_SJ_:
	.zero		1368


//--------------------- .nv.constant0._ZN2at6native60_GLOBAL__N__fdc43544_27_DistributionRandomKernel_cu_f88cee4443distribution_elementwise_grid_stride_kernelIjLi4EZZZNS0_9templates4cuda21random_from_to_kernelIPNS_17CUDAGeneratorImplEEEvRNS_18TensorIteratorBaseEmlT_ENKUlvE_clEvENKUlvE11_clEvEUlP24curandStatePhilox4_32_10E0_ZNS1_27distribution_nullary_kernelImj5uint4S7_SF_ZZZS5_IS7_EvS9_mlSA_ENKSB_clEvENKSC_clEvEUljE_EEvS9_T2_RKT3_T4_EUlijE_EEvlNS_15PhiloxCudaStateET1_SJ_ --------------------------
	.section	.nv.constant0._ZN2at6native60_GLOBAL__N__fdc43544_27_DistributionRandomKernel_cu_f88cee4443distribution_elementwise_grid_stride_kernelIjLi4EZZZNS0_9templates4cuda21random_from_to_kernelIPNS_17CUDAGeneratorImplEEEvRNS_18TensorIteratorBaseEmlT_ENKUlvE_clEvENKUlvE11_clEvEUlP24curandStatePhilox4_32_10E0_ZNS1_27distribution_nullary_kernelImj5uint4S7_SF_ZZZS5_IS7_EvS9_mlSA_ENKSB_clEvENKSC_clEvEUljE_EEvS9_T2_RKT3_T4_EUlijE_EEvlNS_15PhiloxCudaStateET1_SJ_,"a",@progbits
	.sectionflags	@""
	.align	4
.nv.constant0._ZN2at6native60_GLOBAL__N__fdc43544_27_DistributionRandomKernel_cu_f88cee4443distribution_elementwise_grid_stride_kernelIjLi4EZZZNS0_9templates4cuda21random_from_to_kernelIPNS_17CUDAGeneratorImplEEEvRNS_18TensorIteratorBaseEmlT_ENKUlvE_clEvENKUlvE11_clEvEUlP24curandStatePhilox4_32_10E0_ZNS1_27distribution_nullary_kernelImj5uint4S7_SF_ZZZS5_IS7_EvS9_mlSA_ENKSB_clEvENKSC_clEvEUljE_EEvS9_T2_RKT3_T4_EUlijE_EEvlNS_15PhiloxCudaStateET1_SJ_:
	.zero		968


//--------------------- .nv.constant0._ZN2at6native60_GLOBAL__N__fdc43544_27_DistributionRandomKernel_cu_f88cee4443distribution_elementwise_grid_stride_kernelImLi2EZZZNS0_9templates4cuda21random_from_to_kernelIPNS_17CUDAGeneratorImplEEEvRNS_18TensorIteratorBaseEmlT_ENKUlvE_clEvENKUlvE11_clEvEUlP24curandStatePhilox4_32_10E_ZNS1_27distribution_nullary_kernelImm10ulonglong2S7_SF_ZZZS5_IS7_EvS9_mlSA_ENKSB_clEvENKSC_clEvEUlmE_EEvS9_T2_RKT3_T4_EUlimE0_EEvlNS_15PhiloxCudaStateET1_SJ_ --------------------------
	.section	.nv.constant0._ZN2at6native60_GLOBAL__N__fdc43544_27_DistributionRandomKernel_cu_f88cee4443distribution_elementwise_grid_stride_kernelImLi2EZZZNS0_9templates4cuda21random_from_to_kernelIPNS_17CUDAGeneratorImplEEEvRNS_18TensorIteratorBaseEmlT_ENKUlvE_clEvENKUlvE11_clEvEUlP24curandStatePhilox4_32_10E_ZNS1_27distribution_nullary_kernelImm10ulonglong2S7_SF_ZZZS5_IS7_EvS9_mlSA_ENKSB_clEvENKSC_clEvEUlmE_EEvS9_T2_RKT3_T4_EUlimE0_EEvlNS_15PhiloxCudaStateET1_SJ_,"a",@progbits
	.sectionflags	@""
	.align	4
.nv.constant0._ZN2at6native60_GLOBAL__N__fdc43544_27_DistributionRandomKernel_cu_f88cee4443distribution_elementwise_grid_stride_kernelImLi2EZZZNS0_9templates4cuda21random_from_to_kernelIPNS_17CUDAGeneratorImplEEEvRNS_18TensorIteratorBaseEmlT_ENKUlvE_clEvENKUlvE11_clEvEUlP24curandStatePhilox4_32_10E_ZNS1_27distribution_nullary_kernelImm10ulonglong2S7_SF_ZZZS5_IS7_EvS9_mlSA_ENKSB_clEvENKSC_clEvEUlmE_EEvS9_T2_RKT3_T4_EUlimE0_EEvlNS_15PhiloxCudaStateET1_SJ_:
	.zero		1368


//--------------------- .nv.constant0._ZN2at6native60_GLOBAL__N__fdc43544_27_DistributionRandomKernel_cu_f88cee4443distribution_elementwise_grid_stride_kernelImLi2EZZZNS0_9templates4cuda21random_from_to_kernelIPNS_17CUDAGeneratorImplEEEvRNS_18TensorIteratorBaseEmlT_ENKUlvE_clEvENKUlvE11_clEvEUlP24curandStatePhilox4_32_10E_ZNS1_27distribution_nullary_kernelImm10ulonglong2S7_SF_ZZZS5_IS7_EvS9_mlSA_ENKSB_clEvENKSC_clEvEUlmE_EEvS9_T2_RKT3_T4_EUlimE_EEvlNS_15PhiloxCudaStateET1_SJ_ --------------------------
	.section	.nv.constant0._ZN2at6native60_GLOBAL__N__fdc43544_27_DistributionRandomKernel_cu_f88cee4443distribution_elementwise_grid_stride_kernelImLi2EZZZNS0_9templates4cuda21random_from_to_kernelIPNS_17CUDAGeneratorImplEEEvRNS_18TensorIteratorBaseEmlT_ENKUlvE_clEvENKUlvE11_clEvEUlP24curandStatePhilox4_32_10E_ZNS1_27distribution_nullary_kernelImm10ulonglong2S7_SF_ZZZS5_IS7_EvS9_mlSA_ENKSB_clEvENKSC_clEvEUlmE_EEvS9_T2_RKT3_T4_EUlimE_EEvlNS_15PhiloxCudaStateET1_SJ_,"a",@progbits
	.sectionflags	@""
	.align	4
.nv.constant0._ZN2at6native60_GLOBAL__N__fdc43544_27_DistributionRandomKernel_cu_f88cee4443distribution_elementwise_grid_stride_kernelImLi2EZZZNS0_9templates4cuda21random_from_to_kernelIPNS_17CUDAGeneratorImplEEEvRNS_18TensorIteratorBaseEmlT_ENKUlvE_clEvENKUlvE11_clEvEUlP24curandStatePhilox4_32_10E_ZNS1_27distribution_nullary_kernelImm10ulonglong2S7_SF_ZZZS5_IS7_EvS9_mlSA_ENKSB_clEvENKSC_clEvEUlmE_EEvS9_T2_RKT3_T4_EUlimE_EEvlNS_15PhiloxCudaStateET1_SJ_:
	.zero		968


//--------------------- .nv.constant0._ZN2at6native60_GLOBAL__N__fdc43544_27_DistributionRandomKernel_cu_f88cee4443distribution_elementwise_grid_stride_kernelIjLi4EZZZNS0_9templates4cuda21random_from_to_kernelIPNS_17CUDAGeneratorImplEEEvRNS_18TensorIteratorBaseEmlT_ENKUlvE_clEvENKUlvE10_clEvEUlP24curandStatePhilox4_32_10E0_ZNS1_27distribution_nullary_kernelIjj5uint4S7_SF_ZZZS5_IS7_EvS9_mlSA_ENKSB_clEvENKSC_clEvEUljE_EEvS9_T2_RKT3_T4_EUlijE0_EEvlNS_15PhiloxCudaStateET1_SJ_ --------------------------
	.section	.nv.constant0._ZN2at6native60_GLOBAL__N__fdc43544_27_DistributionRandomKernel_cu_f88cee4443distribution_elementwise_grid_stride_kernelIjLi4EZZZNS0_9templates4cuda21random_from_to_kernelIPNS_17CUDAGeneratorImplEEEvRNS_18TensorIteratorBaseEmlT_ENKUlvE_clEvENKUlvE10_clEvEUlP24curandStatePhilox4_32_10E0_ZNS1_27distribution_nullary_kernelIjj5uint4S7_SF_ZZZS5_IS7_EvS9_mlSA_ENKSB_clEvENKSC_clEvEUljE_EEvS9_T2_RKT3_T4_EUlijE0_EEvlNS_15PhiloxCudaStateET1_SJ_,"a",@progbits
	.sectionflags	@""
	.align	4
.nv.constant0._ZN2at6native60_GLOBAL__N__fdc43544_27_DistributionRandomKernel_cu_f88cee4443distribution_elementwise_grid_stride_kernelIjLi4EZZZNS0_9templates4cuda21random_from_to_kernelIPNS_17CUDAGeneratorImplEEEvRNS_18TensorIteratorBaseEmlT_ENKUlvE_clEvENKUlvE10_clEvEUlP24curandStatePhilox4_32_10E0_ZNS1_27distribution_nullary_kernelIjj5uint4S7_SF_ZZZS5_IS7_EvS9_mlSA_ENKSB_clEvENKSC_clEvEUljE_EEvS9_T2_RKT3_T4_EUlijE0_EEvlNS_15PhiloxCudaStateET1_SJ_:
	.zero		1368


//--------------------- .nv.constant0._ZN2at6native60_GLOBAL__N__fdc43544_27_DistributionRandomKernel_cu_f88cee4443distribution_elementwise_grid_stride_kernelIjLi4EZZZNS0_9templates4cuda21random_from_to_kernelIPNS_17CUDAGeneratorImplEEEvRNS_18TensorIteratorBaseEmlT_ENKUlvE_clEvENKUlvE10_clEvEUlP24curandStatePhilox4_32_10E0_ZNS1_27distribution_nullary_kernelIjj5uint4S7_SF_ZZZS5_IS7_EvS9_mlSA_ENKSB_clEvENKSC_clEvEUljE_EEvS9_T2_RKT3_T4_EUlijE_EEvlNS_15PhiloxCudaStateET1_SJ_ --------------------------
	.section	.nv.constant0._ZN2at6native60_GLOBAL__N__fdc43544_27_DistributionRandomKernel_cu_f88cee4443distribution_elementwise_grid_stride_kernelIjLi4EZZZNS0_9templates4cuda21random_from_to_kernelIPNS_17CUDAGeneratorImplEEEvRNS_18TensorIteratorBaseEmlT_ENKUlvE_clEvENKUlvE10_clEvEUlP24curandStatePhilox4_32_10E0_ZNS1_27distribution_nullary_kernelIjj5uint4S7_SF_ZZZS5_IS7_EvS9_mlSA_ENKSB_clEvENKSC_clEvEUljE_EEvS9_T2_RKT3_T4_EUlijE_EEvlNS_15PhiloxCudaStateET1_SJ_,"a",@progbits
	.sectionflags	@""
	.align	4
.nv.constant0._ZN2at6native60_GLOBAL__N__fdc43544_27_DistributionRandomKernel_cu_f88cee4443distribution_elementwise_grid_stride_kernelIjLi4EZZZNS0_9templates4cuda21random_from_to_kernelIPNS_17CUDAGeneratorImplEEEvRNS_18TensorIteratorBaseEmlT_ENKUlvE_clEvENKUlvE10_clEvEUlP24curandStatePhilox4_32_10E0_ZNS1_27distribution_nullary_kernelIjj5uint4S7_SF_ZZZS5_IS7_EvS9_mlSA_ENKSB_clEvENKSC_clEvEUljE_EEvS9_T2_RKT3_T4_EUlijE_EEvlNS_15PhiloxCudaStateET1_SJ_:
	.zero		968


//--------------------- .nv.constant0._ZN2at6native60_GLOBAL__N__fdc43544_27_DistributionRandomKernel_cu_f88cee4443distribution_elementwise_grid_stride_kernelImLi2EZZZNS0_9templates4cuda21random_from_to_kernelIPNS_17CUDAGeneratorImplEEEvRNS_18TensorIteratorBaseEmlT_ENKUlvE_clEvENKUlvE10_clEvEUlP24curandStatePhilox4_32_10E_ZNS1_27distribution_nullary_kernelIjm10ulonglong2S7_SF_ZZZS5_IS7_EvS9_mlSA_ENKSB_clEvENKSC_clEvEUlmE_EEvS9_T2_RKT3_T4_EUlimE0_EEvlNS_15PhiloxCudaStateET1_SJ_ --------------------------
	.section	.nv.constant0._ZN2at6native60_GLOBAL__N__fdc43544_27_DistributionRandomKernel_cu_f88cee4443distribution_elementwise_grid_stride_kernelImLi2EZZZNS0_9templates4cuda21random_from_to_kernelIPNS_17CUDAGeneratorImplEEEvRNS_18TensorIteratorBaseEmlT_ENKUlvE_clEvENKUlvE10_clEvEUlP24curandStatePhilox4_32_10E_ZNS1_27distribution_nullary_kernelIjm10ulonglong2S7_SF_ZZZS5_IS7_EvS9_mlSA_ENKSB_clEvENKSC_clEvEUlmE_EEvS9_T2_RKT3_T4_EUlimE0_EEvlNS_15PhiloxCudaStateET1_SJ_,"a",@progbits
	.sectionflags	@""
	.align	4
.nv.constant0._ZN2at6native60_GLOBAL__N__fdc43544_27_DistributionRandomKernel_cu_f88cee4443distribution_elementwise_grid_stride_kernelImLi2EZZZNS0_9templates4cuda21random_from_to_kernelIPNS_17CUDAGeneratorImplEEEvRNS_18TensorIteratorBaseEmlT_ENKUlvE_clEvENKUlvE10_clEvEUlP24curandStatePhilox4_32_10E_ZNS1_27distribution_nullary_kernelIjm10ulonglong2S7_SF_ZZZS5_IS7_EvS9_mlSA_ENKSB_clEvENKSC_clEvEUlmE_EEvS9_T2_RKT3_T4_EUlimE0_EEvlNS_15PhiloxCudaStateET1_SJ_:
	.zero		1368


//--------------------- .nv.constant0._ZN2at6native60_GLOBAL__N__fdc43544_27_DistributionRandomKernel_cu_f88cee4443distribution_elementwise_grid_stride_kernelImLi2EZZZNS0_9templates4cuda21random_from_to_kernelIPNS_17CUDAGeneratorImplEEEvRNS_18TensorIteratorBaseEmlT_ENKUlvE_clEvENKUlvE10_clEvEUlP24curandStatePhilox4_32_10E_ZNS1_27distribution_nullary_kernelIjm10ulonglong2S7_SF_ZZZS5_IS7_EvS9_mlSA_ENKSB_clEvENKSC_clEvEUlmE_EEvS9_T2_RKT3_T4_EUlimE_EEvlNS_15PhiloxCudaStateET1_SJ_ --------------------------
	.section	.nv.constant0._ZN2at6native60_GLOBAL__N__fdc43544_27_DistributionRandomKernel_cu_f88cee4443distribution_elementwise_grid_stride_kernelImLi2EZZZNS0_9templates4cuda21random_from_to_kernelIPNS_17CUDAGeneratorImplEEEvRNS_18TensorIteratorBaseEmlT_ENKUlvE_clEvENKUlvE10_clEvEUlP24curandStatePhilox4_32_10E_ZNS1_27distribution_nullary_kernelIjm10ulonglong2S7_SF_ZZZS5_IS7_EvS9_mlSA_ENKSB_clEvENKSC_clEvEUlmE_EEvS9_T2_RKT3_T4_EUlimE_EEvlNS_15PhiloxCudaStateET1_SJ_,"a",@progbits
	.sectionflags	@""
	.align	4
.nv.constant0._ZN2at6native60_GLOBAL__N__fdc43544_27_DistributionRandomKernel_cu_f88cee4443distribution_elementwise_grid_stride_kernelImLi2EZZZNS0_9templates4cuda21random_from_to_kernelIPNS_17CUDAGeneratorImplEEEvRNS_18TensorIteratorBaseEmlT_ENKUlvE_clEvENKUlvE10_clEvEUlP24curandStatePhilox4_32_10E_ZNS1_27distribution_nullary_kernelIjm10ulonglong2S7_SF_ZZZS5_IS7_EvS9_mlSA_ENKSB_clEvENKSC_clEvEUlmE_EEvS9_T2_RKT3_T4_EUlimE_EEvlNS_15PhiloxCudaStateET1_SJ_:
	.zero		968


//--------------------- .nv.constant0._ZN2at6native60_GLOBAL__N__fdc43544_27_DistributionRandomKernel_cu_f88cee4443distribution_elementwise_grid_stride_kernelIjLi4EZZZNS0_9templates4cuda21random_from_to_kernelIPNS_17CUDAGeneratorImplEEEvRNS_18TensorIteratorBaseEmlT_ENKUlvE_clEvENKUlvE9_clEvEUlP24curandStatePhilox4_32_10E0_ZNS1_27distribution_nullary_kernelItj5uint4S7_SF_ZZZS5_IS7_EvS9_mlSA_ENKSB_clEvENKSC_clEvEUljE_EEvS9_T2_RKT3_T4_EUlijE0_EEvlNS_15PhiloxCudaStateET1_SJ_ --------------------------
	.section	.nv.constant0._ZN2at6native60_GLOBAL__N__fdc43544_27_DistributionRandomKernel_cu_f88cee4443distribution_elementwise_grid_stride_kernelIjLi4EZZZNS0_9templates4cuda21random_from_to_kernelIPNS_17CUDAGeneratorImplEEEvRNS_18TensorIteratorBaseEmlT_ENKUlvE_clEvENKUlvE9_clEvEUlP24curandStatePhilox4_32_10E0_ZNS1_27distribution_nullary_kernelItj5uint4S7_SF_ZZZS5_IS7_EvS9_mlSA_ENKSB_clEvENKSC_clEvEUljE_EEvS9_T2_RKT3_T4_EUlijE0_EEvlNS_15PhiloxCudaStateET1_SJ_,"a",@progbits
	.sectionflags	@""
	.align	4
.nv.constant0._ZN2at6native60_GLOBAL__N__fdc43544_27_DistributionRandomKernel_cu_f88cee4443distribution_elementwise_grid_stride_kernelIjLi4EZZZNS0_9templates4cuda21random_from_to_kernelIPNS_17CUDAGeneratorImplEEEvRNS_18TensorIteratorBaseEmlT_ENKUlvE_clEvENKUlvE9_clEvEUlP24curandStatePhilox4_32_10E0_ZNS1_27distribution_nullary_kernelItj5uint4S7_SF_ZZZS5_IS7_EvS9_mlSA_ENKSB_clEvENKSC_clEvEUljE_EEvS9_T2_RKT3_T4_EUlijE0_EEvlNS_15PhiloxCudaStateET1_SJ_:
	.zero		1368


//--------------------- .nv.constant0._ZN2at6native60_GLOBAL__N__fdc43544_27_DistributionRandomKernel_cu_f88cee4443distribution_elementwise_grid_stride_kernelIjLi4EZZZNS0_9templates4cuda21random_from_to_kernelIPNS_17CUDAGeneratorImplEEEvRNS_18TensorIteratorBaseEmlT_ENKUlvE_clEvENKUlvE9_clEvEUlP24curandStatePhilox4_32_10E0_ZNS1_27distribution_nullary_kernelItj5uint4S7_SF_ZZZS5_IS7_EvS9_mlSA_ENKSB_clEvENKSC_clEvEUljE_EEvS9_T2_RKT3_T4_EUlijE_EEvlNS_15PhiloxCudaStateET1_SJ_ --------------------------
	.section	.nv.constant0._ZN2at6native60_GLOBAL__N__fdc43544_27_DistributionRandomKernel_cu_f88cee4443distribution_elementwise_grid_stride_kernelIjLi4EZZZNS0_9templates4cuda21random_from_to_kernelIPNS_17CUDAGeneratorImplEEEvRNS_18TensorIteratorBaseEmlT_ENKUlvE_clEvENKUlvE9_clEvEUlP24curandStatePhilox4_32_10E0_ZNS1_27distribution_nullary_kernelItj5uint4S7_SF_ZZZS5_IS7_EvS9_mlSA_ENKSB_clEvENKSC_clEvEUljE_EEvS9_T2_RKT3_T4_EUlijE_EEvlNS_15PhiloxCudaStateET1_SJ_,"a",@progbits
	.sectionflags	@""
	.align	4
.nv.constant0._ZN2at6native60_GLOBAL__N__fdc43544_27_DistributionRandomKernel_cu_f88cee4443distribution_elementwise_grid_stride_kernelIjLi4EZZZNS0_9templates4cuda21random_from_to_kernelIPNS_17CUDAGeneratorImplEEEvRNS_18TensorIteratorBaseEmlT_ENKUlvE_clEvENKUlvE9_clEvEUlP24curandStatePhilox4_32_10E0_ZNS1_27distribution_nullary_kernelItj5uint4S7_SF_ZZZS5_IS7_EvS9_mlSA_ENKSB_clEvENKSC_clEvEUljE_EEvS9_T2_RKT3_T4_EUlijE_EEvlNS_15PhiloxCudaStateET1_SJ_:
	.zero		968


//--------------------- .nv.constant0._ZN2at6native60_GLOBAL__N__fdc43544_27_DistributionRandomKernel_cu_f88cee4443distribution_elementwise_grid_stride_kernelImLi2EZZZNS0_9templates4cuda21random_from_to_kernelIPNS_17CUDAGeneratorImplEEEvRNS_18TensorIteratorBaseEmlT_ENKUlvE_clEvENKUlvE9_clEvEUlP24curandStatePhilox4_32_10E_ZNS1_27distribution_nullary_kernelItm10ulonglong2S7_SF_ZZZS5_IS7_EvS9_mlSA_ENKSB_clEvENKSC_clEvEUlmE_EEvS9_T2_RKT3_T4_EUlimE0_EEvlNS_15PhiloxCudaStateET1_SJ_ --------------------------
	.section	.nv.constant0._ZN2at6native60_GLOBAL__N__fdc43544_27_DistributionRandomKernel_cu_f88cee4443distribution_elementwise_grid_stride_kernelImLi2EZZZNS0_9templates4cuda21random_from_to_kernelIPNS_17CUDAGeneratorImplEEEvRNS_18TensorIteratorBaseEmlT_ENKUlvE_clEvENKUlvE9_clEvEUlP24curandStatePhilox4_32_10E_ZNS1_27distribution_nullary_kernelItm10ulonglong2S7_SF_ZZZS5_IS7_EvS9_mlSA_ENKSB_clEvENKSC_clEvEUlmE_EEvS9_T2_RKT3_T4_EUlimE0_EEvlNS_15PhiloxCudaStateET1_SJ_,"a",@progbits
	.sectionflags	@""
	.align	4
.nv.constant0._ZN2at6native60_GLOBAL__N__fdc43544_27_DistributionRandomKernel_cu_f88cee4443distribution_elementwise_grid_stride_kernelImLi2EZZZNS0_9templates4cuda21random_from_to_kernelIPNS_17CUDAGeneratorImplEEEvRNS_18TensorIteratorBaseEmlT_ENKUlvE_clEvENKUlvE9_clEvEUlP24curandStatePhilox4_32_10E_ZNS1_27distribution_nullary_kernelItm10ulonglong2S7_SF_ZZZS5_IS7_EvS9_mlSA_ENKSB_clEvENKSC_clEvEUlmE_EEvS9_T2_RKT3_T4_EUlimE0_EEvlNS_15PhiloxCudaStateET1_SJ_:
	.zero		1368


//--------------------- .nv.constant0._ZN2at6native60_GLOBAL__N__fdc43544_27_DistributionRandomKernel_cu_f88cee4443distribution_elementwise_grid_stride_kernelImLi2EZZZNS0_9templates4cuda21random_from_to_kernelIPNS_17CUDAGeneratorImplEEEvRNS_18TensorIteratorBaseEmlT_ENKUlvE_clEvENKUlvE9_clEvEUlP24curandStatePhilox4_32_10E_ZNS1_27distribution_nullary_kernelItm10ulonglong2S7_SF_ZZZS5_IS7_EvS9_mlSA_ENKSB_clEvENKSC_clEvEUlmE_EEvS9_T2_RKT3_T4_EUlimE_EEvlNS_15PhiloxCudaStateET1_SJ_ --------------------------
	.section	.nv.constant0._ZN2at6native60_GLOBAL__N__fdc43544_27_DistributionRandomKernel_cu_f88cee4443distribution_elementwise_grid_stride_kernelImLi2EZZZNS0_9templates4cuda21random_from_to_kernelIPNS_17CUDAGeneratorImplEEEvRNS_18TensorIteratorBaseEmlT_ENKUlvE_clEvENKUlvE9_clEvEUlP24curandStatePhilox4_32_10E_ZNS1_27distribution_nullary_kernelItm10ulonglong2S7_SF_ZZZS5_IS7_EvS9_mlSA_ENKSB_clEvENKSC_clEvEUlmE_EEvS9_T2_RKT3_T4_EUlimE_EEvlNS_15PhiloxCudaStateET1_SJ_,"a",@progbits
	.sectionflags	@""
	.align	4
.nv.constant0._ZN2at6native60_GLOBAL__N__fdc43544_27_DistributionRandomKernel_cu_f88cee4443distribution_elementwise_grid_stride_kernelImLi2EZZZNS0_9templates4cuda21random_from_to_kernelIPNS_17CUDAGeneratorImplEEEvRNS_18TensorIteratorBaseEmlT_ENKUlvE_clEvENKUlvE9_clEvEUlP24curandStatePhilox4_32_10E_ZNS1_27distribution_nullary_kernelItm10ulonglong2S7_SF_ZZZS5_IS7_EvS9_mlSA_ENKSB_clEvENKSC_clEvEUlmE_EEvS9_T2_RKT3_T4_EUlimE_EEvlNS_15PhiloxCudaStateET1_SJ_:
	.zero		968


//--------------------- .nv.constant0._ZN2at6native60_GLOBAL__N__fdc43544_27_DistributionRandomKernel_cu_f88cee4443distribution_elementwise_grid_stride_kernelIjLi4EZZZNS0_9templates4cuda21random_from_to_kernelIPNS_17CUDAGeneratorImplEEEvRNS_18TensorIteratorBaseEmlT_ENKUlvE_clEvENKUlvE8_clEvEUlP24curandStatePhilox4_32_10E0_ZNS1_27distribution_nullary_kernelIN3c108BFloat16Ej5uint4S7_SF_ZZZS5_IS7_EvS9_mlSA_ENKSB_clEvENKSC_clEvEUljE_EEvS9_T2_RKT3_T4_EUlijE0_EEvlNS_15PhiloxCudaStateET1_SL_ --------------------------
	.section	.nv.constant0._ZN2at6native60_GLOBAL__N__fdc43544_27_DistributionRandomKernel_cu_f88cee4443distribution_elementwise_grid_stride_kernelIjLi4EZZZNS0_9templates4cuda21random_from_to_kernelIPNS_17CUDAGeneratorImplEEEvRNS_18TensorIteratorBaseEmlT_ENKUlvE_clEvENKUlvE8_clEvEUlP24curandStatePhilox4_32_10E0_ZNS1_27distribution_nullary_kernelIN3c108BFloat16Ej5uint4S7_SF_ZZZS5_IS7_EvS9_mlSA_ENKSB_clEvENKSC_clEvEUljE_EEvS9_T2_RKT3_T4_EUlijE0_EEvlNS_15PhiloxCudaStateET1_SL_,"a",@progbits
	.sectionflags	@""
	.align	4
.nv.constant0._ZN2at6native60_GLOBAL__N__fdc43544_27_DistributionRandomKernel_cu_f88cee4443distribution_elementwise_grid_stride_kernelIjLi4EZZZNS0_9templates4cuda21random_from_to_kernelIPNS_17CUDAGeneratorImplEEEvRNS_18TensorIteratorBaseEmlT_ENKUlvE_clEvENKUlvE8_clEvEUlP24curandStatePhilox4_32_10E0_ZNS1_27distribution_nullary_kernelIN3c108BFloat16Ej5uint4S7_SF_ZZZS5_IS7_EvS9_mlSA_ENKSB_clEvENKSC_clEvEUljE_EEvS9_T2_RKT3_T4_EUlijE0_EEvlNS_15PhiloxCudaStateET1_SL_:
	.zero		1368


//--------------------- .nv.constant0._ZN2at6native60_GLOBAL__N__fdc43544_27_DistributionRandomKernel_cu_f88cee4443distribution_elementwise_grid_stride_kernelIjLi4EZZZNS0_9templates4cuda21random_from_to_kernelIPNS_17CUDAGeneratorImplEEEvRNS_18TensorIteratorBaseEmlT_ENKUlvE_clEvENKUlvE8_clEvEUlP24curandStatePhilox4_32_10E0_ZNS1_27distribution_nullary_kernelIN3c108BFloat16Ej5uint4S7_SF_ZZZS5_IS7_EvS9_mlSA_ENKSB_clEvENKSC_clEvEUljE_EEvS9_T2_RKT3_T4_EUlijE_EEvlNS_15PhiloxCudaStateET1_SL_ --------------------------
	.section	.nv.constant0._ZN2at6native60_GLOBAL__N__fdc43544_27_DistributionRandomKernel_cu_f88cee4443distribution_elementwise_grid_stride_kernelIjLi4EZZZNS0_9templates4cuda21random_from_to_kernelIPNS_17CUDAGeneratorImplEEEvRNS_18TensorIteratorBaseEmlT_ENKUlvE_clEvENKUlvE8_clEvEUlP24curandStatePhilox4_32_10E0_ZNS1_27distribution_nullary_kernelIN3c108BFloat16Ej5uint4S7_SF_ZZZS5_IS7_EvS9_mlSA_ENKSB_clEvENKSC_clEvEUljE_EEvS9_T2_RKT3_T4_EUlijE_EEvlNS_15PhiloxCudaStateET1_SL_,"a",@progbits
	.sectionflags	@""
	.align	4
.nv.constant0._ZN2at6native60_GLOBAL__N__fdc43544_27_DistributionRandomKernel_cu_f88cee4443distribution_elementwise_grid_stride_kernelIjLi4EZZZNS0_9templates4cuda21random_from_to_kernelIPNS_17CUDAGeneratorImplEEEvRNS_18TensorIteratorBaseEmlT_ENKUlvE_clEvENKUlvE8_clEvEUlP24curandStatePhilox4_32_10E0_ZNS1_27distribution_nullary_kernelIN3c108BFloat16Ej5uint4S7_SF_ZZZS5_IS7_EvS9_mlSA_ENKSB_clEvENKSC_clEvEUljE_EEvS9_T2_RKT3_T4_EUlijE_EEvlNS_15PhiloxCudaStateET1_SL_:
	.zero		968


//--------------------- .nv.constant0._ZN2at6native60_GLOBAL__N__fdc43544_27_DistributionRandomKernel_cu_f88cee4443distribution_elementwise_grid_stride_kernelImLi2EZZZNS0_9templates4cuda21random_from_to_kernelIPNS_17CUDAGeneratorImplEEEvRNS_18TensorIteratorBaseEmlT_ENKUlvE_clEvENKUlvE8_clEvEUlP24curandStatePhilox4_32_10E_ZNS1_27distribution_nullary_kernelIN3c108BFloat16Em10ulonglong2S7_SF_ZZZS5_IS7_EvS9_mlSA_ENKSB_clEvENKSC_clEvEUlmE_EEvS9_T2_RKT3_T4_EUlimE0_EEvlNS_15PhiloxCudaStateET1_SL_ --------------------------
	.section	.nv.constant0._ZN2at6native60_GLOBAL__N__fdc43544_27_DistributionRandomKernel_cu_f88cee4443distribution_elementwise_grid_stride_kernelImLi2EZZZNS0_9templates4cuda21random_from_to_kernelIPNS_17CUDAGeneratorImplEEEvRNS_18TensorIteratorBaseEmlT_ENKUlvE_clEvENKUlvE8_clEvEUlP24curandStatePhilox4_32_10E_ZNS1_27distribution_nullary_kernelIN3c108BFloat16Em10ulonglong2S7_SF_ZZZS5_IS7_EvS9_mlSA_ENKSB_clEvENKSC_clEvEUlmE_EEvS9_T2_RKT3_T4_EUlimE0_EEvlNS_15PhiloxCudaStateET1_SL_,"a",@progbits
	.sectionflags	@""
	.align	4
.nv.constant0._ZN2at6native60_GLOBAL__N__fdc43544_27_DistributionRandomKernel_cu_f88cee4443distribution_elementwise_grid_stride_kernelImLi2EZZZNS0_9templates4cuda21random_from_to_kernelIPNS_17CUDAGeneratorImplEEEvRNS_18TensorIteratorBaseEmlT_ENKUlvE_clEvENKUlvE8_clEvEUlP24curandStatePhilox4_32_10E_ZNS1_27distribution_nullary_kernelIN3c108BFloat16Em10ulonglong2S7_SF_ZZZS5_IS7_EvS9_mlSA_ENKSB_clEvENKSC_clEvEUlmE_EEvS9_T2_RKT3_T4_EUlimE0_EEvlNS_15PhiloxCudaStateET1_SL_:
	.zero		1368


//--------------------- .nv.constant0._ZN2at6native60_GLOBAL__N__fdc43544_27_DistributionRandomKernel_cu_f88cee4443distribution_elementwise_grid_stride_kernelImLi2EZZZNS0_9templates4cuda21random_from_to_kernelIPNS_17CUDAGeneratorImplEEEvRNS_18TensorIteratorBaseEmlT_ENKUlvE_clEvENKUlvE8_clEvEUlP24curandStatePhilox4_32_10E_ZNS1_27distribution_nullary_kernelIN3c108BFloat16Em10ulonglong2S7_SF_ZZZS5_IS7_EvS9_mlSA_ENKSB_clEvENKSC_clEvEUlmE_EEvS9_T2_RKT3_T4_EUlimE_EEvlNS_15PhiloxCudaStateET1_SL_ --------------------------
	.section	.nv.constant0._ZN2at6native60_GLOBAL__N__fdc43544_27_DistributionRandomKernel_cu_f88cee4443distribution_elementwise_grid_stride_kernelImLi2EZZZNS0_9templates4cuda21random_from_to_kernelIPNS_17CUDAGeneratorImplEEEvRNS_18TensorIteratorBaseEmlT_ENKUlvE_clEvENKUlvE8_clEvEUlP24curandStatePhilox4_32_10E_ZNS1_27distribution_nullary_kernelIN3c108BFloat16Em10ulonglong2S7_SF_ZZZS5_IS7_EvS9_mlSA_ENKSB_clEvENKSC_clEvEUlmE_EEvS9_T2_RKT3_T4_EUlimE_EEvlNS_15PhiloxCudaStateET1_SL_,"a",@progbits
	.sectionflags	@""
	.align	4
.nv.constant0._ZN2at6native60_GLOBAL__N__fdc43544_27_DistributionRandomKernel_cu_f88cee4443distribution_elementwise_grid_stride_kernelImLi2EZZZNS0_9templates4cuda21random_from_to_kernelIPNS_17CUDAGeneratorImplEEEvRNS_18TensorIteratorBaseEmlT_ENKUlvE_clEvENKUlvE8_clEvEUlP24curandStatePhilox4_32_10E_ZNS1_27distribution_nullary_kernelIN3c108BFloat16Em10ulonglong2S7_SF_ZZZS5_IS7_EvS9_mlSA_ENKSB_clEvENKSC_clEvEUlmE_EEvS9_T2_RKT3_T4_EUlimE_EEvlNS_15PhiloxCudaStateET1_SL_:
	.zero		968


//--------------------- .nv.constant0._ZN2at6native60_GLOBAL__N__fdc43544_27_DistributionRandomKernel_cu_f88cee4443distribution_elementwise_grid_stride_kernelIjLi4EZZZNS0_9templates4cuda21random_from_to_kernelIPNS_17CUDAGeneratorImplEEEvRNS_18TensorIteratorBaseEmlT_ENKUlvE_clEvENKUlvE7_clEvEUlP24curandStatePhilox4_32_10E0_ZNS1_27distribution_nullary_kernelIN3c104HalfEj5uint4S7_SF_ZZZS5_IS7_EvS9_mlSA_ENKSB_clEvENKSC_clEvEUljE_EEvS9_T2_RKT3_T4_EUlijE0_EEvlNS_15PhiloxCudaStateET1_SL_ --------------------------
	.section	.nv.constant0._ZN2at6native60_GLOBAL__N__fdc43544_27_DistributionRandomKernel_cu_f88cee4443distribution_elementwise_grid_stride_kernelIjLi4EZZZNS0_9templates4cuda21random_from_to_kernelIPNS_17CUDAGeneratorImplEEEvRNS_18TensorIteratorBaseEmlT_ENKUlvE_clEvENKUlvE7_clEvEUlP24curandStatePhilox4_32_10E0_ZNS1_27distribution_nullary_kernelIN3c104HalfEj5uint4S7_SF_ZZZS5_IS7_EvS9_mlSA_ENKSB_clEvENKSC_clEvEUljE_EEvS9_T2_RKT3_T4_EUlijE0_EEvlNS_15PhiloxCudaStateET1_SL_,"a",@progbits
	.sectionflags	@""
	.align	4
.nv.constant0._ZN2at6native60_GLOBAL__N__fdc43544_27_DistributionRandomKernel_cu_f88cee4443distribution_elementwise_grid_stride_kernelIjLi4EZZZNS0_9templates4cuda21random_from_to_kernelIPNS_17CUDAGeneratorImplEEEvRNS_18TensorIteratorBaseEmlT_ENKUlvE_clEvENKUlvE7_clEvEUlP24curandStatePhilox4_32_10E0_ZNS1_27distribution_nullary_kernelIN3c104HalfEj5uint4S7_SF_ZZZS5_IS7_EvS9_mlSA_ENKSB_clEvENKSC_clEvEUljE_EEvS9_T2_RKT3_T4_EUlijE0_EEvlNS_15PhiloxCudaStateET1_SL_:
	.zero		1368


//--------------------- .nv.constant0._ZN2at6native60_GLOBAL__N__fdc43544_27_DistributionRandomKernel_cu_f88cee4443distribution_elementwise_grid_stride_kernelIjLi4EZZZNS0_9templates4cuda21random_from_to_kernelIPNS_17CUDAGeneratorImplEEEvRNS_18TensorIteratorBaseEmlT_ENKUlvE_clEvENKUlvE7_clEvEUlP24curandStatePhilox4_32_10E0_ZNS1_27distribution_nullary_kernelIN3c104HalfEj5uint4S7_SF_ZZZS5_IS7_EvS9_mlSA_ENKSB_clEvENKSC_clEvEUljE_EEvS9_T2_RKT3_T4_EUlijE_EEvlNS_15PhiloxCudaStateET1_SL_ --------------------------
	.section	.nv.constant0._ZN2at6native60_GLOBAL__N__fdc43544_27_DistributionRandomKernel_cu_f88cee4443distribution_elementwise_grid_stride_kernelIjLi4EZZZNS0_9templates4cuda21random_from_to_kernelIPNS_17CUDAGeneratorImplEEEvRNS_18TensorIteratorBaseEmlT_ENKUlvE_clEvENKUlvE7_clEvEUlP24curandStatePhilox4_32_10E0_ZNS1_27distribution_nullary_kernelIN3c104HalfEj5uint4S7_SF_ZZZS5_IS7_EvS9_mlSA_ENKSB_clEvENKSC_clEvEUljE_EEvS9_T2_RKT3_T4_EUlijE_EEvlNS_15PhiloxCudaStateET1_SL_,"a",@progbits
	.sectionflags	@""
	.align	4
.nv.constant0._ZN2at6native60_GLOBAL__N__fdc43544_27_DistributionRandomKernel_cu_f88cee4443distribution_elementwise_grid_stride_kernelIjLi4EZZZNS0_9templates4cuda21random_from_to_kernelIPNS_17CUDAGeneratorImplEEEvRNS_18TensorIteratorBaseEmlT_ENKUlvE_clEvENKUlvE7_clEvEUlP24curandStatePhilox4_32_10E0_ZNS1_27distribution_nullary_kernelIN3c104HalfEj5uint4S7_SF_ZZZS5_IS7_EvS9_mlSA_ENKSB_clEvENKSC_clEvEUljE_EEvS9_T2_RKT3_T4_EUlijE_EEvlNS_15PhiloxCudaStateET1_SL_:
	.zero		968


//--------------------- .nv.constant0._ZN2at6native60_GLOBAL__N__fdc43544_27_DistributionRandomKernel_cu_f88cee4443distribution_elementwise_grid_stride_kernelImLi2EZZZNS0_9templates4cuda21random_from_to_kernelIPNS_17CUDAGeneratorImplEEEvRNS_18TensorIteratorBaseEmlT_ENKUlvE_clEvENKUlvE7_clEvEUlP24curandStatePhilox4_32_10E_ZNS1_27distribution_nullary_kernelIN3c104HalfEm10ulonglong2S7_SF_ZZZS5_IS7_EvS9_mlSA_ENKSB_clEvENKSC_clEvEUlmE_EEvS9_T2_RKT3_T4_EUlimE0_EEvlNS_15PhiloxCudaStateET1_SL_ --------------------------
	.section	.nv.constant0._ZN2at6native60_GLOBAL__N__fdc43544_27_DistributionRandomKernel_cu_f88cee4443distribution_elementwise_grid_stride_kernelImLi2EZZZNS0_9templates4cuda21random_from_to_kernelIPNS_17CUDAGeneratorImplEEEvRNS_18TensorIteratorBaseEmlT_ENKUlvE_clEvENKUlvE7_clEvEUlP24curandStatePhilox4_32_10E_ZNS1_27distribution_nullary_kernelIN3c104HalfEm10ulonglong2S7_SF_ZZZS5_IS7_EvS9_mlSA_ENKSB_clEvENKSC_clEvEUlmE_EEvS9_T2_RKT3_T4_EUlimE0_EEvlNS_15PhiloxCudaStateET1_SL_,"a",@progbits
	.sectionflags	@""
	.align	4
.nv.constant0._ZN2at6native60_GLOBAL__N__fdc43544_27_DistributionRandomKernel_cu_f88cee4443distribution_elementwise_grid_stride_kernelImLi2EZZZNS0_9templates4cuda21random_from_to_kernelIPNS_17CUDAGeneratorImplEEEvRNS_18TensorIteratorBaseEmlT_ENKUlvE_clEvENKUlvE7_clEvEUlP24curandStatePhilox4_32_10E_ZNS1_27distribution_nullary_kernelIN3c104HalfEm10ulonglong2S7_SF_ZZZS5_IS7_EvS9_mlSA_ENKSB_clEvENKSC_clEvEUlmE_EEvS9_T2_RKT3_T4_EUlimE0_EEvlNS_15PhiloxCudaStateET1_SL_:
	.zero		1368


//--------------------- .nv.constant0._ZN2at6native60_GLOBAL__N__fdc43544_27_DistributionRandomKernel_cu_f88cee4443distribution_elementwise_grid_stride_kernelImLi2EZZZNS0_9templates4cuda21random_from_to_kernelIPNS_17CUDAGeneratorImplEEEvRNS_18TensorIteratorBaseEmlT_ENKUlvE_clEvENKUlvE7_clEvEUlP24curandStatePhilox4_32_10E_ZNS1_27distribution_nullary_kernelIN3c104HalfEm10ulonglong2S7_SF_ZZZS5_IS7_EvS9_mlSA_ENKSB_clEvENKSC_clEvEUlmE_EEvS9_T2_RKT3_T4_EUlimE_EEvlNS_15PhiloxCudaStateET1_SL_ --------------------------
	.section	.nv.constant0._ZN2at6native60_GLOBAL__N__fdc43544_27_DistributionRandomKernel_cu_f88cee4443distribution_elementwise_grid_stride_kernelImLi2EZZZNS0_9templates4cuda21random_from_to_kernelIPNS_17CUDAGeneratorImplEEEvRNS_18TensorIteratorBaseEmlT_ENKUlvE_clEvENKUlvE7_clEvEUlP24curandStatePhilox4_32_10E_ZNS1_27distribution_nullary_kernelIN3c104HalfEm10ulonglong2S7_SF_ZZZS5_IS7_EvS9_mlSA_ENKSB_clEvENKSC_clEvEUlmE_EEvS9_T2_RKT3_T4_EUlimE_EEvlNS_15PhiloxCudaStateET1_SL_,"a",@progbits
	.sectionflags	@""
	.align	4
.nv.constant0._ZN2at6native60_GLOBAL__N__fdc43544_27_DistributionRandomKernel_cu_f88cee4443distribution_elementwise_grid_stride_kernelImLi2EZZZNS0_9templates4cuda21random_from_to_kernelIPNS_17CUDAGeneratorImplEEEvRNS_18TensorIteratorBaseEmlT_ENKUlvE_clEvENKUlvE7_clEvEUlP24curandStatePhilox4_32_10E_ZNS1_27distribution_nullary_kernelIN3c104HalfEm10ulonglong2S7_SF_ZZZS5_IS7_EvS9_mlSA_ENKSB_clEvENKSC_clEvEUlmE_EEvS9_T2_RKT3_T4_EUlimE_EEvlNS_15PhiloxCudaStateET1_SL_:
	.zero		968


//--------------------- .nv.constant0._ZN2at6native60_GLOBAL__N__fdc43544_27_DistributionRandomKernel_cu_f88cee4443distribution_elementwise_grid_stride_kernelIjLi4EZZZNS0_9templates4cuda21random_from_to_kernelIPNS_17CUDAGeneratorImplEEEvRNS_18TensorIteratorBaseEmlT_ENKUlvE_clEvENKUlvE6_clEvEUlP24curandStatePhilox4_32_10E0_ZNS1_27distribution_nullary_kernelIbj5uint4S7_SF_ZZZS5_IS7_EvS9_mlSA_ENKSB_clEvENKSC_clEvEUljE_EEvS9_T2_RKT3_T4_EUlijE0_EEvlNS_15PhiloxCudaStateET1_SJ_ --------------------------
	.section	.nv.constant0._ZN2at6native60_GLOBAL__N__fdc43544_27_DistributionRandomKernel_cu_f88cee4443distribution_elementwise_grid_stride_kernelIjLi4EZZZNS0_9templates4cuda21random_from_to_kernelIPNS_17CUDAGeneratorImplEEEvRNS_18TensorIteratorBaseEmlT_ENKUlvE_clEvENKUlvE6_clEvEUlP24curandStatePhilox4_32_10E0_ZNS1_27distribution_nullary_kernelIbj5uint4S7_SF_ZZZS5_IS7_EvS9_mlSA_ENKSB_clEvENKSC_clEvEUljE_EEvS9_T2_RKT3_T4_EUlijE0_EEvlNS_15PhiloxCudaStateET1_SJ_,"a",@progbits
	.sectionflags	@""
	.align	4
.nv.constant0._ZN2at6native60_GLOBAL__N__fdc43544_27_DistributionRandomKernel_cu_f88cee4443distribution_elementwise_grid_stride_kernelIjLi4EZZZNS0_9templates4cuda21random_from_to_kernelIPNS_17CUDAGeneratorImplEEEvRNS_18TensorIteratorBaseEmlT_ENKUlvE_clEvENKUlvE6_clEvEUlP24curandStatePhilox4_32_10E0_ZNS1_27distribution_nullary_kernelIbj5uint4S7_SF_ZZZS5_IS7_EvS9_mlSA_ENKSB_clEvENKSC_clEvEUljE_EEvS9_T2_RKT3_T4_EUlijE0_EEvlNS_15PhiloxCudaStateET1_SJ_:
	.zero		1368


//--------------------- .nv.constant0._ZN2at6native60_GLOBAL__N__fdc43544_27_DistributionRandomKernel_cu_f88cee4443distribution_elementwise_grid_stride_kernelIjLi4EZZZNS0_9templates4cuda21random_from_to_kernelIPNS_17CUDAGeneratorImplEEEvRNS_18TensorIteratorBaseEmlT_ENKUlvE_clEvENKUlvE6_clEvEUlP24curandStatePhilox4_32_10E0_ZNS1_27distribution_nullary_kernelIbj5uint4S7_SF_ZZZS5_IS7_EvS9_mlSA_ENKSB_clEvENKSC_clEvEUljE_EEvS9_T2_RKT3_T4_EUlijE_EEvlNS_15PhiloxCudaStateET1_SJ_ --------------------------
	.section	.nv.constant0._ZN2at6native60_GLOBAL__N__fdc43544_27_DistributionRandomKernel_cu_f88cee4443distribution_elementwise_grid_stride_kernelIjLi4EZZZNS0_9templates4cuda21random_from_to_kernelIPNS_17CUDAGeneratorImplEEEvRNS_18TensorIteratorBaseEmlT_ENKUlvE_clEvENKUlvE6_clEvEUlP24curandStatePhilox4_32_10E0_ZNS1_27distribution_nullary_kernelIbj5uint4S7_SF_ZZZS5_IS7_EvS9_mlSA_ENKSB_clEvENKSC_clEvEUljE_EEvS9_T2_RKT3_T4_EUlijE_EEvlNS_15PhiloxCudaStateET1_SJ_,"a",@progbits
	.sectionflags	@""
	.align	4
.nv.constant0._ZN2at6native60_GLOBAL__N__fdc43544_27_DistributionRandomKernel_cu_f88cee4443distribution_elementwise_grid_stride_kernelIjLi4EZZZNS0_9templates4cuda21random_from_to_kernelIPNS_17CUDAGeneratorImplEEEvRNS_18TensorIteratorBaseEmlT_ENKUlvE_clEvENKUlvE6_clEvEUlP24curandStatePhilox4_32_10E0_ZNS1_27distribution_nullary_kernelIbj5uint4S7_SF_ZZZS5_IS7_EvS9_mlSA_ENKSB_clEvENKSC_clEvEUljE_EEvS9_T2_RKT3_T4_EUlijE_EEvlNS_15PhiloxCudaStateET1_SJ_:
	.zero		968


//--------------------- .nv.constant0._ZN2at6native60_GLOBAL__N__fdc43544_27_DistributionRandomKernel_cu_f88cee4443distribution_elementwise_grid_stride_kernelImLi2EZZZNS0_9templates4cuda21random_from_to_kernelIPNS_17CUDAGeneratorImplEEEvRNS_18TensorIteratorBaseEmlT_ENKUlvE_clEvENKUlvE6_clEvEUlP24curandStatePhilox4_32_10E_ZNS1_27distribution_nullary_kernelIbm10ulonglong2S7_SF_ZZZS5_IS7_EvS9_mlSA_ENKSB_clEvENKSC_clEvEUlmE_EEvS9_T2_RKT3_T4_EUlimE0_EEvlNS_15PhiloxCudaStateET1_SJ_ --------------------------
	.section	.nv.constant0._ZN2at6native60_GLOBAL__N__fdc43544_27_DistributionRandomKernel_cu_f88cee4443distribution_elementwise_grid_stride_kernelImLi2EZZZNS0_9templates4cuda21random_from_to_kernelIPNS_17CUDAGeneratorImplEEEvRNS_18TensorIteratorBaseEmlT_ENKUlvE_clEvENKUlvE6_clEvEUlP24curandStatePhilox4_32_10E_ZNS1_27distribution_nullary_kernelIbm10ulonglong2S7_SF_ZZZS5_IS7_EvS9_mlSA_ENKSB_clEvENKSC_clEvEUlmE_EEvS9_T2_RKT3_T4_EUlimE0_EEvlNS_15PhiloxCudaStateET1_SJ_,"a",@progbits
	.sectionflags	@""
	.align	4
.nv.constant0._ZN2at6native60_GLOBAL__N__fdc43544_27_DistributionRandomKernel_cu_f88cee4443distribution_elementwise_grid_stride_kernelImLi2EZZZNS0_9templates4cuda21random_from_to_kernelIPNS_17CUDAGeneratorImplEEEvRNS_18TensorIteratorBaseEmlT_ENKUlvE_clEvENKUlvE6_clEvEUlP24curandStatePhilox4_32_10E_ZNS1_27distribution_nullary_kernelIbm10ulonglong2S7_SF_ZZZS5_IS7_EvS9_mlSA_ENKSB_clEvENKSC_clEvEUlmE_EEvS9_T2_RKT3_T4_EUlimE0_EEvlNS_15PhiloxCudaStateET1_SJ_:
	.zero		1368


//--------------------- .nv.constant0._ZN2at6native60_GLOBAL__N__fdc43544_27_DistributionRandomKernel_cu_f88cee4443distribution_elementwise_grid_stride_kernelImLi2EZZZNS0_9templates4cuda21random_from_to_kernelIPNS_17CUDAGeneratorImplEEEvRNS_18TensorIteratorBaseEmlT_ENKUlvE_clEvENKUlvE6_clEvEUlP24curandStatePhilox4_32_10E_ZNS1_27distribution_nullary_kernelIbm10ulonglong2S7_SF_ZZZS5_IS7_EvS9_mlSA_ENKSB_clEvENKSC_clEvEUlmE_EEvS9_T2_RKT3_T4_EUlimE_EEvlNS_15PhiloxCudaStateET1_SJ_ --------------------------
	.section	.nv.constant0._ZN2at6native60_GLOBAL__N__fdc43544_27_DistributionRandomKernel_cu_f88cee4443distribution_elementwise_grid_stride_kernelImLi2EZZZNS0_9templates4cuda21random_from_to_kernelIPNS_17CUDAGeneratorImplEEEvRNS_18TensorIteratorBaseEmlT_ENKUlvE_clEvENKUlvE6_clEvEUlP24curandStatePhilox4_32_10E_ZNS1_27distribution_nullary_kernelIbm10ulonglong2S7_SF_ZZZS5_IS7_EvS9_mlSA_ENKSB_clEvENKSC_clEvEUlmE_EEvS9_T2_RKT3_T4_EUlimE_EEvlNS_15PhiloxCudaStateET1_SJ_,"a",@progbits
	.sectionflags	@""
	.align	4
.nv.constant0._ZN2at6native60_GLOBAL__N__fdc43544_27_DistributionRandomKernel_cu_f88cee4443distribution_elementwise_grid_stride_kernelImLi2EZZZNS0_9templates4cuda21random_from_to_kernelIPNS_17CUDAGeneratorImplEEEvRNS_18TensorIteratorBaseEmlT_ENKUlvE_clEvENKUlvE6_clEvEUlP24curandStatePhilox4_32_10E_ZNS1_27distribution_nullary_kernelIbm10ulonglong2S7_SF_ZZZS5_IS7_EvS9_mlSA_ENKSB_clEvENKSC_clEvEUlmE_EEvS9_T2_RKT3_T4_EUlimE_EEvlNS_15PhiloxCudaStateET1_SJ_:
	.zero		968


//--------------------- .nv.constant0._ZN2at6native60_GLOBAL__N__fdc43544_27_DistributionRandomKernel_cu_f88cee4443distribution_elementwise_grid_stride_kernelIjLi4EZZZNS0_9templates4cuda21random_from_to_kernelIPNS_17CUDAGeneratorImplEEEvRNS_18TensorIteratorBaseEmlT_ENKUlvE_clEvENKUlvE5_clEvEUlP24curandStatePhilox4_32_10E0_ZNS1_27distribution_nullary_kernelIfj5uint4S7_SF_ZZZS5_IS7_EvS9_mlSA_ENKSB_clEvENKSC_clEvEUljE_EEvS9_T2_RKT3_T4_EUlijE0_EEvlNS_15PhiloxCudaStateET1_SJ_ --------------------------
	.section	.nv.constant0._ZN2at6native60_GLOBAL__N__fdc43544_27_DistributionRandomKernel_cu_f88cee4443distribution_elementwise_grid_stride_kernelIjLi4EZZZNS0_9templates4cuda21random_from_to_kernelIPNS_17CUDAGeneratorImplEEEvRNS_18TensorIteratorBaseEmlT_ENKUlvE_clEvENKUlvE5_clEvEUlP24curandStatePhilox4_32_10E0_ZNS1_27distribution_nullary_kernelIfj5uint4S7_SF_ZZZS5_IS7_EvS9_mlSA_ENKSB_clEvENKSC_clEvEUljE_EEvS9_T2_RKT3_T4_EUlijE0_EEvlNS_15PhiloxCudaStateET1_SJ_,"a",@progbits
	.sectionflags	@""
	.align	4
.nv.constant0._ZN2at6native60_GLOBAL__N__fdc43544_27_DistributionRandomKernel_cu_f88cee4443distribution_elementwise_grid_stride_kernelIjLi4EZZZNS0_9templates4cuda21random_from_to_kernelIPNS_17CUDAGeneratorImplEEEvRNS_18TensorIteratorBaseEmlT_ENKUlvE_clEvENKUlvE5_clEvEUlP24curandStatePhilox4_32_10E0_ZNS1_27distribution_nullary_kernelIfj5uint4S7_SF_ZZZS5_IS7_EvS9_mlSA_ENKSB_clEvENKSC_clEvEUljE_EEvS9_T2_RKT3_T4_EUlijE0_EEvlNS_15PhiloxCudaStateET1_SJ_:
	.zero		1368


//--------------------- .nv.constant0._ZN2at6native60_GLOBAL__N__fdc43544_27_DistributionRandomKernel_cu_f88cee4443distribution_elementwise_grid_stride_kernelIjLi4EZZZNS0_9templates4cuda21random_from_to_kernelIPNS_17CUDAGeneratorImplEEEvRNS_18TensorIteratorBaseEmlT_ENKUlvE_clEvENKUlvE5_clEvEUlP24curandStatePhilox4_32_10E0_ZNS1_27distribution_nullary_kernelIfj5uint4S7_SF_ZZZS5_IS7_EvS9_mlSA_ENKSB_clEvENKSC_clEvEUljE_EEvS9_T2_RKT3_T4_EUlijE_EEvlNS_15PhiloxCudaStateET1_SJ_ --------------------------
	.section	.nv.constant0._ZN2at6native60_GLOBAL__N__fdc43544_27_DistributionRandomKernel_cu_f88cee4443distribution_elementwise_grid_stride_kernelIjLi4EZZZNS0_9templates4cuda21random_from_to_kernelIPNS_17CUDAGeneratorImplEEEvRNS_18TensorIteratorBaseEmlT_ENKUlvE_clEvENKUlvE5_clEvEUlP24curandStatePhilox4_32_10E0_ZNS1_27distribution_nullary_kernelIfj5uint4S7_SF_ZZZS5_IS7_EvS9_mlSA_ENKSB_clEvENKSC_clEvEUljE_EEvS9_T2_RKT3_T4_EUlijE_EEvlNS_15PhiloxCudaStateET1_SJ_,"a",@progbits
	.sectionflags	@""
	.align	4
.nv.constant0._ZN2at6native60_GLOBAL__N__fdc43544_27_DistributionRandomKernel_cu_f88cee4443distribution_elementwise_grid_stride_kernelIjLi4EZZZNS0_9templates4cuda21random_from_to_kernelIPNS_17CUDAGeneratorImplEEEvRNS_18TensorIteratorBaseEmlT_ENKUlvE_clEvENKUlvE5_clEvEUlP24curandStatePhilox4_32_10E0_ZNS1_27distribution_nullary_kernelIfj5uint4S7_SF_ZZZS5_IS7_EvS9_mlSA_ENKSB_clEvENKSC_clEvEUljE_EEvS9_T2_RKT3_T4_EUlijE_EEvlNS_15PhiloxCudaStateET1_SJ_:
	.zero		968


//--------------------- .nv.constant0._ZN2at6native60_GLOBAL__N__fdc43544_27_DistributionRandomKernel_cu_f88cee4443distribution_elementwise_grid_stride_kernelImLi2EZZZNS0_9templates4cuda21random_from_to_kernelIPNS_17CUDAGeneratorImplEEEvRNS_18TensorIteratorBaseEmlT_ENKUlvE_clEvENKUlvE5_clEvEUlP24curandStatePhilox4_32_10E_ZNS1_27distribution_nullary_kernelIfm10ulonglong2S7_SF_ZZZS5_IS7_EvS9_mlSA_ENKSB_clEvENKSC_clEvEUlmE_EEvS9_T2_RKT3_T4_EUlimE0_EEvlNS_15PhiloxCudaStateET1_SJ_ --------------------------
	.section	.nv.constant0._ZN2at6native60_GLOBAL__N__fdc43544_27_DistributionRandomKernel_cu_f88cee4443distribution_elementwise_grid_stride_kernelImLi2EZZZNS0_9templates4cuda21random_from_to_kernelIPNS_17CUDAGeneratorImplEEEvRNS_18TensorIteratorBaseEmlT_ENKUlvE_clEvENKUlvE5_clEvEUlP24curandStatePhilox4_32_10E_ZNS1_27distribution_nullary_kernelIfm10ulonglong2S7_SF_ZZZS5_IS7_EvS9_mlSA_ENKSB_clEvENKSC_clEvEUlmE_EEvS9_T2_RKT3_T4_EUlimE0_EEvlNS_15PhiloxCudaStateET1_SJ_,"a",@progbits
	.sectionflags	@""
	.align	4
.nv.constant0._ZN2at6native60_GLOBAL__N__fdc43544_27_DistributionRandomKernel_cu_f88cee4443distribution_elementwise_grid_stride_kernelImLi2EZZZNS0_9templates4cuda21random_from_to_kernelIPNS_17CUDAGeneratorImplEEEvRNS_18TensorIteratorBaseEmlT_ENKUlvE_clEvENKUlvE5_clEvEUlP24curandStatePhilox4_32_10E_ZNS1_27distribution_nullary_kernelIfm10ulonglong2S7_SF_ZZZS5_IS7_EvS9_mlSA_ENKSB_clEvENKSC_clEvEUlmE_EEvS9_T2_RKT3_T4_EUlimE0_EEvlNS_15PhiloxCudaStateET1_SJ_:
	.zero		1368


//--------------------- .nv.constant0._ZN2at6native60_GLOBAL__N__fdc43544_27_DistributionRandomKernel_cu_f88cee4443distribution_elementwise_grid_stride_kernelImLi2EZZZNS0_9templates4cuda21random_from_to_kernelIPNS_17CUDAGeneratorImplEEEvRNS_18TensorIteratorBaseEmlT_ENKUlvE_clEvENKUlvE5_clEvEUlP24curandStatePhilox4_32_10E_ZNS1_27distribution_nullary_kernelIfm10ulonglong2S7_SF_ZZZS5_IS7_EvS9_mlSA_ENKSB_clEvENKSC_clEvEUlmE_EEvS9_T2_RKT3_T4_EUlimE_EEvlNS_15PhiloxCudaStateET1_SJ_ --------------------------
	.section	.nv.constant0._ZN2at6native60_GLOBAL__N__fdc43544_27_DistributionRandomKernel_cu_f88cee4443distribution_elementwise_grid_stride_kernelImLi2EZZZNS0_9templates4cuda21random_from_to_kernelIPNS_17CUDAGeneratorImplEEEvRNS_18TensorIteratorBaseEmlT_ENKUlvE_clEvENKUlvE5_clEvEUlP24curandStatePhilox4_32_10E_ZNS1_27distribution_nullary_kernelIfm10ulonglong2S7_SF_ZZZS5_IS7_EvS9_mlSA_ENKSB_clEvENKSC_clEvEUlmE_EEvS9_T2_RKT3_T4_EUlimE_EEvlNS_15PhiloxCudaStateET1_SJ_,"a",@progbits
	.sectionflags	@""
	.align	4
.nv.constant0._ZN2at6native60_GLOBAL__N__fdc43544_27_DistributionRandomKernel_cu_f88cee4443distribution_elementwise_grid_stride_kernelImLi2EZZZNS0_9templates4cuda21random_from_to_kernelIPNS_17CUDAGeneratorImplEEEvRNS_18TensorIteratorBaseEmlT_ENKUlvE_clEvENKUlvE5_clEvEUlP24curandStatePhilox4_32_10E_ZNS1_27distribution_nullary_kernelIfm10ulonglong2S7_SF_ZZZS5_IS7_EvS9_mlSA_ENKSB_clEvENKSC_clEvEUlmE_EEvS9_T2_RKT3_T4_EUlimE_EEvlNS_15PhiloxCudaStateET1_SJ_:
	.zero		968


//--------------------- .nv.constant0._ZN2at6native60_GLOBAL__N__fdc43544_27_DistributionRandomKernel_cu_f88cee4443distribution_elementwise_grid_stride_kernelIjLi4EZZZNS0_9templates4cuda21random_from_to_kernelIPNS_17CUDAGeneratorImplEEEvRNS_18TensorIteratorBaseEmlT_ENKUlvE_clEvENKUlvE4_clEvEUlP24curandStatePhilox4_32_10E0_ZNS1_27distribution_nullary_kernelIdj5uint4S7_SF_ZZZS5_IS7_EvS9_mlSA_ENKSB_clEvENKSC_clEvEUljE_EEvS9_T2_RKT3_T4_EUlijE0_EEvlNS_15PhiloxCudaStateET1_SJ_ --------------------------
	.section	.nv.constant0._ZN2at6native60_GLOBAL__N__fdc43544_27_DistributionRandomKernel_cu_f88cee4443distribution_elementwise_grid_stride_kernelIjLi4EZZZNS0_9templates4cuda21random_from_to_kernelIPNS_17CUDAGeneratorImplEEEvRNS_18TensorIteratorBaseEmlT_ENKUlvE_clEvENKUlvE4_clEvEUlP24curandStatePhilox4_32_10E0_ZNS1_27distribution_nullary_kernelIdj5uint4S7_SF_ZZZS5_IS7_EvS9_mlSA_ENKSB_clEvENKSC_clEvEUljE_EEvS9_T2_RKT3_T4_EUlijE0_EEvlNS_15PhiloxCudaStateET1_SJ_,"a",@progbits
	.sectionflags	@""
	.align	4
.nv.constant0._ZN2at6native60_GLOBAL__N__fdc43544_27_DistributionRandomKernel_cu_f88cee4443distribution_elementwise_grid_stride_kernelIjLi4EZZZNS0_9templates4cuda21random_from_to_kernelIPNS_17CUDAGeneratorImplEEEvRNS_18TensorIteratorBaseEmlT_ENKUlvE_clEvENKUlvE4_clEvEUlP24curandStatePhilox4_32_10E0_ZNS1_27distribution_nullary_kernelIdj5uint4S7_SF_ZZZS5_IS7_EvS9_mlSA_ENKSB_clEvENKSC_clEvEUljE_EEvS9_T2_RKT3_T4_EUlijE0_EEvlNS_15PhiloxCudaStateET1_SJ_:
	.zero		1368


//--------------------- .nv.constant0._ZN2at6native60_GLOBAL__N__fdc43544_27_DistributionRandomKernel_cu_f88cee4443distribution_elementwise_grid_stride_kernelIjLi4EZZZNS0_9templates4cuda21random_from_to_kernelIPNS_17CUDAGeneratorImplEEEvRNS_18TensorIteratorBaseEmlT_ENKUlvE_clEvENKUlvE4_clEvEUlP24curandStatePhilox4_32_10E0_ZNS1_27distribution_nullary_kernelIdj5uint4S7_SF_ZZZS5_IS7_EvS9_mlSA_ENKSB_clEvENKSC_clEvEUljE_EEvS9_T2_RKT3_T4_EUlijE_EEvlNS_15PhiloxCudaStateET1_SJ_ --------------------------
	.section	.nv.constant0._ZN2at6native60_GLOBAL__N__fdc43544_27_DistributionRandomKernel_cu_f88cee4443distribution_elementwise_grid_stride_kernelIjLi4EZZZNS0_9templates4cuda21random_from_to_kernelIPNS_17CUDAGeneratorImplEEEvRNS_18TensorIteratorBaseEmlT_ENKUlvE_clEvENKUlvE4_clEvEUlP24curandStatePhilox4_32_10E0_ZNS1_27distribution_nullary_kernelIdj5uint4S7_SF_ZZZS5_IS7_EvS9_mlSA_ENKSB_clEvENKSC_clEvEUljE_EEvS9_T2_RKT3_T4_EUlijE_EEvlNS_15PhiloxCudaStateET1_SJ_,"a",@progbits
	.sectionflags	@""
	.align	4
.nv.constant0._ZN2at6native60_GLOBAL__N__fdc43544_27_DistributionRandomKernel_cu_f88cee4443distribution_elementwise_grid_stride_kernelIjLi4EZZZNS0_9templates4cuda21random_from_to_kernelIPNS_17CUDAGeneratorImplEEEvRNS_18TensorIteratorBaseEmlT_ENKUlvE_clEvENKUlvE4_clEvEUlP24curandStatePhilox4_32_10E0_ZNS1_27distribution_nullary_kernelIdj5uint4S7_SF_ZZZS5_IS7_EvS9_mlSA_ENKSB_clEvENKSC_clEvEUljE_EEvS9_T2_RKT3_T4_EUlijE_EEvlNS_15PhiloxCudaStateET1_SJ_:
	.zero		968


//--------------------- .nv.constant0._ZN2at6native60_GLOBAL__N__fdc43544_27_DistributionRandomKernel_cu_f88cee4443distribution_elementwise_grid_stride_kernelImLi2EZZZNS0_9templates4cuda21random_from_to_kernelIPNS_17CUDAGeneratorImplEEEvRNS_18TensorIteratorBaseEmlT_ENKUlvE_clEvENKUlvE4_clEvEUlP24curandStatePhilox4_32_10E_ZNS1_27distribution_nullary_kernelIdm10ulonglong2S7_SF_ZZZS5_IS7_EvS9_mlSA_ENKSB_clEvENKSC_clEvEUlmE_EEvS9_T2_RKT3_T4_EUlimE0_EEvlNS_15PhiloxCudaStateET1_SJ_ --------------------------
	.section	.nv.constant0._ZN2at6native60_GLOBAL__N__fdc43544_27_DistributionRandomKernel_cu_f88cee4443distribution_elementwise_grid_stride_kernelImLi2EZZZNS0_9templates4cuda21random_from_to_kernelIPNS_17CUDAGeneratorImplEEEvRNS_18TensorIteratorBaseEmlT_ENKUlvE_clEvENKUlvE4_clEvEUlP24curandStatePhilox4_32_10E_ZNS1_27distribution_nullary_kernelIdm10ulonglong2S7_SF_ZZZS5_IS7_EvS9_mlSA_ENKSB_clEvENKSC_clEvEUlmE_EEvS9_T2_RKT3_T4_EUlimE0_EEvlNS_15PhiloxCudaStateET1_SJ_,"a",@progbits
	.sectionflags	@""
	.align	4
.nv.constant0._ZN2at6native60_GLOBAL__N__fdc43544_27_DistributionRandomKernel_cu_f88cee4443distribution_elementwise_grid_stride_kernelImLi2EZZZNS0_9templates4cuda21random_from_to_kernelIPNS_17CUDAGeneratorImplEEEvRNS_18TensorIteratorBaseEmlT_ENKUlvE_clEvENKUlvE4_clEvEUlP24curandStatePhilox4_32_10E_ZNS1_27distribution_nullary_kernelIdm10ulonglong2S7_SF_ZZZS5_IS7_EvS9_mlSA_ENKSB_clEvENKSC_clEvEUlmE_EEvS9_T2_RKT3_T4_EUlimE0_EEvlNS_15PhiloxCudaStateET1_SJ_:
	.zero		1368


//--------------------- .nv.constant0._ZN2at6native60_GLOBAL__N__fdc43544_27_DistributionRandomKernel_cu_f88cee4443distribution_elementwise_grid_stride_kernelImLi2EZZZNS0_9templates4cuda21random_from_to_kernelIPNS_17CUDAGeneratorImplEEEvRNS_18TensorIteratorBaseEmlT_ENKUlvE_clEvENKUlvE4_clEvEUlP24curandStatePhilox4_32_10E_ZNS1_27distribution_nullary_kernelIdm10ulonglong2S7_SF_ZZZS5_IS7_EvS9_mlSA_ENKSB_clEvENKSC_clEvEUlmE_EEvS9_T2_RKT3_T4_EUlimE_EEvlNS_15PhiloxCudaStateET1_SJ_ --------------------------
	.section	.nv.constant0._ZN2at6native60_GLOBAL__N__fdc43544_27_DistributionRandomKernel_cu_f88cee4443distribution_elementwise_grid_stride_kernelImLi2EZZZNS0_9templates4cuda21random_from_to_kernelIPNS_17CUDAGeneratorImplEEEvRNS_18TensorIteratorBaseEmlT_ENKUlvE_clEvENKUlvE4_clEvEUlP24curandStatePhilox4_32_10E_ZNS1_27distribution_nullary_kernelIdm10ulonglong2S7_SF_ZZZS5_IS7_EvS9_mlSA_ENKSB_clEvENKSC_clEvEUlmE_EEvS9_T2_RKT3_T4_EUlimE_EEvlNS_15PhiloxCudaStateET1_SJ_,"a",@progbits
	.sectionflags	@""
	.align	4
.nv.constant0._ZN2at6native60_GLOBAL__N__fdc43544_27_DistributionRandomKernel_cu_f88cee4443distribution_elementwise_grid_stride_kernelImLi2EZZZNS0_9templates4cuda21random_from_to_kernelIPNS_17CUDAGeneratorImplEEEvRNS_18TensorIteratorBaseEmlT_ENKUlvE_clEvENKUlvE4_clEvEUlP24curandStatePhilox4_32_10E_ZNS1_27distribution_nullary_kernelIdm10ulonglong2S7_SF_ZZZS5_IS7_EvS9_mlSA_ENKSB_clEvENKSC_clEvEUlmE_EEvS9_T2_RKT3_T4_EUlimE_EEvlNS_15PhiloxCudaStateET1_SJ_:
	.zero		968


//--------------------- .nv.constant0._ZN2at6native60_GLOBAL__N__fdc43544_27_DistributionRandomKernel_cu_f88cee4443distribution_elementwise_grid_stride_kernelIjLi4EZZZNS0_9templates4cuda21random_from_to_kernelIPNS_17CUDAGeneratorImplEEEvRNS_18TensorIteratorBaseEmlT_ENKUlvE_clEvENKUlvE3_clEvEUlP24curandStatePhilox4_32_10E0_ZNS1_27distribution_nullary_kernelIsj5uint4S7_SF_ZZZS5_IS7_EvS9_mlSA_ENKSB_clEvENKSC_clEvEUljE_EEvS9_T2_RKT3_T4_EUlijE0_EEvlNS_15PhiloxCudaStateET1_SJ_ --------------------------
	.section	.nv.constant0._ZN2at6native60_GLOBAL__N__fdc43544_27_DistributionRandomKernel_cu_f88cee4443distribution_elementwise_grid_stride_kernelIjLi4EZZZNS0_9templates4cuda21random_from_to_kernelIPNS_17CUDAGeneratorImplEEEvRNS_18TensorIteratorBaseEmlT_ENKUlvE_clEvENKUlvE3_clEvEUlP24curandStatePhilox4_32_10E0_ZNS1_27distribution_nullary_kernelIsj5uint4S7_SF_ZZZS5_IS7_EvS9_mlSA_ENKSB_clEvENKSC_clEvEUljE_EEvS9_T2_RKT3_T4_EUlijE0_EEvlNS_15PhiloxCudaStateET1_SJ_,"a",@progbits
	.sectionflags	@""
	.align	4
.nv.constant0._ZN2at6native60_GLOBAL__N__fdc43544_27_DistributionRandomKernel_cu_f88cee4443distribution_elementwise_grid_stride_kernelIjLi4EZZZNS0_9templates4cuda21random_from_to_kernelIPNS_17CUDAGeneratorImplEEEvRNS_18TensorIteratorBaseEmlT_ENKUlvE_clEvENKUlvE3_clEvEUlP24curandStatePhilox4_32_10E0_ZNS1_27distribution_nullary_kernelIsj5uint4S7_SF_ZZZS5_IS7_EvS9_mlSA_ENKSB_clEvENKSC_clEvEUljE_EEvS9_T2_RKT3_T4_EUlijE0_EEvlNS_15PhiloxCudaStateET1_SJ_:
	.zero		1368


//--------------------- .nv.constant0._ZN2at6native60_GLOBAL__N__fdc43544_27_DistributionRandomKernel_cu_f88cee4443distribution_elementwise_grid_stride_kernelIjLi4EZZZNS0_9templates4cuda21random_from_to_kernelIPNS_17CUDAGeneratorImplEEEvRNS_18TensorIteratorBaseEmlT_ENKUlvE_clEvENKUlvE3_clEvEUlP24curandStatePhilox4_32_10E0_ZNS1_27distribution_nullary_kernelIsj5uint4S7_SF_ZZZS5_IS7_EvS9_mlSA_ENKSB_clEvENKSC_clEvEUljE_EEvS9_T2_RKT3_T4_EUlijE_EEvlNS_15PhiloxCudaStateET1_SJ_ --------------------------
	.section	.nv.constant0._ZN2at6native60_GLOBAL__N__fdc43544_27_DistributionRandomKernel_cu_f88cee4443distribution_elementwise_grid_stride_kernelIjLi4EZZZNS0_9templates4cuda21random_from_to_kernelIPNS_17CUDAGeneratorImplEEEvRNS_18TensorIteratorBaseEmlT_ENKUlvE_clEvENKUlvE3_clEvEUlP24curandStatePhilox4_32_10E0_ZNS1_27distribution_nullary_kernelIsj5uint4S7_SF_ZZZS5_IS7_EvS9_mlSA_ENKSB_clEvENKSC_clEvEUljE_EEvS9_T2_RKT3_T4_EUlijE_EEvlNS_15PhiloxCudaStateET1_SJ_,"a",@progbits
	.sectionflags	@""
	.align	4
.nv.constant0._ZN2at6native60_GLOBAL__N__fdc43544_27_DistributionRandomKernel_cu_f88cee4443distribution_elementwise_grid_stride_kernelIjLi4EZZZNS0_9templates4cuda21random_from_to_kernelIPNS_17CUDAGeneratorImplEEEvRNS_18TensorIteratorBaseEmlT_ENKUlvE_clEvENKUlvE3_clEvEUlP24curandStatePhilox4_32_10E0_ZNS1_27distribution_nullary_kernelIsj5uint4S7_SF_ZZZS5_IS7_EvS9_mlSA_ENKSB_clEvENKSC_clEvEUljE_EEvS9_T2_RKT3_T4_EUlijE_EEvlNS_15PhiloxCudaStateET1_SJ_:
	.zero		968


//--------------------- .nv.constant0._ZN2at6native60_GLOBAL__N__fdc43544_27_DistributionRandomKernel_cu_f88cee4443distribution_elementwise_grid_stride_kernelImLi2EZZZNS0_9templates4cuda21random_from_to_kernelIPNS_17CUDAGeneratorImplEEEvRNS_18TensorIteratorBaseEmlT_ENKUlvE_clEvENKUlvE3_clEvEUlP24curandStatePhilox4_32_10E_ZNS1_27distribution_nullary_kernelIsm10ulonglong2S7_SF_ZZZS5_IS7_EvS9_mlSA_ENKSB_clEvENKSC_clEvEUlmE_EEvS9_T2_RKT3_T4_EUlimE0_EEvlNS_15PhiloxCudaStateET1_SJ_ --------------------------
	.section	.nv.constant0._ZN2at6native60_GLOBAL__N__fdc43544_27_DistributionRandomKernel_cu_f88cee4443distribution_elementwise_grid_stride_kernelImLi2EZZZNS0_9templates4cuda21random_from_to_kernelIPNS_17CUDAGeneratorImplEEEvRNS_18TensorIteratorBaseEmlT_ENKUlvE_clEvENKUlvE3_clEvEUlP24curandStatePhilox4_32_10E_ZNS1_27distribution_nullary_kernelIsm10ulonglong2S7_SF_ZZZS5_IS7_EvS9_mlSA_ENKSB_clEvENKSC_clEvEUlmE_EEvS9_T2_RKT3_T4_EUlimE0_EEvlNS_15PhiloxCudaStateET1_SJ_,"a",@progbits
	.sectionflags	@""
	.align	4
.nv.constant0._ZN2at6native60_GLOBAL__N__fdc43544_27_DistributionRandomKernel_cu_f88cee4443distribution_elementwise_grid_stride_kernelImLi2EZZZNS0_9templates4cuda21random_from_to_kernelIPNS_17CUDAGeneratorImplEEEvRNS_18TensorIteratorBaseEmlT_ENKUlvE_clEvENKUlvE3_clEvEUlP24curandStatePhilox4_32_10E_ZNS1_27distribution_nullary_kernelIsm10ulonglong2S7_SF_ZZZS5_IS7_EvS9_mlSA_ENKSB_clEvENKSC_clEvEUlmE_EEvS9_T2_RKT3_T4_EUlimE0_EEvlNS_15PhiloxCudaStateET1_SJ_:
	.zero		1368


//--------------------- .nv.constant0._ZN2at6native60_GLOBAL__N__fdc43544_27_DistributionRandomKernel_cu_f88cee4443distribution_elementwise_grid_stride_kernelImLi2EZZZNS0_9templates4cuda21random_from_to_kernelIPNS_17CUDAGeneratorImplEEEvRNS_18TensorIteratorBaseEmlT_ENKUlvE_clEvENKUlvE3_clEvEUlP24curandStatePhilox4_32_10E_ZNS1_27distribution_nullary_kernelIsm10ulonglong2S7_SF_ZZZS5_IS7_EvS9_mlSA_ENKSB_clEvENKSC_clEvEUlmE_EEvS9_T2_RKT3_T4_EUlimE_EEvlNS_15PhiloxCudaStateET1_SJ_ --------------------------
	.section	.nv.constant0._ZN2at6native60_GLOBAL__N__fdc43544_27_DistributionRandomKernel_cu_f88cee4443distribution_elementwise_grid_stride_kernelImLi2EZZZNS0_9templates4cuda21random_from_to_kernelIPNS_17CUDAGeneratorImplEEEvRNS_18TensorIteratorBaseEmlT_ENKUlvE_clEvENKUlvE3_clEvEUlP24curandStatePhilox4_32_10E_ZNS1_27distribution_nullary_kernelIsm10ulonglong2S7_SF_ZZZS5_IS7_EvS9_mlSA_ENKSB_clEvENKSC_clEvEUlmE_EEvS9_T2_RKT3_T4_EUlimE_EEvlNS_15PhiloxCudaStateET1_SJ_,"a",@progbits
	.sectionflags	@""
	.align	4
.nv.constant0._ZN2at6native60_GLOBAL__N__fdc43544_27_DistributionRandomKernel_cu_f88cee4443distribution_elementwise_grid_stride_kernelImLi2EZZZNS0_9templates4cuda21random_from_to_kernelIPNS_17CUDAGeneratorImplEEEvRNS_18TensorIteratorBaseEmlT_ENKUlvE_clEvENKUlvE3_clEvEUlP24curandStatePhilox4_32_10E_ZNS1_27distribution_nullary_kernelIsm10ulonglong2S7_SF_ZZZS5_IS7_EvS9_mlSA_ENKSB_clEvENKSC_clEvEUlmE_EEvS9_T2_RKT3_T4_EUlimE_EEvlNS_15PhiloxCudaStateET1_SJ_:
	.zero		968


//--------------------- .nv.constant0._ZN2at6native60_GLOBAL__N__fdc43544_27_DistributionRandomKernel_cu_f88cee4443distribution_elementwise_grid_stride_kernelIjLi4EZZZNS0_9templates4cuda21random_from_to_kernelIPNS_17CUDAGeneratorImplEEEvRNS_18TensorIteratorBaseEmlT_ENKUlvE_clEvENKUlvE2_clEvEUlP24curandStatePhilox4_32_10E0_ZNS1_27distribution_nullary_kernelIlj5uint4S7_SF_ZZZS5_IS7_EvS9_mlSA_ENKSB_clEvENKSC_clEvEUljE_EEvS9_T2_RKT3_T4_EUlijE0_EEvlNS_15PhiloxCudaStateET1_SJ_ --------------------------
	.section	.nv.constant0._ZN2at6native60_GLOBAL__N__fdc43544_27_DistributionRandomKernel_cu_f88cee4443distribution_elementwise_grid_stride_kernelIjLi4EZZZNS0_9templates4cuda21random_from_to_kernelIPNS_17CUDAGeneratorImplEEEvRNS_18TensorIteratorBaseEmlT_ENKUlvE_clEvENKUlvE2_clEvEUlP24curandStatePhilox4_32_10E0_ZNS1_27distribution_nullary_kernelIlj5uint4S7_SF_ZZZS5_IS7_EvS9_mlSA_ENKSB_clEvENKSC_clEvEUljE_EEvS9_T2_RKT3_T4_EUlijE0_EEvlNS_15PhiloxCudaStateET1_SJ_,"a",@progbits
	.sectionflags	@""
	.align	4
.nv.constant0._ZN2at6native60_GLOBAL__N__fdc43544_27_DistributionRandomKernel_cu_f88cee4443distribution_elementwise_grid_stride_kernelIjLi4EZZZNS0_9templates4cuda21random_from_to_kernelIPNS_17CUDAGeneratorImplEEEvRNS_18TensorIteratorBaseEmlT_ENKUlvE_clEvENKUlvE2_clEvEUlP24curandStatePhilox4_32_10E0_ZNS1_27distribution_nullary_kernelIlj5uint4S7_SF_ZZZS5_IS7_EvS9_mlSA_ENKSB_clEvENKSC_clEvEUljE_EEvS9_T2_RKT3_T4_EUlijE0_EEvlNS_15PhiloxCudaStateET1_SJ_:
	.zero		1368


//--------------------- .nv.constant0._ZN2at6native60_GLOBAL__N__fdc43544_27_DistributionRandomKernel_cu_f88cee4443distribution_elementwise_grid_stride_kernelIjLi4EZZZNS0_9templates4cuda21random_from_to_kernelIPNS_17CUDAGeneratorImplEEEvRNS_18TensorIteratorBaseEmlT_ENKUlvE_clEvENKUlvE2_clEvEUlP24curandStatePhilox4_32_10E0_ZNS1_27distribution_nullary_kernelIlj5uint4S7_SF_ZZZS5_IS7_EvS9_mlSA_ENKSB_clEvENKSC_clEvEUljE_EEvS9_T2_RKT3_T4_EUlijE_EEvlNS_15PhiloxCudaStateET1_SJ_ --------------------------
	.section	.nv.constant0._ZN2at6native60_GLOBAL__N__fdc43544_27_DistributionRandomKernel_cu_f88cee4443distribution_elementwise_grid_stride_kernelIjLi4EZZZNS0_9templates4cuda21random_from_to_kernelIPNS_17CUDAGeneratorImplEEEvRNS_18TensorIteratorBaseEmlT_ENKUlvE_clEvENKUlvE2_clEvEUlP24curandStatePhilox4_32_10E0_ZNS1_27distribution_nullary_kernelIlj5uint4S7_SF_ZZZS5_IS7_EvS9_mlSA_ENKSB_clEvENKSC_clEvEUljE_EEvS9_T2_RKT3_T4_EUlijE_EEvlNS_15PhiloxCudaStateET1_SJ_,"a",@progbits
	.sectionflags	@""
	.align	4
.nv.constant0._ZN2at6native60_GLOBAL__N__fdc43544_27_DistributionRandomKernel_cu_f88cee4443distribution_elementwise_grid_stride_kernelIjLi4EZZZNS0_9templates4cuda21random_from_to_kernelIPNS_17CUDAGeneratorImplEEEvRNS_18TensorIteratorBaseEmlT_ENKUlvE_clEvENKUlvE2_clEvEUlP24curandStatePhilox4_32_10E0_ZNS1_27distribution_nullary_kernelIlj5uint4S7_SF_ZZZS5_IS7_EvS9_mlSA_ENKSB_clEvENKSC_clEvEUljE_EEvS9_T2_RKT3_T4_EUlijE_EEvlNS_15PhiloxCudaStateET1_SJ_:
	.zero		968


//--------------------- .nv.constant0._ZN2at6native60_GLOBAL__N__fdc43544_27_DistributionRandomKernel_cu_f88cee4443distribution_elementwise_grid_stride_kernelImLi2EZZZNS0_9templates4cuda21random_from_to_kernelIPNS_17CUDAGeneratorImplEEEvRNS_18TensorIteratorBaseEmlT_ENKUlvE_clEvENKUlvE2_clEvEUlP24curandStatePhilox4_32_10E_ZNS1_27distribution_nullary_kernelIlm10ulonglong2S7_SF_ZZZS5_IS7_EvS9_mlSA_ENKSB_clEvENKSC_clEvEUlmE_EEvS9_T2_RKT3_T4_EUlimE0_EEvlNS_15PhiloxCudaStateET1_SJ_ --------------------------
	.section	.nv.constant0._ZN2at6native60_GLOBAL__N__fdc43544_27_DistributionRandomKernel_cu_f88cee4443distribution_elementwise_grid_stride_kernelImLi2EZZZNS0_9templates4cuda21random_from_to_kernelIPNS_17CUDAGeneratorImplEEEvRNS_18TensorIteratorBaseEmlT_ENKUlvE_clEvENKUlvE2_clEvEUlP24curandStatePhilox4_32_10E_ZNS1_27distribution_nullary_kernelIlm10ulonglong2S7_SF_ZZZS5_IS7_EvS9_mlSA_ENKSB_clEvENKSC_clEvEUlmE_EEvS9_T2_RKT3_T4_EUlimE0_EEvlNS_15PhiloxCudaStateET1_SJ_,"a",@progbits
	.sectionflags	@""
	.align	4
.nv.constant0._ZN2at6native60_GLOBAL__N__fdc43544_27_DistributionRandomKernel_cu_f88cee4443distribution_elementwise_grid_stride_kernelImLi2EZZZNS0_9templates4cuda21random_from_to_kernelIPNS_17CUDAGeneratorImplEEEvRNS_18TensorIteratorBaseEmlT_ENKUlvE_clEvENKUlvE2_clEvEUlP24curandStatePhilox4_32_10E_ZNS1_27distribution_nullary_kernelIlm10ulonglong2S7_SF_ZZZS5_IS7_EvS9_mlSA_ENKSB_clEvENKSC_clEvEUlmE_EEvS9_T2_RKT3_T4_EUlimE0_EEvlNS_15PhiloxCudaStateET1_SJ_:
	.zero		1368


//--------------------- .nv.constant0._ZN2at6native60_GLOBAL__N__fdc43544_27_DistributionRandomKernel_cu_f88cee4443distribution_elementwise_grid_stride_kernelImLi2EZZZNS0_9templates4cuda21random_from_to_kernelIPNS_17CUDAGeneratorImplEEEvRNS_18TensorIteratorBaseEmlT_ENKUlvE_clEvENKUlvE2_clEvEUlP24curandStatePhilox4_32_10E_ZNS1_27distribution_nullary_kernelIlm10ulonglong2S7_SF_ZZZS5_IS7_EvS9_mlSA_ENKSB_clEvENKSC_clEvEUlmE_EEvS9_T2_RKT3_T4_EUlimE_EEvlNS_15PhiloxCudaStateET1_SJ_ --------------------------
	.section	.nv.constant0._ZN2at6native60_GLOBAL__N__fdc43544_27_DistributionRandomKernel_cu_f88cee4443distribution_elementwise_grid_stride_kernelImLi2EZZZNS0_9templates4cuda21random_from_to_kernelIPNS_17CUDAGeneratorImplEEEvRNS_18TensorIteratorBaseEmlT_ENKUlvE_clEvENKUlvE2_clEvEUlP24curandStatePhilox4_32_10E_ZNS1_27distribution_nullary_kernelIlm10ulonglong2S7_SF_ZZZS5_IS7_EvS9_mlSA_ENKSB_clEvENKSC_clEvEUlmE_EEvS9_T2_RKT3_T4_EUlimE_EEvlNS_15PhiloxCudaStateET1_SJ_,"a",@progbits
	.sectionflags	@""
	.align	4
.nv.constant0._ZN2at6native60_GLOBAL__N__fdc43544_27_DistributionRandomKernel_cu_f88cee4443distribution_elementwise_grid_stride_kernelImLi2EZZZNS0_9templates4cuda21random_from_to_kernelIPNS_17CUDAGeneratorImplEEEvRNS_18TensorIteratorBaseEmlT_ENKUlvE_clEvENKUlvE2_clEvEUlP24curandStatePhilox4_32_10E_ZNS1_27distribution_nullary_kernelIlm10ulonglong2S7_SF_ZZZS5_IS7_EvS9_mlSA_ENKSB_clEvENKSC_clEvEUlmE_EEvS9_T2_RKT3_T4_EUlimE_EEvlNS_15PhiloxCudaStateET1_SJ_:
	.zero		968


//--------------------- .nv.constant0._ZN2at6native60_GLOBAL__N__fdc43544_27_DistributionRandomKernel_cu_f88cee4443distribution_elementwise_grid_stride_kernelIjLi4EZZZNS0_9templates4cuda21random_from_to_kernelIPNS_17CUDAGeneratorImplEEEvRNS_18TensorIteratorBaseEmlT_ENKUlvE_clEvENKUlvE1_clEvEUlP24curandStatePhilox4_32_10E0_ZNS1_27distribution_nullary_kernelIij5uint4S7_SF_ZZZS5_IS7_EvS9_mlSA_ENKSB_clEvENKSC_clEvEUljE_EEvS9_T2_RKT3_T4_EUlijE0_EEvlNS_15PhiloxCudaStateET1_SJ_ --------------------------
	.section	.nv.constant0._ZN2at6native60_GLOBAL__N__fdc43544_27_DistributionRandomKernel_cu_f88cee4443distribution_elementwise_grid_stride_kernelIjLi4EZZZNS0_9templates4cuda21random_from_to_kernelIPNS_17CUDAGeneratorImplEEEvRNS_18TensorIteratorBaseEmlT_ENKUlvE_clEvENKUlvE1_clEvEUlP24curandStatePhilox4_32_10E0_ZNS1_27distribution_nullary_kernelIij5uint4S7_SF_ZZZS5_IS7_EvS9_mlSA_ENKSB_clEvENKSC_clEvEUljE_EEvS9_T2_RKT3_T4_EUlijE0_EEvlNS_15PhiloxCudaStateET1_SJ_,"a",@progbits
	.sectionflags	@""
	.align	4
.nv.constant0._ZN2at6native60_GLOBAL__N__fdc43544_27_DistributionRandomKernel_cu_f88cee4443distribution_elementwise_grid_stride_kernelIjLi4EZZZNS0_9templates4cuda21random_from_to_kernelIPNS_17CUDAGeneratorImplEEEvRNS_18TensorIteratorBaseEmlT_ENKUlvE_clEvENKUlvE1_clEvEUlP24curandStatePhilox4_32_10E0_ZNS1_27distribution_nullary_kernelIij5uint4S7_SF_ZZZS5_IS7_EvS9_mlSA_ENKSB_clEvENKSC_clEvEUljE_EEvS9_T2_RKT3_T4_EUlijE0_EEvlNS_15PhiloxCudaStateET1_SJ_:
	.zero		1368


//--------------------- .nv.constant0._ZN2at6native60_GLOBAL__N__fdc43544_27_DistributionRandomKernel_cu_f88cee4443distribution_elementwise_grid_stride_kernelIjLi4EZZZNS0_9templates4cuda21random_from_to_kernelIPNS_17CUDAGeneratorImplEEEvRNS_18TensorIteratorBaseEmlT_ENKUlvE_clEvENKUlvE1_clEvEUlP24curandStatePhilox4_32_10E0_ZNS1_27distribution_nullary_kernelIij5uint4S7_SF_ZZZS5_IS7_EvS9_mlSA_ENKSB_clEvENKSC_clEvEUljE_EEvS9_T2_RKT3_T4_EUlijE_EEvlNS_15PhiloxCudaStateET1_SJ_ --------------------------
	.section	.nv.constant0._ZN2at6native60_GLOBAL__N__fdc43544_27_DistributionRandomKernel_cu_f88cee4443distribution_elementwise_grid_stride_kernelIjLi4EZZZNS0_9templates4cuda21random_from_to_kernelIPNS_17CUDAGeneratorImplEEEvRNS_18TensorIteratorBaseEmlT_ENKUlvE_clEvENKUlvE1_clEvEUlP24curandStatePhilox4_32_10E0_ZNS1_27distribution_nullary_kernelIij5uint4S7_SF_ZZZS5_IS7_EvS9_mlSA_ENKSB_clEvENKSC_clEvEUljE_EEvS9_T2_RKT3_T4_EUlijE_EEvlNS_15PhiloxCudaStateET1_SJ_,"a",@progbits
	.sectionflags	@""
	.align	4
.nv.constant0._ZN2at6native60_GLOBAL__N__fdc43544_27_DistributionRandomKernel_cu_f88cee4443distribution_elementwise_grid_stride_kernelIjLi4EZZZNS0_9templates4cuda21random_from_to_kernelIPNS_17CUDAGeneratorImplEEEvRNS_18TensorIteratorBaseEmlT_ENKUlvE_clEvENKUlvE1_clEvEUlP24curandStatePhilox4_32_10E0_ZNS1_27distribution_nullary_kernelIij5uint4S7_SF_ZZZS5_IS7_EvS9_mlSA_ENKSB_clEvENKSC_clEvEUljE_EEvS9_T2_RKT3_T4_EUlijE_EEvlNS_15PhiloxCudaStateET1_SJ_:
	.zero		968


//--------------------- .nv.constant0._ZN2at6native60_GLOBAL__N__fdc43544_27_DistributionRandomKernel_cu_f88cee4443distribution_elementwise_grid_stride_kernelImLi2EZZZNS0_9templates4cuda21random_from_to_kernelIPNS_17CUDAGeneratorImplEEEvRNS_18TensorIteratorBaseEmlT_ENKUlvE_clEvENKUlvE1_clEvEUlP24curandStatePhilox4_32_10E_ZNS1_27distribution_nullary_kernelIim10ulonglong2S7_SF_ZZZS5_IS7_EvS9_mlSA_ENKSB_clEvENKSC_clEvEUlmE_EEvS9_T2_RKT3_T4_EUlimE0_EEvlNS_15PhiloxCudaStateET1_SJ_ --------------------------
	.section	.nv.constant0._ZN2at6native60_GLOBAL__N__fdc43544_27_DistributionRandomKernel_cu_f88cee4443distribution_elementwise_grid_stride_kernelImLi2EZZZNS0_9templates4cuda21random_from_to_kernelIPNS_17CUDAGeneratorImplEEEvRNS_18TensorIteratorBaseEmlT_ENKUlvE_clEvENKUlvE1_clEvEUlP24curandStatePhilox4_32_10E_ZNS1_27distribution_nullary_kernelIim10ulonglong2S7_SF_ZZZS5_IS7_EvS9_mlSA_ENKSB_clEvENKSC_clEvEUlmE_EEvS9_T2_RKT3_T4_EUlimE0_EEvlNS_15PhiloxCudaStateET1_SJ_,"a",@progbits
	.sectionflags	@""
	.align	4
.nv.constant0._ZN2at6native60_GLOBAL__N__fdc43544_27_DistributionRandomKernel_cu_f88cee4443distribution_elementwise_grid_stride_kernelImLi2EZZZNS0_9templates4cuda21random_from_to_kernelIPNS_17CUDAGeneratorImplEEEvRNS_18TensorIteratorBaseEmlT_ENKUlvE_clEvENKUlvE1_clEvEUlP24curandStatePhilox4_32_10E_ZNS1_27distribution_nullary_kernelIim10ulonglong2S7_SF_ZZZS5_IS7_EvS9_mlSA_ENKSB_clEvENKSC_clEvEUlmE_EEvS9_T2_RKT3_T4_EUlimE0_EEvlNS_15PhiloxCudaStateET1_SJ_:
	.zero		1368


//--------------------- .nv.constant0._ZN2at6native60_GLOBAL__N__fdc43544_27_DistributionRandomKernel_cu_f88cee4443distribution_elementwise_grid_stride_kernelImLi2EZZZNS0_9templates4cuda21random_from_to_kernelIPNS_17CUDAGeneratorImplEEEvRNS_18TensorIteratorBaseEmlT_ENKUlvE_clEvENKUlvE1_clEvEUlP24curandStatePhilox4_32_10E_ZNS1_27distribution_nullary_kernelIim10ulonglong2S7_SF_ZZZS5_IS7_EvS9_mlSA_ENKSB_clEvENKSC_clEvEUlmE_EEvS9_T2_RKT3_T4_EUlimE_EEvlNS_15PhiloxCudaStateET1_SJ_ --------------------------
	.section	.nv.constant0._ZN2at6native60_GLOBAL__N__fdc43544_27_DistributionRandomKernel_cu_f88cee4443distribution_elementwise_grid_stride_kernelImLi2EZZZNS0_9templates4cuda21random_from_to_kernelIPNS_17CUDAGeneratorImplEEEvRNS_18TensorIteratorBaseEmlT_ENKUlvE_clEvENKUlvE1_clEvEUlP24curandStatePhilox4_32_10E_ZNS1_27distribution_nullary_kernelIim10ulonglong2S7_SF_ZZZS5_IS7_EvS9_mlSA_ENKSB_clEvENKSC_clEvEUlmE_EEvS9_T2_RKT3_T4_EUlimE_EEvlNS_15PhiloxCudaStateET1_SJ_,"a",@progbits
	.sectionflags	@""
	.align	4
.nv.constant0._ZN2at6native60_GLOBAL__N__fdc43544_27_DistributionRandomKernel_cu_f88cee4443distribution_elementwise_grid_stride_kernelImLi2EZZZNS0_9templates4cuda21random_from_to_kernelIPNS_17CUDAGeneratorImplEEEvRNS_18TensorIteratorBaseEmlT_ENKUlvE_clEvENKUlvE1_clEvEUlP24curandStatePhilox4_32_10E_ZNS1_27distribution_nullary_kernelIim10ulonglong2S7_SF_ZZZS5_IS7_EvS9_mlSA_ENKSB_clEvENKSC_clEvEUlmE_EEvS9_T2_RKT3_T4_EUlimE_EEvlNS_15PhiloxCudaStateET1_SJ_:
	.zero		968


//--------------------- .nv.constant0._ZN2at6native60_GLOBAL__N__fdc43544_27_DistributionRandomKernel_cu_f88cee4443distribution_elementwise_grid_stride_kernelIjLi4EZZZNS0_9templates4cuda21random_from_to_kernelIPNS_17CUDAGeneratorImplEEEvRNS_18TensorIteratorBaseEmlT_ENKUlvE_clEvENKUlvE0_clEvEUlP24curandStatePhilox4_32_10E0_ZNS1_27distribution_nullary_kernelIaj5uint4S7_SF_ZZZS5_IS7_EvS9_mlSA_ENKSB_clEvENKSC_clEvEUljE_EEvS9_T2_RKT3_T4_EUlijE0_EEvlNS_15PhiloxCudaStateET1_SJ_ --------------------------
	.section	.nv.constant0._ZN2at6native60_GLOBAL__N__fdc43544_27_DistributionRandomKernel_cu_f88cee4443distribution_elementwise_grid_stride_kernelIjLi4EZZZNS0_9templates4cuda21random_from_to_kernelIPNS_17CUDAGeneratorImplEEEvRNS_18TensorIteratorBaseEmlT_ENKUlvE_clEvENKUlvE0_clEvEUlP24curandStatePhilox4_32_10E0_ZNS1_27distribution_nullary_kernelIaj5uint4S7_SF_ZZZS5_IS7_EvS9_mlSA_ENKSB_clEvENKSC_clEvEUljE_EEvS9_T2_RKT3_T4_EUlijE0_EEvlNS_15PhiloxCudaStateET1_SJ_,"a",@progbits
	.sectionflags	@""
	.align	4
.nv.constant0._ZN2at6native60_GLOBAL__N__fdc43544_27_DistributionRandomKernel_cu_f88cee4443distribution_elementwise_grid_stride_kernelIjLi4EZZZNS0_9templates4cuda21random_from_to_kernelIPNS_17CUDAGeneratorImplEEEvRNS_18TensorIteratorBaseEmlT_ENKUlvE_clEvENKUlvE0_clEvEUlP24curandStatePhilox4_32_10E0_ZNS1_27distribution_nullary_kernelIaj5uint4S7_SF_ZZZS5_IS7_EvS9_mlSA_ENKSB_clEvENKSC_clEvEUljE_EEvS9_T2_RKT3_T4_EUlijE0_EEvlNS_15PhiloxCudaStateET1_SJ_:
	.zero		1368


//--------------------- .nv.constant0._ZN2at6native60_GLOBAL__N__fdc43544_27_DistributionRandomKernel_cu_f88cee4443distribution_elementwise_grid_stride_kernelIjLi4EZZZNS0_9templates4cuda21random_from_to_kernelIPNS_17CUDAGeneratorImplEEEvRNS_18TensorIteratorBaseEmlT_ENKUlvE_clEvENKUlvE0_clEvEUlP24curandStatePhilox4_32_10E0_ZNS1_27distribution_nullary_kernelIaj5uint4S7_SF_ZZZS5_IS7_EvS9_mlSA_ENKSB_clEvENKSC_clEvEUljE_EEvS9_T2_RKT3_T4_EUlijE_EEvlNS_15PhiloxCudaStateET1_SJ_ --------------------------
	.section	.nv.constant0._ZN2at6native60_GLOBAL__N__fdc43544_27_DistributionRandomKernel_cu_f88cee4443distribution_elementwise_grid_stride_kernelIjLi4EZZZNS0_9templates4cuda21random_from_to_kernelIPNS_17CUDAGeneratorImplEEEvRNS_18TensorIteratorBaseEmlT_ENKUlvE_clEvENKUlvE0_clEvEUlP24curandStatePhilox4_32_10E0_ZNS1_27distribution_nullary_kernelIaj5uint4S7_SF_ZZZS5_IS7_EvS9_mlSA_ENKSB_clEvENKSC_clEvEUljE_EEvS9_T2_RKT3_T4_EUlijE_EEvlNS_15PhiloxCudaStateET1_SJ_,"a",@progbits
	.sectionflags	@""
	.align	4
.nv.constant0._ZN2at6native60_GLOBAL__N__fdc43544_27_DistributionRandomKernel_cu_f88cee4443distribution_elementwise_grid_stride_kernelIjLi4EZZZNS0_9templates4cuda21random_from_to_kernelIPNS_17CUDAGeneratorImplEEEvRNS_18TensorIteratorBaseEmlT_ENKUlvE_clEvENKUlvE0_clEvEUlP24curandStatePhilox4_32_10E0_ZNS1_27distribution_nullary_kernelIaj5uint4S7_SF_ZZZS5_IS7_EvS9_mlSA_ENKSB_clEvENKSC_clEvEUljE_EEvS9_T2_RKT3_T4_EUlijE_EEvlNS_15PhiloxCudaStateET1_SJ_:
	.zero		968


//--------------------- .nv.constant0._ZN2at6native60_GLOBAL__N__fdc43544_27_DistributionRandomKernel_cu_f88cee4443distribution_elementwise_grid_stride_kernelImLi2EZZZNS0_9templates4cuda21random_from_to_kernelIPNS_17CUDAGeneratorImplEEEvRNS_18TensorIteratorBaseEmlT_ENKUlvE_clEvENKUlvE0_clEvEUlP24curandStatePhilox4_32_10E_ZNS1_27distribution_nullary_kernelIam10ulonglong2S7_SF_ZZZS5_IS7_EvS9_mlSA_ENKSB_clEvENKSC_clEvEUlmE_EEvS9_T2_RKT3_T4_EUlimE0_EEvlNS_15PhiloxCudaStateET1_SJ_ --------------------------
	.section	.nv.constant0._ZN2at6native60_GLOBAL__N__fdc43544_27_DistributionRandomKernel_cu_f88cee4443distribution_elementwise_grid_stride_kernelImLi2EZZZNS0_9templates4cuda21random_from_to_kernelIPNS_17CUDAGeneratorImplEEEvRNS_18TensorIteratorBaseEmlT_ENKUlvE_clEvENKUlvE0_clEvEUlP24curandStatePhilox4_32_10E_ZNS1_27distribution_nullary_kernelIam10ulonglong2S7_SF_ZZZS5_IS7_EvS9_mlSA_ENKSB_clEvENKSC_clEvEUlmE_EEvS9_T2_RKT3_T4_EUlimE0_EEvlNS_15PhiloxCudaStateET1_SJ_,"a",@progbits
	.sectionflags	@""
	.align	4
.nv.constant0._ZN2at6native60_GLOBAL__N__fdc43544_27_DistributionRandomKernel_cu_f88cee4443distribution_elementwise_grid_stride_kernelImLi2EZZZNS0_9templates4cuda21random_from_to_kernelIPNS_17CUDAGeneratorImplEEEvRNS_18TensorIteratorBaseEmlT_ENKUlvE_clEvENKUlvE0_clEvEUlP24curandStatePhilox4_32_10E_ZNS1_27distribution_nullary_kernelIam10ulonglong2S7_SF_ZZZS5_IS7_EvS9_mlSA_ENKSB_clEvENKSC_clEvEUlmE_EEvS9_T2_RKT3_T4_EUlimE0_EEvlNS_15PhiloxCudaStateET1_SJ_:
	.zero		1368


//--------------------- .nv.constant0._ZN2at6native60_GLOBAL__N__fdc43544_27_DistributionRandomKernel_cu_f88cee4443distribution_elementwise_grid_stride_kernelImLi2EZZZNS0_9templates4cuda21random_from_to_kernelIPNS_17CUDAGeneratorImplEEEvRNS_18TensorIteratorBaseEmlT_ENKUlvE_clEvENKUlvE0_clEvEUlP24curandStatePhilox4_32_10E_ZNS1_27distribution_nullary_kernelIam10ulonglong2S7_SF_ZZZS5_IS7_EvS9_mlSA_ENKSB_clEvENKSC_clEvEUlmE_EEvS9_T2_RKT3_T4_EUlimE_EEvlNS_15PhiloxCudaStateET1_SJ_ --------------------------
	.section	.nv.constant0._ZN2at6native60_GLOBAL__N__fdc43544_27_DistributionRandomKernel_cu_f88cee4443distribution_elementwise_grid_stride_kernelImLi2EZZZNS0_9templates4cuda21random_from_to_kernelIPNS_17CUDAGeneratorImplEEEvRNS_18TensorIteratorBaseEmlT_ENKUlvE_clEvENKUlvE0_clEvEUlP24curandStatePhilox4_32_10E_ZNS1_27distribution_nullary_kernelIam10ulonglong2S7_SF_ZZZS5_IS7_EvS9_mlSA_ENKSB_clEvENKSC_clEvEUlmE_EEvS9_T2_RKT3_T4_EUlimE_EEvlNS_15PhiloxCudaStateET1_SJ_,"a",@progbits
	.sectionflags	@""
	.align	4
.nv.constant0._ZN2at6native60_GLOBAL__N__fdc43544_27_DistributionRandomKernel_cu_f88cee4443distribution_elementwise_grid_stride_kernelImLi2EZZZNS0_9templates4cuda21random_from_to_kernelIPNS_17CUDAGeneratorImplEEEvRNS_18TensorIteratorBaseEmlT_ENKUlvE_clEvENKUlvE0_clEvEUlP24curandStatePhilox4_32_10E_ZNS1_27distribution_nullary_kernelIam10ulonglong2S7_SF_ZZZS5_IS7_EvS9_mlSA_ENKSB_clEvENKSC_clEvEUlmE_EEvS9_T2_RKT3_T4_EUlimE_EEvlNS_15PhiloxCudaStateET1_SJ_:
	.zero		968


//--------------------- .nv.constant0._ZN2at6native60_GLOBAL__N__fdc43544_27_DistributionRandomKernel_cu_f88cee4443distribution_elementwise_grid_stride_kernelIjLi4EZZZNS0_9templates4cuda21random_from_to_kernelIPNS_17CUDAGeneratorImplEEEvRNS_18TensorIteratorBaseEmlT_ENKUlvE_clEvENKUlvE_clEvEUlP24curandStatePhilox4_32_10E0_ZNS1_27distribution_nullary_kernelIhj5uint4S7_SF_ZZZS5_IS7_EvS9_mlSA_ENKSB_clEvENKSC_clEvEUljE_EEvS9_T2_RKT3_T4_EUlijE0_EEvlNS_15PhiloxCudaStateET1_SJ_ --------------------------
	.section	.nv.constant0._ZN2at6native60_GLOBAL__N__fdc43544_27_DistributionRandomKernel_cu_f88cee4443distribution_elementwise_grid_stride_kernelIjLi4EZZZNS0_9templates4cuda21random_from_to_kernelIPNS_17CUDAGeneratorImplEEEvRNS_18TensorIteratorBaseEmlT_ENKUlvE_clEvENKUlvE_clEvEUlP24curandStatePhilox4_32_10E0_ZNS1_27distribution_nullary_kernelIhj5uint4S7_SF_ZZZS5_IS7_EvS9_mlSA_ENKSB_clEvENKSC_clEvEUljE_EEvS9_T2_RKT3_T4_EUlijE0_EEvlNS_15PhiloxCudaStateET1_SJ_,"a",@progbits
	.sectionflags	@""
	.align	4
.nv.constant0._ZN2at6native60_GLOBAL__N__fdc43544_27_DistributionRandomKernel_cu_f88cee4443distribution_elementwise_grid_stride_kernelIjLi4EZZZNS0_9templates4cuda21random_from_to_kernelIPNS_17CUDAGeneratorImplEEEvRNS_18TensorIteratorBaseEmlT_ENKUlvE_clEvENKUlvE_clEvEUlP24curandStatePhilox4_32_10E0_ZNS1_27distribution_nullary_kernelIhj5uint4S7_SF_ZZZS5_IS7_EvS9_mlSA_ENKSB_clEvENKSC_clEvEUljE_EEvS9_T2_RKT3_T4_EUlijE0_EEvlNS_15PhiloxCudaStateET1_SJ_:
	.zero		1368


//--------------------- .nv.constant0._ZN2at6native60_GLOBAL__N__fdc43544_27_DistributionRandomKernel_cu_f88cee4443distribution_elementwise_grid_stride_kernelIjLi4EZZZNS0_9templates4cuda21random_from_to_kernelIPNS_17CUDAGeneratorImplEEEvRNS_18TensorIteratorBaseEmlT_ENKUlvE_clEvENKUlvE_clEvEUlP24curandStatePhilox4_32_10E0_ZNS1_27distribution_nullary_kernelIhj5uint4S7_SF_ZZZS5_IS7_EvS9_mlSA_ENKSB_clEvENKSC_clEvEUljE_EEvS9_T2_RKT3_T4_EUlijE_EEvlNS_15PhiloxCudaStateET1_SJ_ --------------------------
	.section	.nv.constant0._ZN2at6native60_GLOBAL__N__fdc43544_27_DistributionRandomKernel_cu_f88cee4443distribution_elementwise_grid_stride_kernelIjLi4EZZZNS0_9templates4cuda21random_from_to_kernelIPNS_17CUDAGeneratorImplEEEvRNS_18TensorIteratorBaseEmlT_ENKUlvE_clEvENKUlvE_clEvEUlP24curandStatePhilox4_32_10E0_ZNS1_27distribution_nullary_kernelIhj5uint4S7_SF_ZZZS5_IS7_EvS9_mlSA_ENKSB_clEvENKSC_clEvEUljE_EEvS9_T2_RKT3_T4_EUlijE_EEvlNS_15PhiloxCudaStateET1_SJ_,"a",@progbits
	.sectionflags	@""
	.align	4
.nv.constant0._ZN2at6native60_GLOBAL__N__fdc43544_27_DistributionRandomKernel_cu_f88cee4443distribution_elementwise_grid_stride_kernelIjLi4EZZZNS0_9templates4cuda21random_from_to_kernelIPNS_17CUDAGeneratorImplEEEvRNS_18TensorIteratorBaseEmlT_ENKUlvE_clEvENKUlvE_clEvEUlP24curandStatePhilox4_32_10E0_ZNS1_27distribution_nullary_kernelIhj5uint4S7_SF_ZZZS5_IS7_EvS9_mlSA_ENKSB_clEvENKSC_clEvEUljE_EEvS9_T2_RKT3_T4_EUlijE_EEvlNS_15PhiloxCudaStateET1_SJ_:
	.zero		968


//--------------------- .nv.constant0._ZN2at6native60_GLOBAL__N__fdc43544_27_DistributionRandomKernel_cu_f88cee4443distribution_elementwise_grid_stride_kernelImLi2EZZZNS0_9templates4cuda21random_from_to_kernelIPNS_17CUDAGeneratorImplEEEvRNS_18TensorIteratorBaseEmlT_ENKUlvE_clEvENKUlvE_clEvEUlP24curandStatePhilox4_32_10E_ZNS1_27distribution_nullary_kernelIhm10ulonglong2S7_SF_ZZZS5_IS7_EvS9_mlSA_ENKSB_clEvENKSC_clEvEUlmE_EEvS9_T2_RKT3_T4_EUlimE0_EEvlNS_15PhiloxCudaStateET1_SJ_ --------------------------
	.section	.nv.constant0._ZN2at6native60_GLOBAL__N__fdc43544_27_DistributionRandomKernel_cu_f88cee4443distribution_elementwise_grid_stride_kernelImLi2EZZZNS0_9templates4cuda21random_from_to_kernelIPNS_17CUDAGeneratorImplEEEvRNS_18TensorIteratorBaseEmlT_ENKUlvE_clEvENKUlvE_clEvEUlP24curandStatePhilox4_32_10E_ZNS1_27distribution_nullary_kernelIhm10ulonglong2S7_SF_ZZZS5_IS7_EvS9_mlSA_ENKSB_clEvENKSC_clEvEUlmE_EEvS9_T2_RKT3_T4_EUlimE0_EEvlNS_15PhiloxCudaStateET1_SJ_,"a",@progbits
	.sectionflags	@""
	.align	4
.nv.constant0._ZN2at6native60_GLOBAL__N__fdc43544_27_DistributionRandomKernel_cu_f88cee4443distribution_elementwise_grid_stride_kernelImLi2EZZZNS0_9templates4cuda21random_from_to_kernelIPNS_17CUDAGeneratorImplEEEvRNS_18TensorIteratorBaseEmlT_ENKUlvE_clEvENKUlvE_clEvEUlP24curandStatePhilox4_32_10E_ZNS1_27distribution_nullary_kernelIhm10ulonglong2S7_SF_ZZZS5_IS7_EvS9_mlSA_ENKSB_clEvENKSC_clEvEUlmE_EEvS9_T2_RKT3_T4_EUlimE0_EEvlNS_15PhiloxCudaStateET1_SJ_:
	.zero		1368


//--------------------- .nv.constant0._ZN2at6native60_GLOBAL__N__fdc43544_27_DistributionRandomKernel_cu_f88cee4443distribution_elementwise_grid_stride_kernelImLi2EZZZNS0_9templates4cuda21random_from_to_kernelIPNS_17CUDAGeneratorImplEEEvRNS_18TensorIteratorBaseEmlT_ENKUlvE_clEvENKUlvE_clEvEUlP24curandStatePhilox4_32_10E_ZNS1_27distribution_nullary_kernelIhm10ulonglong2S7_SF_ZZZS5_IS7_EvS9_mlSA_ENKSB_clEvENKSC_clEvEUlmE_EEvS9_T2_RKT3_T4_EUlimE_EEvlNS_15PhiloxCudaStateET1_SJ_ --------------------------
	.section	.nv.constant0._ZN2at6native60_GLOBAL__N__fdc43544_27_DistributionRandomKernel_cu_f88cee4443distribution_elementwise_grid_stride_kernelImLi2EZZZNS0_9templates4cuda21random_from_to_kernelIPNS_17CUDAGeneratorImplEEEvRNS_18TensorIteratorBaseEmlT_ENKUlvE_clEvENKUlvE_clEvEUlP24curandStatePhilox4_32_10E_ZNS1_27distribution_nullary_kernelIhm10ulonglong2S7_SF_ZZZS5_IS7_EvS9_mlSA_ENKSB_clEvENKSC_clEvEUlmE_EEvS9_T2_RKT3_T4_EUlimE_EEvlNS_15PhiloxCudaStateET1_SJ_,"a",@progbits
	.sectionflags	@""
	.align	4
.nv.constant0._ZN2at6native60_GLOBAL__N__fdc43544_27_DistributionRandomKernel_cu_f88cee4443distribution_elementwise_grid_stride_kernelImLi2EZZZNS0_9templates4cuda21random_from_to_kernelIPNS_17CUDAGeneratorImplEEEvRNS_18TensorIteratorBaseEmlT_ENKUlvE_clEvENKUlvE_clEvEUlP24curandStatePhilox4_32_10E_ZNS1_27distribution_nullary_kernelIhm10ulonglong2S7_SF_ZZZS5_IS7_EvS9_mlSA_ENKSB_clEvENKSC_clEvEUlmE_EEvS9_T2_RKT3_T4_EUlimE_EEvlNS_15PhiloxCudaStateET1_SJ_:
	.zero		968


//--------------------- SYMBOLS --------------------------

	.type		.nv.reservedSmem.offset0,@object
	.size		.nv.reservedSmem.offset0,0x4
